	.target	sm_90

	.elftype	@"ET_EXEC"


//--------------------- .note.nv.tkinfo           --------------------------
	.section	.note.nv.tkinfo,"",@"SHT_NOTE"
	.sectionflags	@"SHF_NOTE_NV_TKINFO"
	.tkinfo
        /*0018*/ 	.word	0x00000002
        /*0030*/ 	.string	""
        /*0030*/ 	.string	"ptxas"
        /*0030*/ 	.string	"Cuda compilation tools, release 13.0, V13.0.88"
        /*0030*/ 	.string	"Build cuda_13.0.r13.0/compiler.36424714_0"
        /*0030*/ 	.string	"-arch sm_90 -m 64 "



//--------------------- .note.nv.cuinfo           --------------------------
	.section	.note.nv.cuinfo,"",@"SHT_NOTE"
	.sectionflags	@"SHF_NOTE_NV_CUINFO"
        /*0018*/ 	.short	0x0002
        /*001a*/ 	.short	0x005a
        /*001c*/ 	.short	0x0082
	.zero		2


//--------------------- .nv.info                  --------------------------
	.section	.nv.info,"",@"SHT_CUDA_INFO"
	.align	4


	//----- nvinfo : EIATTR_REGCOUNT
	.align		4
        /*0000*/ 	.byte	0x04, 0x2f
        /*0002*/ 	.short	(.L_29 - .L_28)
	.align		4
.L_28:
        /*0004*/ 	.word	index@(_ZN2at6native13vol2im_kernelIddEEvlPKT_jjjjjjjjjjjjjjjjjjjPS2_)
        /*0008*/ 	.word	0x00000028


	//----- nvinfo : EIATTR_FRAME_SIZE
	.align		4
.L_29:
        /*000c*/ 	.byte	0x04, 0x11
        /*000e*/ 	.short	(.L_31 - .L_30)
	.align		4
.L_30:
        /*0010*/ 	.word	index@(_ZN2at6native13vol2im_kernelIddEEvlPKT_jjjjjjjjjjjjjjjjjjjPS2_)
        /*0014*/ 	.word	0x00000000


	//----- nvinfo : EIATTR_REGCOUNT
	.align		4
.L_31:
        /*0018*/ 	.byte	0x04, 0x2f
        /*001a*/ 	.short	(.L_33 - .L_32)
	.align		4
.L_32:
        /*001c*/ 	.word	index@(_ZN2at6native13vol2im_kernelIffEEvlPKT_jjjjjjjjjjjjjjjjjjjPS2_)
        /*0020*/ 	.word	0x00000027


	//----- nvinfo : EIATTR_FRAME_SIZE
	.align		4
.L_33:
        /*0024*/ 	.byte	0x04, 0x11
        /*0026*/ 	.short	(.L_35 - .L_34)
	.align		4
.L_34:
        /*0028*/ 	.word	index@(_ZN2at6native13vol2im_kernelIffEEvlPKT_jjjjjjjjjjjjjjjjjjjPS2_)
        /*002c*/ 	.word	0x00000000


	//----- nvinfo : EIATTR_REGCOUNT
	.align		4
.L_35:
        /*0030*/ 	.byte	0x04, 0x2f
        /*0032*/ 	.short	(.L_37 - .L_36)
	.align		4
.L_36:
        /*0034*/ 	.word	index@(_ZN2at6native13vol2im_kernelIN3c104HalfEfEEvlPKT_jjjjjjjjjjjjjjjjjjjPS4_)
        /*0038*/ 	.word	0x00000027


	//----- nvinfo : EIATTR_FRAME_SIZE
	.align		4
.L_37:
        /*003c*/ 	.byte	0x04, 0x11
        /*003e*/ 	.short	(.L_39 - .L_38)
	.align		4
.L_38:
        /*0040*/ 	.word	index@(_ZN2at6native13vol2im_kernelIN3c104HalfEfEEvlPKT_jjjjjjjjjjjjjjjjjjjPS4_)
        /*0044*/ 	.word	0x00000000


	//----- nvinfo : EIATTR_REGCOUNT
	.align		4
.L_39:
        /*0048*/ 	.byte	0x04, 0x2f
        /*004a*/ 	.short	(.L_41 - .L_40)
	.align		4
.L_40:
        /*004c*/ 	.word	index@(_ZN2at6native13vol2im_kernelIN3c108BFloat16EfEEvlPKT_jjjjjjjjjjjjjjjjjjjPS4_)
        /*0050*/ 	.word	0x00000027


	//----- nvinfo : EIATTR_FRAME_SIZE
	.align		4
.L_41:
        /*0054*/ 	.byte	0x04, 0x11
        /*0056*/ 	.short	(.L_43 - .L_42)
	.align		4
.L_42:
        /*0058*/ 	.word	index@(_ZN2at6native13vol2im_kernelIN3c108BFloat16EfEEvlPKT_jjjjjjjjjjjjjjjjjjjPS4_)
        /*005c*/ 	.word	0x00000000


	//----- nvinfo : EIATTR_REGCOUNT
	.align		4
.L_43:
        /*0060*/ 	.byte	0x04, 0x2f
        /*0062*/ 	.short	(.L_45 - .L_44)
	.align		4
.L_44:
        /*0064*/ 	.word	index@(_ZN2at6native14vol2col_kernelIdEEvlPKT_iiiiiiiiiiiiiiiiiiPS2_)
        /*0068*/ 	.word	0x00000038


	//----- nvinfo : EIATTR_FRAME_SIZE
	.align		4
.L_45:
        /*006c*/ 	.byte	0x04, 0x11
        /*006e*/ 	.short	(.L_47 - .L_46)
	.align		4
.L_46:
        /*0070*/ 	.word	index@($__internal_3_$__cuda_sm20_div_s64)
        /*0074*/ 	.word	0x00000000


	//----- nvinfo : EIATTR_FRAME_SIZE
	.align		4
.L_47:
        /*0078*/ 	.byte	0x04, 0x11
        /*007a*/ 	.short	(.L_49 - .L_48)
	.align		4
.L_48:
        /*007c*/ 	.word	index@(_ZN2at6native14vol2col_kernelIdEEvlPKT_iiiiiiiiiiiiiiiiiiPS2_)
        /*0080*/ 	.word	0x00000000


	//----- nvinfo : EIATTR_REGCOUNT
	.align		4
.L_49:
        /*0084*/ 	.byte	0x04, 0x2f
        /*0086*/ 	.short	(.L_51 - .L_50)
	.align		4
.L_50:
        /*0088*/ 	.word	index@(_ZN2at6native14vol2col_kernelIfEEvlPKT_iiiiiiiiiiiiiiiiiiPS2_)
        /*008c*/ 	.word	0x00000036


	//----- nvinfo : EIATTR_FRAME_SIZE
	.align		4
.L_51:
        /*0090*/ 	.byte	0x04, 0x11
        /*0092*/ 	.short	(.L_53 - .L_52)
	.align		4
.L_52:
        /*0094*/ 	.word	index@($__internal_2_$__cuda_sm20_div_s64)
        /*0098*/ 	.word	0x00000000


	//----- nvinfo : EIATTR_FRAME_SIZE
	.align		4
.L_53:
        /*009c*/ 	.byte	0x04, 0x11
        /*009e*/ 	.short	(.L_55 - .L_54)
	.align		4
.L_54:
        /*00a0*/ 	.word	index@(_ZN2at6native14vol2col_kernelIfEEvlPKT_iiiiiiiiiiiiiiiiiiPS2_)
        /*00a4*/ 	.word	0x00000000


	//----- nvinfo : EIATTR_REGCOUNT
	.align		4
.L_55:
        /*00a8*/ 	.byte	0x04, 0x2f
        /*00aa*/ 	.short	(.L_57 - .L_56)
	.align		4
.L_56:
        /*00ac*/ 	.word	index@(_ZN2at6native14vol2col_kernelIN3c104HalfEEEvlPKT_iiiiiiiiiiiiiiiiiiPS4_)
        /*00b0*/ 	.word	0x0000003e


	//----- nvinfo : EIATTR_FRAME_SIZE
	.align		4
.L_57:
        /*00b4*/ 	.byte	0x04, 0x11
        /*00b6*/ 	.short	(.L_59 - .L_58)
	.align		4
.L_58:
        /*00b8*/ 	.word	index@($__internal_1_$__cuda_sm20_div_s64)
        /*00bc*/ 	.word	0x00000000


	//----- nvinfo : EIATTR_FRAME_SIZE
	.align		4
.L_59:
        /*00c0*/ 	.byte	0x04, 0x11
        /*00c2*/ 	.short	(.L_61 - .L_60)
	.align		4
.L_60:
        /*00c4*/ 	.word	index@(_ZN2at6native14vol2col_kernelIN3c104HalfEEEvlPKT_iiiiiiiiiiiiiiiiiiPS4_)
        /*00c8*/ 	.word	0x00000000


	//----- nvinfo : EIATTR_REGCOUNT
	.align		4
.L_61:
        /*00cc*/ 	.byte	0x04, 0x2f
        /*00ce*/ 	.short	(.L_63 - .L_62)
	.align		4
.L_62:
        /*00d0*/ 	.word	index@(_ZN2at6native14vol2col_kernelIN3c108BFloat16EEEvlPKT_iiiiiiiiiiiiiiiiiiPS4_)
        /*00d4*/ 	.word	0x0000003e


	//----- nvinfo : EIATTR_FRAME_SIZE
	.align		4
.L_63:
        /*00d8*/ 	.byte	0x04, 0x11
        /*00da*/ 	.short	(.L_65 - .L_64)
	.align		4
.L_64:
        /*00dc*/ 	.word	index@($__internal_0_$__cuda_sm20_div_s64)
        /*00e0*/ 	.word	0x00000000


	//----- nvinfo : EIATTR_FRAME_SIZE
	.align		4
.L_65:
        /*00e4*/ 	.byte	0x04, 0x11
        /*00e6*/ 	.short	(.L_67 - .L_66)
	.align		4
.L_66:
        /*00e8*/ 	.word	index@(_ZN2at6native14vol2col_kernelIN3c108BFloat16EEEvlPKT_iiiiiiiiiiiiiiiiiiPS4_)
        /*00ec*/ 	.word	0x00000000


	//----- nvinfo : EIATTR_MIN_STACK_SIZE
	.align		4
.L_67:
        /*00f0*/ 	.byte	0x04, 0x12
        /*00f2*/ 	.short	(.L_69 - .L_68)
	.align		4
.L_68:
        /*00f4*/ 	.word	index@(_ZN2at6native14vol2col_kernelIN3c108BFloat16EEEvlPKT_iiiiiiiiiiiiiiiiiiPS4_)
        /*00f8*/ 	.word	0x00000000


	//----- nvinfo : EIATTR_MIN_STACK_SIZE
	.align		4
.L_69:
        /*00fc*/ 	.byte	0x04, 0x12
        /*00fe*/ 	.short	(.L_71 - .L_70)
	.align		4
.L_70:
        /*0100*/ 	.word	index@(_ZN2at6native14vol2col_kernelIN3c104HalfEEEvlPKT_iiiiiiiiiiiiiiiiiiPS4_)
        /*0104*/ 	.word	0x00000000


	//----- nvinfo : EIATTR_MIN_STACK_SIZE
	.align		4
.L_71:
        /*0108*/ 	.byte	0x04, 0x12
        /*010a*/ 	.short	(.L_73 - .L_72)
	.align		4
.L_72:
        /*010c*/ 	.word	index@(_ZN2at6native14vol2col_kernelIfEEvlPKT_iiiiiiiiiiiiiiiiiiPS2_)
        /*0110*/ 	.word	0x00000000


	//----- nvinfo : EIATTR_MIN_STACK_SIZE
	.align		4
.L_73:
        /*0114*/ 	.byte	0x04, 0x12
        /*0116*/ 	.short	(.L_75 - .L_74)
	.align		4
.L_74:
        /*0118*/ 	.word	index@(_ZN2at6native14vol2col_kernelIdEEvlPKT_iiiiiiiiiiiiiiiiiiPS2_)
        /*011c*/ 	.word	0x00000000


	//----- nvinfo : EIATTR_MIN_STACK_SIZE
	.align		4
.L_75:
        /*0120*/ 	.byte	0x04, 0x12
        /*0122*/ 	.short	(.L_77 - .L_76)
	.align		4
.L_76:
        /*0124*/ 	.word	index@(_ZN2at6native13vol2im_kernelIN3c108BFloat16EfEEvlPKT_jjjjjjjjjjjjjjjjjjjPS4_)
        /*0128*/ 	.word	0x00000000


	//----- nvinfo : EIATTR_MIN_STACK_SIZE
	.align		4
.L_77:
        /*012c*/ 	.byte	0x04, 0x12
        /*012e*/ 	.short	(.L_79 - .L_78)
	.align		4
.L_78:
        /*0130*/ 	.word	index@(_ZN2at6native13vol2im_kernelIN3c104HalfEfEEvlPKT_jjjjjjjjjjjjjjjjjjjPS4_)
        /*0134*/ 	.word	0x00000000


	//----- nvinfo : EIATTR_MIN_STACK_SIZE
	.align		4
.L_79:
        /*0138*/ 	.byte	0x04, 0x12
        /*013a*/ 	.short	(.L_81 - .L_80)
	.align		4
.L_80:
        /*013c*/ 	.word	index@(_ZN2at6native13vol2im_kernelIffEEvlPKT_jjjjjjjjjjjjjjjjjjjPS2_)
        /*0140*/ 	.word	0x00000000


	//----- nvinfo : EIATTR_MIN_STACK_SIZE
	.align		4
.L_81:
        /*0144*/ 	.byte	0x04, 0x12
        /*0146*/ 	.short	(.L_83 - .L_82)
	.align		4
.L_82:
        /*0148*/ 	.word	index@(_ZN2at6native13vol2im_kernelIddEEvlPKT_jjjjjjjjjjjjjjjjjjjPS2_)
        /*014c*/ 	.word	0x00000000
.L_83:


//--------------------- .nv.compat                --------------------------
	.section	.nv.compat,"",@"SHT_CUDA_COMPAT_INFO"
	.align	4
        /*0000*/ 	.byte	0x02, 0x09, 0x00, 0x00, 0x02, 0x02, 0x01, 0x00, 0x02, 0x05, 0x05, 0x00, 0x03, 0x07, 0x01, 0x01
        /*0010*/ 	.byte	0x02, 0x03, 0x00, 0x00, 0x02, 0x06, 0x01, 0x00, 0x04, 0x0b, 0x08, 0x00, 0x00, 0x00, 0x00, 0x00
        /*0020*/ 	.byte	0x00, 0x00, 0x00, 0x00


//--------------------- .nv.info._ZN2at6native14vol2col_kernelIN3c108BFloat16EEEvlPKT_iiiiiiiiiiiiiiiiiiPS4_ --------------------------
	.section	.nv.info._ZN2at6native14vol2col_kernelIN3c108BFloat16EEEvlPKT_iiiiiiiiiiiiiiiiiiPS4_,"",@"SHT_CUDA_INFO"
	.sectionflags	@""
	.align	4


	//----- nvinfo : EIATTR_CUDA_API_VERSION
	.align		4
        /*0000*/ 	.byte	0x04, 0x37
        /*0002*/ 	.short	(.L_85 - .L_84)
.L_84:
        /*0004*/ 	.word	0x00000082


	//----- nvinfo : EIATTR_KPARAM_INFO
	.align		4
.L_85:
        /*0008*/ 	.byte	0x04, 0x17
        /*000a*/ 	.short	(.L_87 - .L_86)
.L_86:
        /*000c*/ 	.word	0x00000000
        /*0010*/ 	.short	0x0014
        /*0012*/ 	.short	0x0058
        /*0014*/ 	.byte	0x00, 0xf0, 0x21, 0x00


	//----- nvinfo : EIATTR_KPARAM_INFO
	.align		4
.L_87:
        /*0018*/ 	.byte	0x04, 0x17
        /*001a*/ 	.short	(.L_89 - .L_88)
.L_88:
        /*001c*/ 	.word	0x00000000
        /*0020*/ 	.short	0x0013
        /*0022*/ 	.short	0x0054
        /*0024*/ 	.byte	0x00, 0xf0, 0x11, 0x00


	//----- nvinfo : EIATTR_KPARAM_INFO
	.align		4
.L_89:
        /*0028*/ 	.byte	0x04, 0x17
        /*002a*/ 	.short	(.L_91 - .L_90)
.L_90:
        /*002c*/ 	.word	0x00000000
        /*0030*/ 	.short	0x0012
        /*0032*/ 	.short	0x0050
        /*0034*/ 	.byte	0x00, 0xf0, 0x11, 0x00


	//----- nvinfo : EIATTR_KPARAM_INFO
	.align		4
.L_91:
        /*0038*/ 	.byte	0x04, 0x17
        /*003a*/ 	.short	(.L_93 - .L_92)
.L_92:
        /*003c*/ 	.word	0x00000000
        /*0040*/ 	.short	0x0011
        /*0042*/ 	.short	0x004c
        /*0044*/ 	.byte	0x00, 0xf0, 0x11, 0x00


	//----- nvinfo : EIATTR_KPARAM_INFO
	.align		4
.L_93:
        /*0048*/ 	.byte	0x04, 0x17
        /*004a*/ 	.short	(.L_95 - .L_94)
.L_94:
        /*004c*/ 	.word	0x00000000
        /*0050*/ 	.short	0x0010
        /*0052*/ 	.short	0x0048
        /*0054*/ 	.byte	0x00, 0xf0, 0x11, 0x00


	//----- nvinfo : EIATTR_KPARAM_INFO
	.align		4
.L_95:
        /*0058*/ 	.byte	0x04, 0x17
        /*005a*/ 	.short	(.L_97 - .L_96)
.L_96:
        /*005c*/ 	.word	0x00000000
        /*0060*/ 	.short	0x000f
        /*0062*/ 	.short	0x0044
        /*0064*/ 	.byte	0x00, 0xf0, 0x11, 0x00


	//----- nvinfo : EIATTR_KPARAM_INFO
	.align		4
.L_97:
        /*0068*/ 	.byte	0x04, 0x17
        /*006a*/ 	.short	(.L_99 - .L_98)
.L_98:
        /*006c*/ 	.word	0x00000000
        /*0070*/ 	.short	0x000e
        /*0072*/ 	.short	0x0040
        /*0074*/ 	.byte	0x00, 0xf0, 0x11, 0x00


	//----- nvinfo : EIATTR_KPARAM_INFO
	.align		4
.L_99:
        /*0078*/ 	.byte	0x04, 0x17
        /*007a*/ 	.short	(.L_101 - .L_100)
.L_100:
        /*007c*/ 	.word	0x00000000
        /*0080*/ 	.short	0x000d
        /*0082*/ 	.short	0x003c
        /*0084*/ 	.byte	0x00, 0xf0, 0x11, 0x00


	//----- nvinfo : EIATTR_KPARAM_INFO
	.align		4
.L_101:
        /*0088*/ 	.byte	0x04, 0x17
        /*008a*/ 	.short	(.L_103 - .L_102)
.L_102:
        /*008c*/ 	.word	0x00000000
        /*0090*/ 	.short	0x000c
        /*0092*/ 	.short	0x0038
        /*0094*/ 	.byte	0x00, 0xf0, 0x11, 0x00


	//----- nvinfo : EIATTR_KPARAM_INFO
	.align		4
.L_103:
        /*0098*/ 	.byte	0x04, 0x17
        /*009a*/ 	.short	(.L_105 - .L_104)
.L_104:
        /*009c*/ 	.word	0x00000000
        /*00a0*/ 	.short	0x000b
        /*00a2*/ 	.short	0x0034
        /*00a4*/ 	.byte	0x00, 0xf0, 0x11, 0x00


	//----- nvinfo : EIATTR_KPARAM_INFO
	.align		4
.L_105:
        /*00a8*/ 	.byte	0x04, 0x17
        /*00aa*/ 	.short	(.L_107 - .L_106)
.L_106:
        /*00ac*/ 	.word	0x00000000
        /*00b0*/ 	.short	0x000a
        /*00b2*/ 	.short	0x0030
        /*00b4*/ 	.byte	0x00, 0xf0, 0x11, 0x00


	//----- nvinfo : EIATTR_KPARAM_INFO
	.align		4
.L_107:
        /*00b8*/ 	.byte	0x04, 0x17
        /*00ba*/ 	.short	(.L_109 - .L_108)
.L_108:
        /*00bc*/ 	.word	0x00000000
        /*00c0*/ 	.short	0x0009
        /*00c2*/ 	.short	0x002c
        /*00c4*/ 	.byte	0x00, 0xf0, 0x11, 0x00


	//----- nvinfo : EIATTR_KPARAM_INFO
	.align		4
.L_109:
        /*00c8*/ 	.byte	0x04, 0x17
        /*00ca*/ 	.short	(.L_111 - .L_110)
.L_110:
        /*00cc*/ 	.word	0x00000000
        /*00d0*/ 	.short	0x0008
        /*00d2*/ 	.short	0x0028
        /*00d4*/ 	.byte	0x00, 0xf0, 0x11, 0x00


	//----- nvinfo : EIATTR_KPARAM_INFO
	.align		4
.L_111:
        /*00d8*/ 	.byte	0x04, 0x17
        /*00da*/ 	.short	(.L_113 - .L_112)
.L_112:
        /*00dc*/ 	.word	0x00000000
        /*00e0*/ 	.short	0x0007
        /*00e2*/ 	.short	0x0024
        /*00e4*/ 	.byte	0x00, 0xf0, 0x11, 0x00


	//----- nvinfo : EIATTR_KPARAM_INFO
	.align		4
.L_113:
        /*00e8*/ 	.byte	0x04, 0x17
        /*00ea*/ 	.short	(.L_115 - .L_114)
.L_114:
        /*00ec*/ 	.word	0x00000000
        /*00f0*/ 	.short	0x0006
        /*00f2*/ 	.short	0x0020
        /*00f4*/ 	.byte	0x00, 0xf0, 0x11, 0x00


	//----- nvinfo : EIATTR_KPARAM_INFO
	.align		4
.L_115:
        /*00f8*/ 	.byte	0x04, 0x17
        /*00fa*/ 	.short	(.L_117 - .L_116)
.L_116:
        /*00fc*/ 	.word	0x00000000
        /*0100*/ 	.short	0x0005
        /*0102*/ 	.short	0x001c
        /*0104*/ 	.byte	0x00, 0xf0, 0x11, 0x00


	//----- nvinfo : EIATTR_KPARAM_INFO
	.align		4
.L_117:
        /*0108*/ 	.byte	0x04, 0x17
        /*010a*/ 	.short	(.L_119 - .L_118)
.L_118:
        /*010c*/ 	.word	0x00000000
        /*0110*/ 	.short	0x0004
        /*0112*/ 	.short	0x0018
        /*0114*/ 	.byte	0x00, 0xf0, 0x11, 0x00


	//----- nvinfo : EIATTR_KPARAM_INFO
	.align		4
.L_119:
        /*0118*/ 	.byte	0x04, 0x17
        /*011a*/ 	.short	(.L_121 - .L_120)
.L_120:
        /*011c*/ 	.word	0x00000000
        /*0120*/ 	.short	0x0003
        /*0122*/ 	.short	0x0014
        /*0124*/ 	.byte	0x00, 0xf0, 0x11, 0x00


	//----- nvinfo : EIATTR_KPARAM_INFO
	.align		4
.L_121:
        /*0128*/ 	.byte	0x04, 0x17
        /*012a*/ 	.short	(.L_123 - .L_122)
.L_122:
        /*012c*/ 	.word	0x00000000
        /*0130*/ 	.short	0x0002
        /*0132*/ 	.short	0x0010
        /*0134*/ 	.byte	0x00, 0xf0, 0x11, 0x00


	//----- nvinfo : EIATTR_KPARAM_INFO
	.align		4
.L_123:
        /*0138*/ 	.byte	0x04, 0x17
        /*013a*/ 	.short	(.L_125 - .L_124)
.L_124:
        /*013c*/ 	.word	0x00000000
        /*0140*/ 	.short	0x0001
        /*0142*/ 	.short	0x0008
        /*0144*/ 	.byte	0x00, 0xf0, 0x21, 0x00


	//----- nvinfo : EIATTR_KPARAM_INFO
	.align		4
.L_125:
        /*0148*/ 	.byte	0x04, 0x17
        /*014a*/ 	.short	(.L_127 - .L_126)
.L_126:
        /*014c*/ 	.word	0x00000000
        /*0150*/ 	.short	0x0000
        /*0152*/ 	.short	0x0000
        /*0154*/ 	.byte	0x00, 0xf0, 0x21, 0x00


	//----- nvinfo : EIATTR_SPARSE_MMA_MASK
	.align		4
.L_127:
        /*0158*/ 	.byte	0x03, 0x50
        /*015a*/ 	.short	0x0000


	//----- nvinfo : EIATTR_MAXREG_COUNT
	.align		4
        /*015c*/ 	.byte	0x03, 0x1b
        /*015e*/ 	.short	0x0040


	//----- nvinfo : EIATTR_MERCURY_ISA_VERSION
	.align		4
        /*0160*/ 	.byte	0x03, 0x5f
        /*0162*/ 	.short	0x0101


	//----- nvinfo : EIATTR_EXIT_INSTR_OFFSETS
	.align		4
        /*0164*/ 	.byte	0x04, 0x1c
        /*0166*/ 	.short	(.L_129 - .L_128)


	//   ....[0]....
.L_128:
        /*0168*/ 	.word	0x00000090


	//   ....[1]....
        /*016c*/ 	.word	0x00001c90


	//----- nvinfo : EIATTR_MAX_THREADS
	.align		4
.L_129:
        /*0170*/ 	.byte	0x04, 0x05
        /*0172*/ 	.short	(.L_131 - .L_130)
.L_130:
        /*0174*/ 	.word	0x00000400
        /*0178*/ 	.word	0x00000001
        /*017c*/ 	.word	0x00000001


	//----- nvinfo : EIATTR_CRS_STACK_SIZE
	.align		4
.L_131:
        /*0180*/ 	.byte	0x04, 0x1e
        /*0182*/ 	.short	(.L_133 - .L_132)
.L_132:
        /*0184*/ 	.word	0x00000000


	//----- nvinfo : EIATTR_CBANK_PARAM_SIZE
	.align		4
.L_133:
        /*0188*/ 	.byte	0x03, 0x19
        /*018a*/ 	.short	0x0060


	//----- nvinfo : EIATTR_PARAM_CBANK
	.align		4
        /*018c*/ 	.byte	0x04, 0x0a
        /*018e*/ 	.short	(.L_135 - .L_134)
	.align		4
.L_134:
        /*0190*/ 	.word	index@(.nv.constant0._ZN2at6native14vol2col_kernelIN3c108BFloat16EEEvlPKT_iiiiiiiiiiiiiiiiiiPS4_)
        /*0194*/ 	.short	0x0210
        /*0196*/ 	.short	0x0060


	//----- nvinfo : EIATTR_SW_WAR
	.align		4
.L_135:
        /*0198*/ 	.byte	0x04, 0x36
        /*019a*/ 	.short	(.L_137 - .L_136)
.L_136:
        /*019c*/ 	.word	0x00000008
.L_137:


//--------------------- .nv.info._ZN2at6native14vol2col_kernelIN3c104HalfEEEvlPKT_iiiiiiiiiiiiiiiiiiPS4_ --------------------------
	.section	.nv.info._ZN2at6native14vol2col_kernelIN3c104HalfEEEvlPKT_iiiiiiiiiiiiiiiiiiPS4_,"",@"SHT_CUDA_INFO"
	.sectionflags	@""
	.align	4


	//----- nvinfo : EIATTR_CUDA_API_VERSION
	.align		4
        /*0000*/ 	.byte	0x04, 0x37
        /*0002*/ 	.short	(.L_139 - .L_138)
.L_138:
        /*0004*/ 	.word	0x00000082


	//----- nvinfo : EIATTR_KPARAM_INFO
	.align		4
.L_139:
        /*0008*/ 	.byte	0x04, 0x17
        /*000a*/ 	.short	(.L_141 - .L_140)
.L_140:
        /*000c*/ 	.word	0x00000000
        /*0010*/ 	.short	0x0014
        /*0012*/ 	.short	0x0058
        /*0014*/ 	.byte	0x00, 0xf0, 0x21, 0x00


	//----- nvinfo : EIATTR_KPARAM_INFO
	.align		4
.L_141:
        /*0018*/ 	.byte	0x04, 0x17
        /*001a*/ 	.short	(.L_143 - .L_142)
.L_142:
        /*001c*/ 	.word	0x00000000
        /*0020*/ 	.short	0x0013
        /*0022*/ 	.short	0x0054
        /*0024*/ 	.byte	0x00, 0xf0, 0x11, 0x00


	//----- nvinfo : EIATTR_KPARAM_INFO
	.align		4
.L_143:
        /*0028*/ 	.byte	0x04, 0x17
        /*002a*/ 	.short	(.L_145 - .L_144)
.L_144:
        /*002c*/ 	.word	0x00000000
        /*0030*/ 	.short	0x0012
        /*0032*/ 	.short	0x0050
        /*0034*/ 	.byte	0x00, 0xf0, 0x11, 0x00


	//----- nvinfo : EIATTR_KPARAM_INFO
	.align		4
.L_145:
        /*0038*/ 	.byte	0x04, 0x17
        /*003a*/ 	.short	(.L_147 - .L_146)
.L_146:
        /*003c*/ 	.word	0x00000000
        /*0040*/ 	.short	0x0011
        /*0042*/ 	.short	0x004c
        /*0044*/ 	.byte	0x00, 0xf0, 0x11, 0x00


	//----- nvinfo : EIATTR_KPARAM_INFO
	.align		4
.L_147:
        /*0048*/ 	.byte	0x04, 0x17
        /*004a*/ 	.short	(.L_149 - .L_148)
.L_148:
        /*004c*/ 	.word	0x00000000
        /*0050*/ 	.short	0x0010
        /*0052*/ 	.short	0x0048
        /*0054*/ 	.byte	0x00, 0xf0, 0x11, 0x00


	//----- nvinfo : EIATTR_KPARAM_INFO
	.align		4
.L_149:
        /*0058*/ 	.byte	0x04, 0x17
        /*005a*/ 	.short	(.L_151 - .L_150)
.L_150:
        /*005c*/ 	.word	0x00000000
        /*0060*/ 	.short	0x000f
        /*0062*/ 	.short	0x0044
        /*0064*/ 	.byte	0x00, 0xf0, 0x11, 0x00


	//----- nvinfo : EIATTR_KPARAM_INFO
	.align		4
.L_151:
        /*0068*/ 	.byte	0x04, 0x17
        /*006a*/ 	.short	(.L_153 - .L_152)
.L_152:
        /*006c*/ 	.word	0x00000000
        /*0070*/ 	.short	0x000e
        /*0072*/ 	.short	0x0040
        /*0074*/ 	.byte	0x00, 0xf0, 0x11, 0x00


	//----- nvinfo : EIATTR_KPARAM_INFO
	.align		4
.L_153:
        /*0078*/ 	.byte	0x04, 0x17
        /*007a*/ 	.short	(.L_155 - .L_154)
.L_154:
        /*007c*/ 	.word	0x00000000
        /*0080*/ 	.short	0x000d
        /*0082*/ 	.short	0x003c
        /*0084*/ 	.byte	0x00, 0xf0, 0x11, 0x00


	//----- nvinfo : EIATTR_KPARAM_INFO
	.align		4
.L_155:
        /*0088*/ 	.byte	0x04, 0x17
        /*008a*/ 	.short	(.L_157 - .L_156)
.L_156:
        /*008c*/ 	.word	0x00000000
        /*0090*/ 	.short	0x000c
        /*0092*/ 	.short	0x0038
        /*0094*/ 	.byte	0x00, 0xf0, 0x11, 0x00


	//----- nvinfo : EIATTR_KPARAM_INFO
	.align		4
.L_157:
        /*0098*/ 	.byte	0x04, 0x17
        /*009a*/ 	.short	(.L_159 - .L_158)
.L_158:
        /*009c*/ 	.word	0x00000000
        /*00a0*/ 	.short	0x000b
        /*00a2*/ 	.short	0x0034
        /*00a4*/ 	.byte	0x00, 0xf0, 0x11, 0x00


	//----- nvinfo : EIATTR_KPARAM_INFO
	.align		4
.L_159:
        /*00a8*/ 	.byte	0x04, 0x17
        /*00aa*/ 	.short	(.L_161 - .L_160)
.L_160:
        /*00ac*/ 	.word	0x00000000
        /*00b0*/ 	.short	0x000a
        /*00b2*/ 	.short	0x0030
        /*00b4*/ 	.byte	0x00, 0xf0, 0x11, 0x00


	//----- nvinfo : EIATTR_KPARAM_INFO
	.align		4
.L_161:
        /*00b8*/ 	.byte	0x04, 0x17
        /*00ba*/ 	.short	(.L_163 - .L_162)
.L_162:
        /*00bc*/ 	.word	0x00000000
        /*00c0*/ 	.short	0x0009
        /*00c2*/ 	.short	0x002c
        /*00c4*/ 	.byte	0x00, 0xf0, 0x11, 0x00


	//----- nvinfo : EIATTR_KPARAM_INFO
	.align		4
.L_163:
        /*00c8*/ 	.byte	0x04, 0x17
        /*00ca*/ 	.short	(.L_165 - .L_164)
.L_164:
        /*00cc*/ 	.word	0x00000000
        /*00d0*/ 	.short	0x0008
        /*00d2*/ 	.short	0x0028
        /*00d4*/ 	.byte	0x00, 0xf0, 0x11, 0x00


	//----- nvinfo : EIATTR_KPARAM_INFO
	.align		4
.L_165:
        /*00d8*/ 	.byte	0x04, 0x17
        /*00da*/ 	.short	(.L_167 - .L_166)
.L_166:
        /*00dc*/ 	.word	0x00000000
        /*00e0*/ 	.short	0x0007
        /*00e2*/ 	.short	0x0024
        /*00e4*/ 	.byte	0x00, 0xf0, 0x11, 0x00


	//----- nvinfo : EIATTR_KPARAM_INFO
	.align		4
.L_167:
        /*00e8*/ 	.byte	0x04, 0x17
        /*00ea*/ 	.short	(.L_169 - .L_168)
.L_168:
        /*00ec*/ 	.word	0x00000000
        /*00f0*/ 	.short	0x0006
        /*00f2*/ 	.short	0x0020
        /*00f4*/ 	.byte	0x00, 0xf0, 0x11, 0x00


	//----- nvinfo : EIATTR_KPARAM_INFO
	.align		4
.L_169:
        /*00f8*/ 	.byte	0x04, 0x17
        /*00fa*/ 	.short	(.L_171 - .L_170)
.L_170:
        /*00fc*/ 	.word	0x00000000
        /*0100*/ 	.short	0x0005
        /*0102*/ 	.short	0x001c
        /*0104*/ 	.byte	0x00, 0xf0, 0x11, 0x00


	//----- nvinfo : EIATTR_KPARAM_INFO
	.align		4
.L_171:
        /*0108*/ 	.byte	0x04, 0x17
        /*010a*/ 	.short	(.L_173 - .L_172)
.L_172:
        /*010c*/ 	.word	0x00000000
        /*0110*/ 	.short	0x0004
        /*0112*/ 	.short	0x0018
        /*0114*/ 	.byte	0x00, 0xf0, 0x11, 0x00


	//----- nvinfo : EIATTR_KPARAM_INFO
	.align		4
.L_173:
        /*0118*/ 	.byte	0x04, 0x17
        /*011a*/ 	.short	(.L_175 - .L_174)
.L_174:
        /*011c*/ 	.word	0x00000000
        /*0120*/ 	.short	0x0003
        /*0122*/ 	.short	0x0014
        /*0124*/ 	.byte	0x00, 0xf0, 0x11, 0x00


	//----- nvinfo : EIATTR_KPARAM_INFO
	.align		4
.L_175:
        /*0128*/ 	.byte	0x04, 0x17
        /*012a*/ 	.short	(.L_177 - .L_176)
.L_176:
        /*012c*/ 	.word	0x00000000
        /*0130*/ 	.short	0x0002
        /*0132*/ 	.short	0x0010
        /*0134*/ 	.byte	0x00, 0xf0, 0x11, 0x00


	//----- nvinfo : EIATTR_KPARAM_INFO
	.align		4
.L_177:
        /*0138*/ 	.byte	0x04, 0x17
        /*013a*/ 	.short	(.L_179 - .L_178)
.L_178:
        /*013c*/ 	.word	0x00000000
        /*0140*/ 	.short	0x0001
        /*0142*/ 	.short	0x0008
        /*0144*/ 	.byte	0x00, 0xf0, 0x21, 0x00


	//----- nvinfo : EIATTR_KPARAM_INFO
	.align		4
.L_179:
        /*0148*/ 	.byte	0x04, 0x17
        /*014a*/ 	.short	(.L_181 - .L_180)
.L_180:
        /*014c*/ 	.word	0x00000000
        /*0150*/ 	.short	0x0000
        /*0152*/ 	.short	0x0000
        /*0154*/ 	.byte	0x00, 0xf0, 0x21, 0x00


	//----- nvinfo : EIATTR_SPARSE_MMA_MASK
	.align		4
.L_181:
        /*0158*/ 	.byte	0x03, 0x50
        /*015a*/ 	.short	0x0000


	//----- nvinfo : EIATTR_MAXREG_COUNT
	.align		4
        /*015c*/ 	.byte	0x03, 0x1b
        /*015e*/ 	.short	0x0040


	//----- nvinfo : EIATTR_MERCURY_ISA_VERSION
	.align		4
        /*0160*/ 	.byte	0x03, 0x5f
        /*0162*/ 	.short	0x0101


	//----- nvinfo : EIATTR_EXIT_INSTR_OFFSETS
	.align		4
        /*0164*/ 	.byte	0x04, 0x1c
        /*0166*/ 	.short	(.L_183 - .L_182)


	//   ....[0]....
.L_182:
        /*0168*/ 	.word	0x00000090


	//   ....[1]....
        /*016c*/ 	.word	0x00001c90


	//----- nvinfo : EIATTR_MAX_THREADS
	.align		4
.L_183:
        /*0170*/ 	.byte	0x04, 0x05
        /*0172*/ 	.short	(.L_185 - .L_184)
.L_184:
        /*0174*/ 	.word	0x00000400
        /*0178*/ 	.word	0x00000001
        /*017c*/ 	.word	0x00000001


	//----- nvinfo : EIATTR_CRS_STACK_SIZE
	.align		4
.L_185:
        /*0180*/ 	.byte	0x04, 0x1e
        /*0182*/ 	.short	(.L_187 - .L_186)
.L_186:
        /*0184*/ 	.word	0x00000000


	//----- nvinfo : EIATTR_CBANK_PARAM_SIZE
	.align		4
.L_187:
        /*0188*/ 	.byte	0x03, 0x19
        /*018a*/ 	.short	0x0060


	//----- nvinfo : EIATTR_PARAM_CBANK
	.align		4
        /*018c*/ 	.byte	0x04, 0x0a
        /*018e*/ 	.short	(.L_189 - .L_188)
	.align		4
.L_188:
        /*0190*/ 	.word	index@(.nv.constant0._ZN2at6native14vol2col_kernelIN3c104HalfEEEvlPKT_iiiiiiiiiiiiiiiiiiPS4_)
        /*0194*/ 	.short	0x0210
        /*0196*/ 	.short	0x0060


	//----- nvinfo : EIATTR_SW_WAR
	.align		4
.L_189:
        /*0198*/ 	.byte	0x04, 0x36
        /*019a*/ 	.short	(.L_191 - .L_190)
.L_190:
        /*019c*/ 	.word	0x00000008
.L_191:


//--------------------- .nv.info._ZN2at6native14vol2col_kernelIfEEvlPKT_iiiiiiiiiiiiiiiiiiPS2_ --------------------------
	.section	.nv.info._ZN2at6native14vol2col_kernelIfEEvlPKT_iiiiiiiiiiiiiiiiiiPS2_,"",@"SHT_CUDA_INFO"
	.sectionflags	@""
	.align	4


	//----- nvinfo : EIATTR_CUDA_API_VERSION
	.align		4
        /*0000*/ 	.byte	0x04, 0x37
        /*0002*/ 	.short	(.L_193 - .L_192)
.L_192:
        /*0004*/ 	.word	0x00000082


	//----- nvinfo : EIATTR_KPARAM_INFO
	.align		4
.L_193:
        /*0008*/ 	.byte	0x04, 0x17
        /*000a*/ 	.short	(.L_195 - .L_194)
.L_194:
        /*000c*/ 	.word	0x00000000
        /*0010*/ 	.short	0x0014
        /*0012*/ 	.short	0x0058
        /*0014*/ 	.byte	0x00, 0xf0, 0x21, 0x00


	//----- nvinfo : EIATTR_KPARAM_INFO
	.align		4
.L_195:
        /*0018*/ 	.byte	0x04, 0x17
        /*001a*/ 	.short	(.L_197 - .L_196)
.L_196:
        /*001c*/ 	.word	0x00000000
        /*0020*/ 	.short	0x0013
        /*0022*/ 	.short	0x0054
        /*0024*/ 	.byte	0x00, 0xf0, 0x11, 0x00


	//----- nvinfo : EIATTR_KPARAM_INFO
	.align		4
.L_197:
        /*0028*/ 	.byte	0x04, 0x17
        /*002a*/ 	.short	(.L_199 - .L_198)
.L_198:
        /*002c*/ 	.word	0x00000000
        /*0030*/ 	.short	0x0012
        /*0032*/ 	.short	0x0050
        /*0034*/ 	.byte	0x00, 0xf0, 0x11, 0x00


	//----- nvinfo : EIATTR_KPARAM_INFO
	.align		4
.L_199:
        /*0038*/ 	.byte	0x04, 0x17
        /*003a*/ 	.short	(.L_201 - .L_200)
.L_200:
        /*003c*/ 	.word	0x00000000
        /*0040*/ 	.short	0x0011
        /*0042*/ 	.short	0x004c
        /*0044*/ 	.byte	0x00, 0xf0, 0x11, 0x00


	//----- nvinfo : EIATTR_KPARAM_INFO
	.align		4
.L_201:
        /*0048*/ 	.byte	0x04, 0x17
        /*004a*/ 	.short	(.L_203 - .L_202)
.L_202:
        /*004c*/ 	.word	0x00000000
        /*0050*/ 	.short	0x0010
        /*0052*/ 	.short	0x0048
        /*0054*/ 	.byte	0x00, 0xf0, 0x11, 0x00


	//----- nvinfo : EIATTR_KPARAM_INFO
	.align		4
.L_203:
        /*0058*/ 	.byte	0x04, 0x17
        /*005a*/ 	.short	(.L_205 - .L_204)
.L_204:
        /*005c*/ 	.word	0x00000000
        /*0060*/ 	.short	0x000f
        /*0062*/ 	.short	0x0044
        /*0064*/ 	.byte	0x00, 0xf0, 0x11, 0x00


	//----- nvinfo : EIATTR_KPARAM_INFO
	.align		4
.L_205:
        /*0068*/ 	.byte	0x04, 0x17
        /*006a*/ 	.short	(.L_207 - .L_206)
.L_206:
        /*006c*/ 	.word	0x00000000
        /*0070*/ 	.short	0x000e
        /*0072*/ 	.short	0x0040
        /*0074*/ 	.byte	0x00, 0xf0, 0x11, 0x00


	//----- nvinfo : EIATTR_KPARAM_INFO
	.align		4
.L_207:
        /*0078*/ 	.byte	0x04, 0x17
        /*007a*/ 	.short	(.L_209 - .L_208)
.L_208:
        /*007c*/ 	.word	0x00000000
        /*0080*/ 	.short	0x000d
        /*0082*/ 	.short	0x003c
        /*0084*/ 	.byte	0x00, 0xf0, 0x11, 0x00


	//----- nvinfo : EIATTR_KPARAM_INFO
	.align		4
.L_209:
        /*0088*/ 	.byte	0x04, 0x17
        /*008a*/ 	.short	(.L_211 - .L_210)
.L_210:
        /*008c*/ 	.word	0x00000000
        /*0090*/ 	.short	0x000c
        /*0092*/ 	.short	0x0038
        /*0094*/ 	.byte	0x00, 0xf0, 0x11, 0x00


	//----- nvinfo : EIATTR_KPARAM_INFO
	.align		4
.L_211:
        /*0098*/ 	.byte	0x04, 0x17
        /*009a*/ 	.short	(.L_213 - .L_212)
.L_212:
        /*009c*/ 	.word	0x00000000
        /*00a0*/ 	.short	0x000b
        /*00a2*/ 	.short	0x0034
        /*00a4*/ 	.byte	0x00, 0xf0, 0x11, 0x00


	//----- nvinfo : EIATTR_KPARAM_INFO
	.align		4
.L_213:
        /*00a8*/ 	.byte	0x04, 0x17
        /*00aa*/ 	.short	(.L_215 - .L_214)
.L_214:
        /*00ac*/ 	.word	0x00000000
        /*00b0*/ 	.short	0x000a
        /*00b2*/ 	.short	0x0030
        /*00b4*/ 	.byte	0x00, 0xf0, 0x11, 0x00


	//----- nvinfo : EIATTR_KPARAM_INFO
	.align		4
.L_215:
        /*00b8*/ 	.byte	0x04, 0x17
        /*00ba*/ 	.short	(.L_217 - .L_216)
.L_216:
        /*00bc*/ 	.word	0x00000000
        /*00c0*/ 	.short	0x0009
        /*00c2*/ 	.short	0x002c
        /*00c4*/ 	.byte	0x00, 0xf0, 0x11, 0x00


	//----- nvinfo : EIATTR_KPARAM_INFO
	.align		4
.L_217:
        /*00c8*/ 	.byte	0x04, 0x17
        /*00ca*/ 	.short	(.L_219 - .L_218)
.L_218:
        /*00cc*/ 	.word	0x00000000
        /*00d0*/ 	.short	0x0008
        /*00d2*/ 	.short	0x0028
        /*00d4*/ 	.byte	0x00, 0xf0, 0x11, 0x00


	//----- nvinfo : EIATTR_KPARAM_INFO
	.align		4
.L_219:
        /*00d8*/ 	.byte	0x04, 0x17
        /*00da*/ 	.short	(.L_221 - .L_220)
.L_220:
        /*00dc*/ 	.word	0x00000000
        /*00e0*/ 	.short	0x0007
        /*00e2*/ 	.short	0x0024
        /*00e4*/ 	.byte	0x00, 0xf0, 0x11, 0x00


	//----- nvinfo : EIATTR_KPARAM_INFO
	.align		4
.L_221:
        /*00e8*/ 	.byte	0x04, 0x17
        /*00ea*/ 	.short	(.L_223 - .L_222)
.L_222:
        /*00ec*/ 	.word	0x00000000
        /*00f0*/ 	.short	0x0006
        /*00f2*/ 	.short	0x0020
        /*00f4*/ 	.byte	0x00, 0xf0, 0x11, 0x00


	//----- nvinfo : EIATTR_KPARAM_INFO
	.align		4
.L_223:
        /*00f8*/ 	.byte	0x04, 0x17
        /*00fa*/ 	.short	(.L_225 - .L_224)
.L_224:
        /*00fc*/ 	.word	0x00000000
        /*0100*/ 	.short	0x0005
        /*0102*/ 	.short	0x001c
        /*0104*/ 	.byte	0x00, 0xf0, 0x11, 0x00


	//----- nvinfo : EIATTR_KPARAM_INFO
	.align		4
.L_225:
        /*0108*/ 	.byte	0x04, 0x17
        /*010a*/ 	.short	(.L_227 - .L_226)
.L_226:
        /*010c*/ 	.word	0x00000000
        /*0110*/ 	.short	0x0004
        /*0112*/ 	.short	0x0018
        /*0114*/ 	.byte	0x00, 0xf0, 0x11, 0x00


	//----- nvinfo : EIATTR_KPARAM_INFO
	.align		4
.L_227:
        /*0118*/ 	.byte	0x04, 0x17
        /*011a*/ 	.short	(.L_229 - .L_228)
.L_228:
        /*011c*/ 	.word	0x00000000
        /*0120*/ 	.short	0x0003
        /*0122*/ 	.short	0x0014
        /*0124*/ 	.byte	0x00, 0xf0, 0x11, 0x00


	//----- nvinfo : EIATTR_KPARAM_INFO
	.align		4
.L_229:
        /*0128*/ 	.byte	0x04, 0x17
        /*012a*/ 	.short	(.L_231 - .L_230)
.L_230:
        /*012c*/ 	.word	0x00000000
        /*0130*/ 	.short	0x0002
        /*0132*/ 	.short	0x0010
        /*0134*/ 	.byte	0x00, 0xf0, 0x11, 0x00


	//----- nvinfo : EIATTR_KPARAM_INFO
	.align		4
.L_231:
        /*0138*/ 	.byte	0x04, 0x17
        /*013a*/ 	.short	(.L_233 - .L_232)
.L_232:
        /*013c*/ 	.word	0x00000000
        /*0140*/ 	.short	0x0001
        /*0142*/ 	.short	0x0008
        /*0144*/ 	.byte	0x00, 0xf0, 0x21, 0x00


	//----- nvinfo : EIATTR_KPARAM_INFO
	.align		4
.L_233:
        /*0148*/ 	.byte	0x04, 0x17
        /*014a*/ 	.short	(.L_235 - .L_234)
.L_234:
        /*014c*/ 	.word	0x00000000
        /*0150*/ 	.short	0x0000
        /*0152*/ 	.short	0x0000
        /*0154*/ 	.byte	0x00, 0xf0, 0x21, 0x00


	//----- nvinfo : EIATTR_SPARSE_MMA_MASK
	.align		4
.L_235:
        /*0158*/ 	.byte	0x03, 0x50
        /*015a*/ 	.short	0x0000


	//----- nvinfo : EIATTR_MAXREG_COUNT
	.align		4
        /*015c*/ 	.byte	0x03, 0x1b
        /*015e*/ 	.short	0x0040


	//----- nvinfo : EIATTR_MERCURY_ISA_VERSION
	.align		4
        /*0160*/ 	.byte	0x03, 0x5f
        /*0162*/ 	.short	0x0101


	//----- nvinfo : EIATTR_EXIT_INSTR_OFFSETS
	.align		4
        /*0164*/ 	.byte	0x04, 0x1c
        /*0166*/ 	.short	(.L_237 - .L_236)


	//   ....[0]....
.L_236:
        /*0168*/ 	.word	0x00000090


	//   ....[1]....
        /*016c*/ 	.word	0x00001ba0


	//----- nvinfo : EIATTR_MAX_THREADS
	.align		4
.L_237:
        /*0170*/ 	.byte	0x04, 0x05
        /*0172*/ 	.short	(.L_239 - .L_238)
.L_238:
        /*0174*/ 	.word	0x00000400
        /*0178*/ 	.word	0x00000001
        /*017c*/ 	.word	0x00000001


	//----- nvinfo : EIATTR_CRS_STACK_SIZE
	.align		4
.L_239:
        /*0180*/ 	.byte	0x04, 0x1e
        /*0182*/ 	.short	(.L_241 - .L_240)
.L_240:
        /*0184*/ 	.word	0x00000000


	//----- nvinfo : EIATTR_CBANK_PARAM_SIZE
	.align		4
.L_241:
        /*0188*/ 	.byte	0x03, 0x19
        /*018a*/ 	.short	0x0060


	//----- nvinfo : EIATTR_PARAM_CBANK
	.align		4
        /*018c*/ 	.byte	0x04, 0x0a
        /*018e*/ 	.short	(.L_243 - .L_242)
	.align		4
.L_242:
        /*0190*/ 	.word	index@(.nv.constant0._ZN2at6native14vol2col_kernelIfEEvlPKT_iiiiiiiiiiiiiiiiiiPS2_)
        /*0194*/ 	.short	0x0210
        /*0196*/ 	.short	0x0060


	//----- nvinfo : EIATTR_SW_WAR
	.align		4
.L_243:
        /*0198*/ 	.byte	0x04, 0x36
        /*019a*/ 	.short	(.L_245 - .L_244)
.L_244:
        /*019c*/ 	.word	0x00000008
.L_245:


//--------------------- .nv.info._ZN2at6native14vol2col_kernelIdEEvlPKT_iiiiiiiiiiiiiiiiiiPS2_ --------------------------
	.section	.nv.info._ZN2at6native14vol2col_kernelIdEEvlPKT_iiiiiiiiiiiiiiiiiiPS2_,"",@"SHT_CUDA_INFO"
	.sectionflags	@""
	.align	4


	//----- nvinfo : EIATTR_CUDA_API_VERSION
	.align		4
        /*0000*/ 	.byte	0x04, 0x37
        /*0002*/ 	.short	(.L_247 - .L_246)
.L_246:
        /*0004*/ 	.word	0x00000082


	//----- nvinfo : EIATTR_KPARAM_INFO
	.align		4
.L_247:
        /*0008*/ 	.byte	0x04, 0x17
        /*000a*/ 	.short	(.L_249 - .L_248)
.L_248:
        /*000c*/ 	.word	0x00000000
        /*0010*/ 	.short	0x0014
        /*0012*/ 	.short	0x0058
        /*0014*/ 	.byte	0x00, 0xf0, 0x21, 0x00


	//----- nvinfo : EIATTR_KPARAM_INFO
	.align		4
.L_249:
        /*0018*/ 	.byte	0x04, 0x17
        /*001a*/ 	.short	(.L_251 - .L_250)
.L_250:
        /*001c*/ 	.word	0x00000000
        /*0020*/ 	.short	0x0013
        /*0022*/ 	.short	0x0054
        /*0024*/ 	.byte	0x00, 0xf0, 0x11, 0x00


	//----- nvinfo : EIATTR_KPARAM_INFO
	.align		4
.L_251:
        /*0028*/ 	.byte	0x04, 0x17
        /*002a*/ 	.short	(.L_253 - .L_252)
.L_252:
        /*002c*/ 	.word	0x00000000
        /*0030*/ 	.short	0x0012
        /*0032*/ 	.short	0x0050
        /*0034*/ 	.byte	0x00, 0xf0, 0x11, 0x00


	//----- nvinfo : EIATTR_KPARAM_INFO
	.align		4
.L_253:
        /*0038*/ 	.byte	0x04, 0x17
        /*003a*/ 	.short	(.L_255 - .L_254)
.L_254:
        /*003c*/ 	.word	0x00000000
        /*0040*/ 	.short	0x0011
        /*0042*/ 	.short	0x004c
        /*0044*/ 	.byte	0x00, 0xf0, 0x11, 0x00


	//----- nvinfo : EIATTR_KPARAM_INFO
	.align		4
.L_255:
        /*0048*/ 	.byte	0x04, 0x17
        /*004a*/ 	.short	(.L_257 - .L_256)
.L_256:
        /*004c*/ 	.word	0x00000000
        /*0050*/ 	.short	0x0010
        /*0052*/ 	.short	0x0048
        /*0054*/ 	.byte	0x00, 0xf0, 0x11, 0x00


	//----- nvinfo : EIATTR_KPARAM_INFO
	.align		4
.L_257:
        /*0058*/ 	.byte	0x04, 0x17
        /*005a*/ 	.short	(.L_259 - .L_258)
.L_258:
        /*005c*/ 	.word	0x00000000
        /*0060*/ 	.short	0x000f
        /*0062*/ 	.short	0x0044
        /*0064*/ 	.byte	0x00, 0xf0, 0x11, 0x00


	//----- nvinfo : EIATTR_KPARAM_INFO
	.align		4
.L_259:
        /*0068*/ 	.byte	0x04, 0x17
        /*006a*/ 	.short	(.L_261 - .L_260)
.L_260:
        /*006c*/ 	.word	0x00000000
        /*0070*/ 	.short	0x000e
        /*0072*/ 	.short	0x0040
        /*0074*/ 	.byte	0x00, 0xf0, 0x11, 0x00


	//----- nvinfo : EIATTR_KPARAM_INFO
	.align		4
.L_261:
        /*0078*/ 	.byte	0x04, 0x17
        /*007a*/ 	.short	(.L_263 - .L_262)
.L_262:
        /*007c*/ 	.word	0x00000000
        /*0080*/ 	.short	0x000d
        /*0082*/ 	.short	0x003c
        /*0084*/ 	.byte	0x00, 0xf0, 0x11, 0x00


	//----- nvinfo : EIATTR_KPARAM_INFO
	.align		4
.L_263:
        /*0088*/ 	.byte	0x04, 0x17
        /*008a*/ 	.short	(.L_265 - .L_264)
.L_264:
        /*008c*/ 	.word	0x00000000
        /*0090*/ 	.short	0x000c
        /*0092*/ 	.short	0x0038
        /*0094*/ 	.byte	0x00, 0xf0, 0x11, 0x00


	//----- nvinfo : EIATTR_KPARAM_INFO
	.align		4
.L_265:
        /*0098*/ 	.byte	0x04, 0x17
        /*009a*/ 	.short	(.L_267 - .L_266)
.L_266:
        /*009c*/ 	.word	0x00000000
        /*00a0*/ 	.short	0x000b
        /*00a2*/ 	.short	0x0034
        /*00a4*/ 	.byte	0x00, 0xf0, 0x11, 0x00


	//----- nvinfo : EIATTR_KPARAM_INFO
	.align		4
.L_267:
        /*00a8*/ 	.byte	0x04, 0x17
        /*00aa*/ 	.short	(.L_269 - .L_268)
.L_268:
        /*00ac*/ 	.word	0x00000000
        /*00b0*/ 	.short	0x000a
        /*00b2*/ 	.short	0x0030
        /*00b4*/ 	.byte	0x00, 0xf0, 0x11, 0x00


	//----- nvinfo : EIATTR_KPARAM_INFO
	.align		4
.L_269:
        /*00b8*/ 	.byte	0x04, 0x17
        /*00ba*/ 	.short	(.L_271 - .L_270)
.L_270:
        /*00bc*/ 	.word	0x00000000
        /*00c0*/ 	.short	0x0009
        /*00c2*/ 	.short	0x002c
        /*00c4*/ 	.byte	0x00, 0xf0, 0x11, 0x00


	//----- nvinfo : EIATTR_KPARAM_INFO
	.align		4
.L_271:
        /*00c8*/ 	.byte	0x04, 0x17
        /*00ca*/ 	.short	(.L_273 - .L_272)
.L_272:
        /*00cc*/ 	.word	0x00000000
        /*00d0*/ 	.short	0x0008
        /*00d2*/ 	.short	0x0028
        /*00d4*/ 	.byte	0x00, 0xf0, 0x11, 0x00


	//----- nvinfo : EIATTR_KPARAM_INFO
	.align		4
.L_273:
        /*00d8*/ 	.byte	0x04, 0x17
        /*00da*/ 	.short	(.L_275 - .L_274)
.L_274:
        /*00dc*/ 	.word	0x00000000
        /*00e0*/ 	.short	0x0007
        /*00e2*/ 	.short	0x0024
        /*00e4*/ 	.byte	0x00, 0xf0, 0x11, 0x00


	//----- nvinfo : EIATTR_KPARAM_INFO
	.align		4
.L_275:
        /*00e8*/ 	.byte	0x04, 0x17
        /*00ea*/ 	.short	(.L_277 - .L_276)
.L_276:
        /*00ec*/ 	.word	0x00000000
        /*00f0*/ 	.short	0x0006
        /*00f2*/ 	.short	0x0020
        /*00f4*/ 	.byte	0x00, 0xf0, 0x11, 0x00


	//----- nvinfo : EIATTR_KPARAM_INFO
	.align		4
.L_277:
        /*00f8*/ 	.byte	0x04, 0x17
        /*00fa*/ 	.short	(.L_279 - .L_278)
.L_278:
        /*00fc*/ 	.word	0x00000000
        /*0100*/ 	.short	0x0005
        /*0102*/ 	.short	0x001c
        /*0104*/ 	.byte	0x00, 0xf0, 0x11, 0x00


	//----- nvinfo : EIATTR_KPARAM_INFO
	.align		4
.L_279:
        /*0108*/ 	.byte	0x04, 0x17
        /*010a*/ 	.short	(.L_281 - .L_280)
.L_280:
        /*010c*/ 	.word	0x00000000
        /*0110*/ 	.short	0x0004
        /*0112*/ 	.short	0x0018
        /*0114*/ 	.byte	0x00, 0xf0, 0x11, 0x00


	//----- nvinfo : EIATTR_KPARAM_INFO
	.align		4
.L_281:
        /*0118*/ 	.byte	0x04, 0x17
        /*011a*/ 	.short	(.L_283 - .L_282)
.L_282:
        /*011c*/ 	.word	0x00000000
        /*0120*/ 	.short	0x0003
        /*0122*/ 	.short	0x0014
        /*0124*/ 	.byte	0x00, 0xf0, 0x11, 0x00


	//----- nvinfo : EIATTR_KPARAM_INFO
	.align		4
.L_283:
        /*0128*/ 	.byte	0x04, 0x17
        /*012a*/ 	.short	(.L_285 - .L_284)
.L_284:
        /*012c*/ 	.word	0x00000000
        /*0130*/ 	.short	0x0002
        /*0132*/ 	.short	0x0010
        /*0134*/ 	.byte	0x00, 0xf0, 0x11, 0x00


	//----- nvinfo : EIATTR_KPARAM_INFO
	.align		4
.L_285:
        /*0138*/ 	.byte	0x04, 0x17
        /*013a*/ 	.short	(.L_287 - .L_286)
.L_286:
        /*013c*/ 	.word	0x00000000
        /*0140*/ 	.short	0x0001
        /*0142*/ 	.short	0x0008
        /*0144*/ 	.byte	0x00, 0xf0, 0x21, 0x00


	//----- nvinfo : EIATTR_KPARAM_INFO
	.align		4
.L_287:
        /*0148*/ 	.byte	0x04, 0x17
        /*014a*/ 	.short	(.L_289 - .L_288)
.L_288:
        /*014c*/ 	.word	0x00000000
        /*0150*/ 	.short	0x0000
        /*0152*/ 	.short	0x0000
        /*0154*/ 	.byte	0x00, 0xf0, 0x21, 0x00


	//----- nvinfo : EIATTR_SPARSE_MMA_MASK
	.align		4
.L_289:
        /*0158*/ 	.byte	0x03, 0x50
        /*015a*/ 	.short	0x0000


	//----- nvinfo : EIATTR_MAXREG_COUNT
	.align		4
        /*015c*/ 	.byte	0x03, 0x1b
        /*015e*/ 	.short	0x0040


	//----- nvinfo : EIATTR_MERCURY_ISA_VERSION
	.align		4
        /*0160*/ 	.byte	0x03, 0x5f
        /*0162*/ 	.short	0x0101


	//----- nvinfo : EIATTR_EXIT_INSTR_OFFSETS
	.align		4
        /*0164*/ 	.byte	0x04, 0x1c
        /*0166*/ 	.short	(.L_291 - .L_290)


	//   ....[0]....
.L_290:
        /*0168*/ 	.word	0x00000090


	//   ....[1]....
        /*016c*/ 	.word	0x00001b60


	//----- nvinfo : EIATTR_MAX_THREADS
	.align		4
.L_291:
        /*0170*/ 	.byte	0x04, 0x05
        /*0172*/ 	.short	(.L_293 - .L_292)
.L_292:
        /*0174*/ 	.word	0x00000400
        /*0178*/ 	.word	0x00000001
        /*017c*/ 	.word	0x00000001


	//----- nvinfo : EIATTR_CRS_STACK_SIZE
	.align		4
.L_293:
        /*0180*/ 	.byte	0x04, 0x1e
        /*0182*/ 	.short	(.L_295 - .L_294)
.L_294:
        /*0184*/ 	.word	0x00000000


	//----- nvinfo : EIATTR_CBANK_PARAM_SIZE
	.align		4
.L_295:
        /*0188*/ 	.byte	0x03, 0x19
        /*018a*/ 	.short	0x0060


	//----- nvinfo : EIATTR_PARAM_CBANK
	.align		4
        /*018c*/ 	.byte	0x04, 0x0a
        /*018e*/ 	.short	(.L_297 - .L_296)
	.align		4
.L_296:
        /*0190*/ 	.word	index@(.nv.constant0._ZN2at6native14vol2col_kernelIdEEvlPKT_iiiiiiiiiiiiiiiiiiPS2_)
        /*0194*/ 	.short	0x0210
        /*0196*/ 	.short	0x0060


	//----- nvinfo : EIATTR_SW_WAR
	.align		4
.L_297:
        /*0198*/ 	.byte	0x04, 0x36
        /*019a*/ 	.short	(.L_299 - .L_298)
.L_298:
        /*019c*/ 	.word	0x00000008
.L_299:


//--------------------- .nv.info._ZN2at6native13vol2im_kernelIN3c108BFloat16EfEEvlPKT_jjjjjjjjjjjjjjjjjjjPS4_ --------------------------
	.section	.nv.info._ZN2at6native13vol2im_kernelIN3c108BFloat16EfEEvlPKT_jjjjjjjjjjjjjjjjjjjPS4_,"",@"SHT_CUDA_INFO"
	.sectionflags	@""
	.align	4


	//----- nvinfo : EIATTR_CUDA_API_VERSION
	.align		4
        /*0000*/ 	.byte	0x04, 0x37
        /*0002*/ 	.short	(.L_301 - .L_300)
.L_300:
        /*0004*/ 	.word	0x00000082


	//----- nvinfo : EIATTR_KPARAM_INFO
	.align		4
.L_301:
        /*0008*/ 	.byte	0x04, 0x17
        /*000a*/ 	.short	(.L_303 - .L_302)
.L_302:
        /*000c*/ 	.word	0x00000000
        /*0010*/ 	.short	0x0015
        /*0012*/ 	.short	0x0060
        /*0014*/ 	.byte	0x00, 0xf0, 0x21, 0x00


	//----- nvinfo : EIATTR_KPARAM_INFO
	.align		4
.L_303:
        /*0018*/ 	.byte	0x04, 0x17
        /*001a*/ 	.short	(.L_305 - .L_304)
.L_304:
        /*001c*/ 	.word	0x00000000
        /*0020*/ 	.short	0x0014
        /*0022*/ 	.short	0x0058
        /*0024*/ 	.byte	0x00, 0xf0, 0x11, 0x00


	//----- nvinfo : EIATTR_KPARAM_INFO
	.align		4
.L_305:
        /*0028*/ 	.byte	0x04, 0x17
        /*002a*/ 	.short	(.L_307 - .L_306)
.L_306:
        /*002c*/ 	.word	0x00000000
        /*0030*/ 	.short	0x0013
        /*0032*/ 	.short	0x0054
        /*0034*/ 	.byte	0x00, 0xf0, 0x11, 0x00


	//----- nvinfo : EIATTR_KPARAM_INFO
	.align		4
.L_307:
        /*0038*/ 	.byte	0x04, 0x17
        /*003a*/ 	.short	(.L_309 - .L_308)
.L_308:
        /*003c*/ 	.word	0x00000000
        /*0040*/ 	.short	0x0012
        /*0042*/ 	.short	0x0050
        /*0044*/ 	.byte	0x00, 0xf0, 0x11, 0x00


	//----- nvinfo : EIATTR_KPARAM_INFO
	.align		4
.L_309:
        /*0048*/ 	.byte	0x04, 0x17
        /*004a*/ 	.short	(.L_311 - .L_310)
.L_310:
        /*004c*/ 	.word	0x00000000
        /*0050*/ 	.short	0x0011
        /*0052*/ 	.short	0x004c
        /*0054*/ 	.byte	0x00, 0xf0, 0x11, 0x00


	//----- nvinfo : EIATTR_KPARAM_INFO
	.align		4
.L_311:
        /*0058*/ 	.byte	0x04, 0x17
        /*005a*/ 	.short	(.L_313 - .L_312)
.L_312:
        /*005c*/ 	.word	0x00000000
        /*0060*/ 	.short	0x0010
        /*0062*/ 	.short	0x0048
        /*0064*/ 	.byte	0x00, 0xf0, 0x11, 0x00


	//----- nvinfo : EIATTR_KPARAM_INFO
	.align		4
.L_313:
        /*0068*/ 	.byte	0x04, 0x17
        /*006a*/ 	.short	(.L_315 - .L_314)
.L_314:
        /*006c*/ 	.word	0x00000000
        /*0070*/ 	.short	0x000f
        /*0072*/ 	.short	0x0044
        /*0074*/ 	.byte	0x00, 0xf0, 0x11, 0x00


	//----- nvinfo : EIATTR_KPARAM_INFO
	.align		4
.L_315:
        /*0078*/ 	.byte	0x04, 0x17
        /*007a*/ 	.short	(.L_317 - .L_316)
.L_316:
        /*007c*/ 	.word	0x00000000
        /*0080*/ 	.short	0x000e
        /*0082*/ 	.short	0x0040
        /*0084*/ 	.byte	0x00, 0xf0, 0x11, 0x00


	//----- nvinfo : EIATTR_KPARAM_INFO
	.align		4
.L_317:
        /*0088*/ 	.byte	0x04, 0x17
        /*008a*/ 	.short	(.L_319 - .L_318)
.L_318:
        /*008c*/ 	.word	0x00000000
        /*0090*/ 	.short	0x000d
        /*0092*/ 	.short	0x003c
        /*0094*/ 	.byte	0x00, 0xf0, 0x11, 0x00


	//----- nvinfo : EIATTR_KPARAM_INFO
	.align		4
.L_319:
        /*0098*/ 	.byte	0x04, 0x17
        /*009a*/ 	.short	(.L_321 - .L_320)
.L_320:
        /*009c*/ 	.word	0x00000000
        /*00a0*/ 	.short	0x000c
        /*00a2*/ 	.short	0x0038
        /*00a4*/ 	.byte	0x00, 0xf0, 0x11, 0x00


	//----- nvinfo : EIATTR_KPARAM_INFO
	.align		4
.L_321:
        /*00a8*/ 	.byte	0x04, 0x17
        /*00aa*/ 	.short	(.L_323 - .L_322)
.L_322:
        /*00ac*/ 	.word	0x00000000
        /*00b0*/ 	.short	0x000b
        /*00b2*/ 	.short	0x0034
        /*00b4*/ 	.byte	0x00, 0xf0, 0x11, 0x00


	//----- nvinfo : EIATTR_KPARAM_INFO
	.align		4
.L_323:
        /*00b8*/ 	.byte	0x04, 0x17
        /*00ba*/ 	.short	(.L_325 - .L_324)
.L_324:
        /*00bc*/ 	.word	0x00000000
        /*00c0*/ 	.short	0x000a
        /*00c2*/ 	.short	0x0030
        /*00c4*/ 	.byte	0x00, 0xf0, 0x11, 0x00


	//----- nvinfo : EIATTR_KPARAM_INFO
	.align		4
.L_325:
        /*00c8*/ 	.byte	0x04, 0x17
        /*00ca*/ 	.short	(.L_327 - .L_326)
.L_326:
        /*00cc*/ 	.word	0x00000000
        /*00d0*/ 	.short	0x0009
        /*00d2*/ 	.short	0x002c
        /*00d4*/ 	.byte	0x00, 0xf0, 0x11, 0x00


	//----- nvinfo : EIATTR_KPARAM_INFO
	.align		4
.L_327:
        /*00d8*/ 	.byte	0x04, 0x17
        /*00da*/ 	.short	(.L_329 - .L_328)
.L_328:
        /*00dc*/ 	.word	0x00000000
        /*00e0*/ 	.short	0x0008
        /*00e2*/ 	.short	0x0028
        /*00e4*/ 	.byte	0x00, 0xf0, 0x11, 0x00


	//----- nvinfo : EIATTR_KPARAM_INFO
	.align		4
.L_329:
        /*00e8*/ 	.byte	0x04, 0x17
        /*00ea*/ 	.short	(.L_331 - .L_330)
.L_330:
        /*00ec*/ 	.word	0x00000000
        /*00f0*/ 	.short	0x0007
        /*00f2*/ 	.short	0x0024
        /*00f4*/ 	.byte	0x00, 0xf0, 0x11, 0x00


	//----- nvinfo : EIATTR_KPARAM_INFO
	.align		4
.L_331:
        /*00f8*/ 	.byte	0x04, 0x17
        /*00fa*/ 	.short	(.L_333 - .L_332)
.L_332:
        /*00fc*/ 	.word	0x00000000
        /*0100*/ 	.short	0x0006
        /*0102*/ 	.short	0x0020
        /*0104*/ 	.byte	0x00, 0xf0, 0x11, 0x00


	//----- nvinfo : EIATTR_KPARAM_INFO
	.align		4
.L_333:
        /*0108*/ 	.byte	0x04, 0x17
        /*010a*/ 	.short	(.L_335 - .L_334)
.L_334:
        /*010c*/ 	.word	0x00000000
        /*0110*/ 	.short	0x0005
        /*0112*/ 	.short	0x001c
        /*0114*/ 	.byte	0x00, 0xf0, 0x11, 0x00


	//----- nvinfo : EIATTR_KPARAM_INFO
	.align		4
.L_335:
        /*0118*/ 	.byte	0x04, 0x17
        /*011a*/ 	.short	(.L_337 - .L_336)
.L_336:
        /*011c*/ 	.word	0x00000000
        /*0120*/ 	.short	0x0004
        /*0122*/ 	.short	0x0018
        /*0124*/ 	.byte	0x00, 0xf0, 0x11, 0x00


	//----- nvinfo : EIATTR_KPARAM_INFO
	.align		4
.L_337:
        /*0128*/ 	.byte	0x04, 0x17
        /*012a*/ 	.short	(.L_339 - .L_338)
.L_338:
        /*012c*/ 	.word	0x00000000
        /*0130*/ 	.short	0x0003
        /*0132*/ 	.short	0x0014
        /*0134*/ 	.byte	0x00, 0xf0, 0x11, 0x00


	//----- nvinfo : EIATTR_KPARAM_INFO
	.align		4
.L_339:
        /*0138*/ 	.byte	0x04, 0x17
        /*013a*/ 	.short	(.L_341 - .L_340)
.L_340:
        /*013c*/ 	.word	0x00000000
        /*0140*/ 	.short	0x0002
        /*0142*/ 	.short	0x0010
        /*0144*/ 	.byte	0x00, 0xf0, 0x11, 0x00


	//----- nvinfo : EIATTR_KPARAM_INFO
	.align		4
.L_341:
        /*0148*/ 	.byte	0x04, 0x17
        /*014a*/ 	.short	(.L_343 - .L_342)
.L_342:
        /*014c*/ 	.word	0x00000000
        /*0150*/ 	.short	0x0001
        /*0152*/ 	.short	0x0008
        /*0154*/ 	.byte	0x00, 0xf0, 0x21, 0x00


	//----- nvinfo : EIATTR_KPARAM_INFO
	.align		4
.L_343:
        /*0158*/ 	.byte	0x04, 0x17
        /*015a*/ 	.short	(.L_345 - .L_344)
.L_344:
        /*015c*/ 	.word	0x00000000
        /*0160*/ 	.short	0x0000
        /*0162*/ 	.short	0x0000
        /*0164*/ 	.byte	0x00, 0xf0, 0x21, 0x00


	//----- nvinfo : EIATTR_SPARSE_MMA_MASK
	.align		4
.L_345:
        /*0168*/ 	.byte	0x03, 0x50
        /*016a*/ 	.short	0x0000


	//----- nvinfo : EIATTR_MAXREG_COUNT
	.align		4
        /*016c*/ 	.byte	0x03, 0x1b
        /*016e*/ 	.short	0x00ff


	//----- nvinfo : EIATTR_MERCURY_ISA_VERSION
	.align		4
        /*0170*/ 	.byte	0x03, 0x5f
        /*0172*/ 	.short	0x0101


	//----- nvinfo : EIATTR_EXIT_INSTR_OFFSETS
	.align		4
        /*0174*/ 	.byte	0x04, 0x1c
        /*0176*/ 	.short	(.L_347 - .L_346)


	//   ....[0]....
.L_346:
        /*0178*/ 	.word	0x000000a0


	//   ....[1]....
        /*017c*/ 	.word	0x00004370


	//----- nvinfo : EIATTR_CRS_STACK_SIZE
	.align		4
.L_347:
        /*0180*/ 	.byte	0x04, 0x1e
        /*0182*/ 	.short	(.L_349 - .L_348)
.L_348:
        /*0184*/ 	.word	0x00000000


	//----- nvinfo : EIATTR_CBANK_PARAM_SIZE
	.align		4
.L_349:
        /*0188*/ 	.byte	0x03, 0x19
        /*018a*/ 	.short	0x0068


	//----- nvinfo : EIATTR_PARAM_CBANK
	.align		4
        /*018c*/ 	.byte	0x04, 0x0a
        /*018e*/ 	.short	(.L_351 - .L_350)
	.align		4
.L_350:
        /*0190*/ 	.word	index@(.nv.constant0._ZN2at6native13vol2im_kernelIN3c108BFloat16EfEEvlPKT_jjjjjjjjjjjjjjjjjjjPS4_)
        /*0194*/ 	.short	0x0210
        /*0196*/ 	.short	0x0068


	//----- nvinfo : EIATTR_SW_WAR
	.align		4
.L_351:
        /*0198*/ 	.byte	0x04, 0x36
        /*019a*/ 	.short	(.L_353 - .L_352)
.L_352:
        /*019c*/ 	.word	0x00000008
.L_353:


//--------------------- .nv.info._ZN2at6native13vol2im_kernelIN3c104HalfEfEEvlPKT_jjjjjjjjjjjjjjjjjjjPS4_ --------------------------
	.section	.nv.info._ZN2at6native13vol2im_kernelIN3c104HalfEfEEvlPKT_jjjjjjjjjjjjjjjjjjjPS4_,"",@"SHT_CUDA_INFO"
	.sectionflags	@""
	.align	4


	//----- nvinfo : EIATTR_CUDA_API_VERSION
	.align		4
        /*0000*/ 	.byte	0x04, 0x37
        /*0002*/ 	.short	(.L_355 - .L_354)
.L_354:
        /*0004*/ 	.word	0x00000082


	//----- nvinfo : EIATTR_KPARAM_INFO
	.align		4
.L_355:
        /*0008*/ 	.byte	0x04, 0x17
        /*000a*/ 	.short	(.L_357 - .L_356)
.L_356:
        /*000c*/ 	.word	0x00000000
        /*0010*/ 	.short	0x0015
        /*0012*/ 	.short	0x0060
        /*0014*/ 	.byte	0x00, 0xf0, 0x21, 0x00


	//----- nvinfo : EIATTR_KPARAM_INFO
	.align		4
.L_357:
        /*0018*/ 	.byte	0x04, 0x17
        /*001a*/ 	.short	(.L_359 - .L_358)
.L_358:
        /*001c*/ 	.word	0x00000000
        /*0020*/ 	.short	0x0014
        /*0022*/ 	.short	0x0058
        /*0024*/ 	.byte	0x00, 0xf0, 0x11, 0x00


	//----- nvinfo : EIATTR_KPARAM_INFO
	.align		4
.L_359:
        /*0028*/ 	.byte	0x04, 0x17
        /*002a*/ 	.short	(.L_361 - .L_360)
.L_360:
        /*002c*/ 	.word	0x00000000
        /*0030*/ 	.short	0x0013
        /*0032*/ 	.short	0x0054
        /*0034*/ 	.byte	0x00, 0xf0, 0x11, 0x00


	//----- nvinfo : EIATTR_KPARAM_INFO
	.align		4
.L_361:
        /*0038*/ 	.byte	0x04, 0x17
        /*003a*/ 	.short	(.L_363 - .L_362)
.L_362:
        /*003c*/ 	.word	0x00000000
        /*0040*/ 	.short	0x0012
        /*0042*/ 	.short	0x0050
        /*0044*/ 	.byte	0x00, 0xf0, 0x11, 0x00


	//----- nvinfo : EIATTR_KPARAM_INFO
	.align		4
.L_363:
        /*0048*/ 	.byte	0x04, 0x17
        /*004a*/ 	.short	(.L_365 - .L_364)
.L_364:
        /*004c*/ 	.word	0x00000000
        /*0050*/ 	.short	0x0011
        /*0052*/ 	.short	0x004c
        /*0054*/ 	.byte	0x00, 0xf0, 0x11, 0x00


	//----- nvinfo : EIATTR_KPARAM_INFO
	.align		4
.L_365:
        /*0058*/ 	.byte	0x04, 0x17
        /*005a*/ 	.short	(.L_367 - .L_366)
.L_366:
        /*005c*/ 	.word	0x00000000
        /*0060*/ 	.short	0x0010
        /*0062*/ 	.short	0x0048
        /*0064*/ 	.byte	0x00, 0xf0, 0x11, 0x00


	//----- nvinfo : EIATTR_KPARAM_INFO
	.align		4
.L_367:
        /*0068*/ 	.byte	0x04, 0x17
        /*006a*/ 	.short	(.L_369 - .L_368)
.L_368:
        /*006c*/ 	.word	0x00000000
        /*0070*/ 	.short	0x000f
        /*0072*/ 	.short	0x0044
        /*0074*/ 	.byte	0x00, 0xf0, 0x11, 0x00


	//----- nvinfo : EIATTR_KPARAM_INFO
	.align		4
.L_369:
        /*0078*/ 	.byte	0x04, 0x17
        /*007a*/ 	.short	(.L_371 - .L_370)
.L_370:
        /*007c*/ 	.word	0x00000000
        /*0080*/ 	.short	0x000e
        /*0082*/ 	.short	0x0040
        /*0084*/ 	.byte	0x00, 0xf0, 0x11, 0x00


	//----- nvinfo : EIATTR_KPARAM_INFO
	.align		4
.L_371:
        /*0088*/ 	.byte	0x04, 0x17
        /*008a*/ 	.short	(.L_373 - .L_372)
.L_372:
        /*008c*/ 	.word	0x00000000
        /*0090*/ 	.short	0x000d
        /*0092*/ 	.short	0x003c
        /*0094*/ 	.byte	0x00, 0xf0, 0x11, 0x00


	//----- nvinfo : EIATTR_KPARAM_INFO
	.align		4
.L_373:
        /*0098*/ 	.byte	0x04, 0x17
        /*009a*/ 	.short	(.L_375 - .L_374)
.L_374:
        /*009c*/ 	.word	0x00000000
        /*00a0*/ 	.short	0x000c
        /*00a2*/ 	.short	0x0038
        /*00a4*/ 	.byte	0x00, 0xf0, 0x11, 0x00


	//----- nvinfo : EIATTR_KPARAM_INFO
	.align		4
.L_375:
        /*00a8*/ 	.byte	0x04, 0x17
        /*00aa*/ 	.short	(.L_377 - .L_376)
.L_376:
        /*00ac*/ 	.word	0x00000000
        /*00b0*/ 	.short	0x000b
        /*00b2*/ 	.short	0x0034
        /*00b4*/ 	.byte	0x00, 0xf0, 0x11, 0x00


	//----- nvinfo : EIATTR_KPARAM_INFO
	.align		4
.L_377:
        /*00b8*/ 	.byte	0x04, 0x17
        /*00ba*/ 	.short	(.L_379 - .L_378)
.L_378:
        /*00bc*/ 	.word	0x00000000
        /*00c0*/ 	.short	0x000a
        /*00c2*/ 	.short	0x0030
        /*00c4*/ 	.byte	0x00, 0xf0, 0x11, 0x00


	//----- nvinfo : EIATTR_KPARAM_INFO
	.align		4
.L_379:
        /*00c8*/ 	.byte	0x04, 0x17
        /*00ca*/ 	.short	(.L_381 - .L_380)
.L_380:
        /*00cc*/ 	.word	0x00000000
        /*00d0*/ 	.short	0x0009
        /*00d2*/ 	.short	0x002c
        /*00d4*/ 	.byte	0x00, 0xf0, 0x11, 0x00


	//----- nvinfo : EIATTR_KPARAM_INFO
	.align		4
.L_381:
        /*00d8*/ 	.byte	0x04, 0x17
        /*00da*/ 	.short	(.L_383 - .L_382)
.L_382:
        /*00dc*/ 	.word	0x00000000
        /*00e0*/ 	.short	0x0008
        /*00e2*/ 	.short	0x0028
        /*00e4*/ 	.byte	0x00, 0xf0, 0x11, 0x00


	//----- nvinfo : EIATTR_KPARAM_INFO
	.align		4
.L_383:
        /*00e8*/ 	.byte	0x04, 0x17
        /*00ea*/ 	.short	(.L_385 - .L_384)
.L_384:
        /*00ec*/ 	.word	0x00000000
        /*00f0*/ 	.short	0x0007
        /*00f2*/ 	.short	0x0024
        /*00f4*/ 	.byte	0x00, 0xf0, 0x11, 0x00


	//----- nvinfo : EIATTR_KPARAM_INFO
	.align		4
.L_385:
        /*00f8*/ 	.byte	0x04, 0x17
        /*00fa*/ 	.short	(.L_387 - .L_386)
.L_386:
        /*00fc*/ 	.word	0x00000000
        /*0100*/ 	.short	0x0006
        /*0102*/ 	.short	0x0020
        /*0104*/ 	.byte	0x00, 0xf0, 0x11, 0x00


	//----- nvinfo : EIATTR_KPARAM_INFO
	.align		4
.L_387:
        /*0108*/ 	.byte	0x04, 0x17
        /*010a*/ 	.short	(.L_389 - .L_388)
.L_388:
        /*010c*/ 	.word	0x00000000
        /*0110*/ 	.short	0x0005
        /*0112*/ 	.short	0x001c
        /*0114*/ 	.byte	0x00, 0xf0, 0x11, 0x00


	//----- nvinfo : EIATTR_KPARAM_INFO
	.align		4
.L_389:
        /*0118*/ 	.byte	0x04, 0x17
        /*011a*/ 	.short	(.L_391 - .L_390)
.L_390:
        /*011c*/ 	.word	0x00000000
        /*0120*/ 	.short	0x0004
        /*0122*/ 	.short	0x0018
        /*0124*/ 	.byte	0x00, 0xf0, 0x11, 0x00


	//----- nvinfo : EIATTR_KPARAM_INFO
	.align		4
.L_391:
        /*0128*/ 	.byte	0x04, 0x17
        /*012a*/ 	.short	(.L_393 - .L_392)
.L_392:
        /*012c*/ 	.word	0x00000000
        /*0130*/ 	.short	0x0003
        /*0132*/ 	.short	0x0014
        /*0134*/ 	.byte	0x00, 0xf0, 0x11, 0x00


	//----- nvinfo : EIATTR_KPARAM_INFO
	.align		4
.L_393:
        /*0138*/ 	.byte	0x04, 0x17
        /*013a*/ 	.short	(.L_395 - .L_394)
.L_394:
        /*013c*/ 	.word	0x00000000
        /*0140*/ 	.short	0x0002
        /*0142*/ 	.short	0x0010
        /*0144*/ 	.byte	0x00, 0xf0, 0x11, 0x00


	//----- nvinfo : EIATTR_KPARAM_INFO
	.align		4
.L_395:
        /*0148*/ 	.byte	0x04, 0x17
        /*014a*/ 	.short	(.L_397 - .L_396)
.L_396:
        /*014c*/ 	.word	0x00000000
        /*0150*/ 	.short	0x0001
        /*0152*/ 	.short	0x0008
        /*0154*/ 	.byte	0x00, 0xf0, 0x21, 0x00


	//----- nvinfo : EIATTR_KPARAM_INFO
	.align		4
.L_397:
        /*0158*/ 	.byte	0x04, 0x17
        /*015a*/ 	.short	(.L_399 - .L_398)
.L_398:
        /*015c*/ 	.word	0x00000000
        /*0160*/ 	.short	0x0000
        /*0162*/ 	.short	0x0000
        /*0164*/ 	.byte	0x00, 0xf0, 0x21, 0x00


	//----- nvinfo : EIATTR_SPARSE_MMA_MASK
	.align		4
.L_399:
        /*0168*/ 	.byte	0x03, 0x50
        /*016a*/ 	.short	0x0000


	//----- nvinfo : EIATTR_MAXREG_COUNT
	.align		4
        /*016c*/ 	.byte	0x03, 0x1b
        /*016e*/ 	.short	0x00ff


	//----- nvinfo : EIATTR_MERCURY_ISA_VERSION
	.align		4
        /*0170*/ 	.byte	0x03, 0x5f
        /*0172*/ 	.short	0x0101


	//----- nvinfo : EIATTR_EXIT_INSTR_OFFSETS
	.align		4
        /*0174*/ 	.byte	0x04, 0x1c
        /*0176*/ 	.short	(.L_401 - .L_400)


	//   ....[0]....
.L_400:
        /*0178*/ 	.word	0x000000a0


	//   ....[1]....
        /*017c*/ 	.word	0x00004370


	//----- nvinfo : EIATTR_CRS_STACK_SIZE
	.align		4
.L_401:
        /*0180*/ 	.byte	0x04, 0x1e
        /*0182*/ 	.short	(.L_403 - .L_402)
.L_402:
        /*0184*/ 	.word	0x00000000


	//----- nvinfo : EIATTR_CBANK_PARAM_SIZE
	.align		4
.L_403:
        /*0188*/ 	.byte	0x03, 0x19
        /*018a*/ 	.short	0x0068


	//----- nvinfo : EIATTR_PARAM_CBANK
	.align		4
        /*018c*/ 	.byte	0x04, 0x0a
        /*018e*/ 	.short	(.L_405 - .L_404)
	.align		4
.L_404:
        /*0190*/ 	.word	index@(.nv.constant0._ZN2at6native13vol2im_kernelIN3c104HalfEfEEvlPKT_jjjjjjjjjjjjjjjjjjjPS4_)
        /*0194*/ 	.short	0x0210
        /*0196*/ 	.short	0x0068


	//----- nvinfo : EIATTR_SW_WAR
	.align		4
.L_405:
        /*0198*/ 	.byte	0x04, 0x36
        /*019a*/ 	.short	(.L_407 - .L_406)
.L_406:
        /*019c*/ 	.word	0x00000008
.L_407:


//--------------------- .nv.info._ZN2at6native13vol2im_kernelIffEEvlPKT_jjjjjjjjjjjjjjjjjjjPS2_ --------------------------
	.section	.nv.info._ZN2at6native13vol2im_kernelIffEEvlPKT_jjjjjjjjjjjjjjjjjjjPS2_,"",@"SHT_CUDA_INFO"
	.sectionflags	@""
	.align	4


	//----- nvinfo : EIATTR_CUDA_API_VERSION
	.align		4
        /*0000*/ 	.byte	0x04, 0x37
        /*0002*/ 	.short	(.L_409 - .L_408)
.L_408:
        /*0004*/ 	.word	0x00000082


	//----- nvinfo : EIATTR_KPARAM_INFO
	.align		4
.L_409:
        /*0008*/ 	.byte	0x04, 0x17
        /*000a*/ 	.short	(.L_411 - .L_410)
.L_410:
        /*000c*/ 	.word	0x00000000
        /*0010*/ 	.short	0x0015
        /*0012*/ 	.short	0x0060
        /*0014*/ 	.byte	0x00, 0xf0, 0x21, 0x00


	//----- nvinfo : EIATTR_KPARAM_INFO
	.align		4
.L_411:
        /*0018*/ 	.byte	0x04, 0x17
        /*001a*/ 	.short	(.L_413 - .L_412)
.L_412:
        /*001c*/ 	.word	0x00000000
        /*0020*/ 	.short	0x0014
        /*0022*/ 	.short	0x0058
        /*0024*/ 	.byte	0x00, 0xf0, 0x11, 0x00


	//----- nvinfo : EIATTR_KPARAM_INFO
	.align		4
.L_413:
        /*0028*/ 	.byte	0x04, 0x17
        /*002a*/ 	.short	(.L_415 - .L_414)
.L_414:
        /*002c*/ 	.word	0x00000000
        /*0030*/ 	.short	0x0013
        /*0032*/ 	.short	0x0054
        /*0034*/ 	.byte	0x00, 0xf0, 0x11, 0x00


	//----- nvinfo : EIATTR_KPARAM_INFO
	.align		4
.L_415:
        /*0038*/ 	.byte	0x04, 0x17
        /*003a*/ 	.short	(.L_417 - .L_416)
.L_416:
        /*003c*/ 	.word	0x00000000
        /*0040*/ 	.short	0x0012
        /*0042*/ 	.short	0x0050
        /*0044*/ 	.byte	0x00, 0xf0, 0x11, 0x00


	//----- nvinfo : EIATTR_KPARAM_INFO
	.align		4
.L_417:
        /*0048*/ 	.byte	0x04, 0x17
        /*004a*/ 	.short	(.L_419 - .L_418)
.L_418:
        /*004c*/ 	.word	0x00000000
        /*0050*/ 	.short	0x0011
        /*0052*/ 	.short	0x004c
        /*0054*/ 	.byte	0x00, 0xf0, 0x11, 0x00


	//----- nvinfo : EIATTR_KPARAM_INFO
	.align		4
.L_419:
        /*0058*/ 	.byte	0x04, 0x17
        /*005a*/ 	.short	(.L_421 - .L_420)
.L_420:
        /*005c*/ 	.word	0x00000000
        /*0060*/ 	.short	0x0010
        /*0062*/ 	.short	0x0048
        /*0064*/ 	.byte	0x00, 0xf0, 0x11, 0x00


	//----- nvinfo : EIATTR_KPARAM_INFO
	.align		4
.L_421:
        /*0068*/ 	.byte	0x04, 0x17
        /*006a*/ 	.short	(.L_423 - .L_422)
.L_422:
        /*006c*/ 	.word	0x00000000
        /*0070*/ 	.short	0x000f
        /*0072*/ 	.short	0x0044
        /*0074*/ 	.byte	0x00, 0xf0, 0x11, 0x00


	//----- nvinfo : EIATTR_KPARAM_INFO
	.align		4
.L_423:
        /*0078*/ 	.byte	0x04, 0x17
        /*007a*/ 	.short	(.L_425 - .L_424)
.L_424:
        /*007c*/ 	.word	0x00000000
        /*0080*/ 	.short	0x000e
        /*0082*/ 	.short	0x0040
        /*0084*/ 	.byte	0x00, 0xf0, 0x11, 0x00


	//----- nvinfo : EIATTR_KPARAM_INFO
	.align		4
.L_425:
        /*0088*/ 	.byte	0x04, 0x17
        /*008a*/ 	.short	(.L_427 - .L_426)
.L_426:
        /*008c*/ 	.word	0x00000000
        /*0090*/ 	.short	0x000d
        /*0092*/ 	.short	0x003c
        /*0094*/ 	.byte	0x00, 0xf0, 0x11, 0x00


	//----- nvinfo : EIATTR_KPARAM_INFO
	.align		4
.L_427:
        /*0098*/ 	.byte	0x04, 0x17
        /*009a*/ 	.short	(.L_429 - .L_428)
.L_428:
        /*009c*/ 	.word	0x00000000
        /*00a0*/ 	.short	0x000c
        /*00a2*/ 	.short	0x0038
        /*00a4*/ 	.byte	0x00, 0xf0, 0x11, 0x00


	//----- nvinfo : EIATTR_KPARAM_INFO
	.align		4
.L_429:
        /*00a8*/ 	.byte	0x04, 0x17
        /*00aa*/ 	.short	(.L_431 - .L_430)
.L_430:
        /*00ac*/ 	.word	0x00000000
        /*00b0*/ 	.short	0x000b
        /*00b2*/ 	.short	0x0034
        /*00b4*/ 	.byte	0x00, 0xf0, 0x11, 0x00


	//----- nvinfo : EIATTR_KPARAM_INFO
	.align		4
.L_431:
        /*00b8*/ 	.byte	0x04, 0x17
        /*00ba*/ 	.short	(.L_433 - .L_432)
.L_432:
        /*00bc*/ 	.word	0x00000000
        /*00c0*/ 	.short	0x000a
        /*00c2*/ 	.short	0x0030
        /*00c4*/ 	.byte	0x00, 0xf0, 0x11, 0x00


	//----- nvinfo : EIATTR_KPARAM_INFO
	.align		4
.L_433:
        /*00c8*/ 	.byte	0x04, 0x17
        /*00ca*/ 	.short	(.L_435 - .L_434)
.L_434:
        /*00cc*/ 	.word	0x00000000
        /*00d0*/ 	.short	0x0009
        /*00d2*/ 	.short	0x002c
        /*00d4*/ 	.byte	0x00, 0xf0, 0x11, 0x00


	//----- nvinfo : EIATTR_KPARAM_INFO
	.align		4
.L_435:
        /*00d8*/ 	.byte	0x04, 0x17
        /*00da*/ 	.short	(.L_437 - .L_436)
.L_436:
        /*00dc*/ 	.word	0x00000000
        /*00e0*/ 	.short	0x0008
        /*00e2*/ 	.short	0x0028
        /*00e4*/ 	.byte	0x00, 0xf0, 0x11, 0x00


	//----- nvinfo : EIATTR_KPARAM_INFO
	.align		4
.L_437:
        /*00e8*/ 	.byte	0x04, 0x17
        /*00ea*/ 	.short	(.L_439 - .L_438)
.L_438:
        /*00ec*/ 	.word	0x00000000
        /*00f0*/ 	.short	0x0007
        /*00f2*/ 	.short	0x0024
        /*00f4*/ 	.byte	0x00, 0xf0, 0x11, 0x00


	//----- nvinfo : EIATTR_KPARAM_INFO
	.align		4
.L_439:
        /*00f8*/ 	.byte	0x04, 0x17
        /*00fa*/ 	.short	(.L_441 - .L_440)
.L_440:
        /*00fc*/ 	.word	0x00000000
        /*0100*/ 	.short	0x0006
        /*0102*/ 	.short	0x0020
        /*0104*/ 	.byte	0x00, 0xf0, 0x11, 0x00


	//----- nvinfo : EIATTR_KPARAM_INFO
	.align		4
.L_441:
        /*0108*/ 	.byte	0x04, 0x17
        /*010a*/ 	.short	(.L_443 - .L_442)
.L_442:
        /*010c*/ 	.word	0x00000000
        /*0110*/ 	.short	0x0005
        /*0112*/ 	.short	0x001c
        /*0114*/ 	.byte	0x00, 0xf0, 0x11, 0x00


	//----- nvinfo : EIATTR_KPARAM_INFO
	.align		4
.L_443:
        /*0118*/ 	.byte	0x04, 0x17
        /*011a*/ 	.short	(.L_445 - .L_444)
.L_444:
        /*011c*/ 	.word	0x00000000
        /*0120*/ 	.short	0x0004
        /*0122*/ 	.short	0x0018
        /*0124*/ 	.byte	0x00, 0xf0, 0x11, 0x00


	//----- nvinfo : EIATTR_KPARAM_INFO
	.align		4
.L_445:
        /*0128*/ 	.byte	0x04, 0x17
        /*012a*/ 	.short	(.L_447 - .L_446)
.L_446:
        /*012c*/ 	.word	0x00000000
        /*0130*/ 	.short	0x0003
        /*0132*/ 	.short	0x0014
        /*0134*/ 	.byte	0x00, 0xf0, 0x11, 0x00


	//----- nvinfo : EIATTR_KPARAM_INFO
	.align		4
.L_447:
        /*0138*/ 	.byte	0x04, 0x17
        /*013a*/ 	.short	(.L_449 - .L_448)
.L_448:
        /*013c*/ 	.word	0x00000000
        /*0140*/ 	.short	0x0002
        /*0142*/ 	.short	0x0010
        /*0144*/ 	.byte	0x00, 0xf0, 0x11, 0x00


	//----- nvinfo : EIATTR_KPARAM_INFO
	.align		4
.L_449:
        /*0148*/ 	.byte	0x04, 0x17
        /*014a*/ 	.short	(.L_451 - .L_450)
.L_450:
        /*014c*/ 	.word	0x00000000
        /*0150*/ 	.short	0x0001
        /*0152*/ 	.short	0x0008
        /*0154*/ 	.byte	0x00, 0xf0, 0x21, 0x00


	//----- nvinfo : EIATTR_KPARAM_INFO
	.align		4
.L_451:
        /*0158*/ 	.byte	0x04, 0x17
        /*015a*/ 	.short	(.L_453 - .L_452)
.L_452:
        /*015c*/ 	.word	0x00000000
        /*0160*/ 	.short	0x0000
        /*0162*/ 	.short	0x0000
        /*0164*/ 	.byte	0x00, 0xf0, 0x21, 0x00


	//----- nvinfo : EIATTR_SPARSE_MMA_MASK
	.align		4
.L_453:
        /*0168*/ 	.byte	0x03, 0x50
        /*016a*/ 	.short	0x0000


	//----- nvinfo : EIATTR_MAXREG_COUNT
	.align		4
        /*016c*/ 	.byte	0x03, 0x1b
        /*016e*/ 	.short	0x00ff


	//----- nvinfo : EIATTR_MERCURY_ISA_VERSION
	.align		4
        /*0170*/ 	.byte	0x03, 0x5f
        /*0172*/ 	.short	0x0101


	//----- nvinfo : EIATTR_EXIT_INSTR_OFFSETS
	.align		4
        /*0174*/ 	.byte	0x04, 0x1c
        /*0176*/ 	.short	(.L_455 - .L_454)


	//   ....[0]....
.L_454:
        /*0178*/ 	.word	0x000000a0


	//   ....[1]....
        /*017c*/ 	.word	0x000042f0


	//----- nvinfo : EIATTR_CRS_STACK_SIZE
	.align		4
.L_455:
        /*0180*/ 	.byte	0x04, 0x1e
        /*0182*/ 	.short	(.L_457 - .L_456)
.L_456:
        /*0184*/ 	.word	0x00000000


	//----- nvinfo : EIATTR_CBANK_PARAM_SIZE
	.align		4
.L_457:
        /*0188*/ 	.byte	0x03, 0x19
        /*018a*/ 	.short	0x0068


	//----- nvinfo : EIATTR_PARAM_CBANK
	.align		4
        /*018c*/ 	.byte	0x04, 0x0a
        /*018e*/ 	.short	(.L_459 - .L_458)
	.align		4
.L_458:
        /*0190*/ 	.word	index@(.nv.constant0._ZN2at6native13vol2im_kernelIffEEvlPKT_jjjjjjjjjjjjjjjjjjjPS2_)
        /*0194*/ 	.short	0x0210
        /*0196*/ 	.short	0x0068


	//----- nvinfo : EIATTR_SW_WAR
	.align		4
.L_459:
        /*0198*/ 	.byte	0x04, 0x36
        /*019a*/ 	.short	(.L_461 - .L_460)
.L_460:
        /*019c*/ 	.word	0x00000008
.L_461:


//--------------------- .nv.info._ZN2at6native13vol2im_kernelIddEEvlPKT_jjjjjjjjjjjjjjjjjjjPS2_ --------------------------
	.section	.nv.info._ZN2at6native13vol2im_kernelIddEEvlPKT_jjjjjjjjjjjjjjjjjjjPS2_,"",@"SHT_CUDA_INFO"
	.sectionflags	@""
	.align	4


	//----- nvinfo : EIATTR_CUDA_API_VERSION
	.align		4
        /*0000*/ 	.byte	0x04, 0x37
        /*0002*/ 	.short	(.L_463 - .L_462)
.L_462:
        /*0004*/ 	.word	0x00000082


	//----- nvinfo : EIATTR_KPARAM_INFO
	.align		4
.L_463:
        /*0008*/ 	.byte	0x04, 0x17
        /*000a*/ 	.short	(.L_465 - .L_464)
.L_464:
        /*000c*/ 	.word	0x00000000
        /*0010*/ 	.short	0x0015
        /*0012*/ 	.short	0x0060
        /*0014*/ 	.byte	0x00, 0xf0, 0x21, 0x00


	//----- nvinfo : EIATTR_KPARAM_INFO
	.align		4
.L_465:
        /*0018*/ 	.byte	0x04, 0x17
        /*001a*/ 	.short	(.L_467 - .L_466)
.L_466:
        /*001c*/ 	.word	0x00000000
        /*0020*/ 	.short	0x0014
        /*0022*/ 	.short	0x0058
        /*0024*/ 	.byte	0x00, 0xf0, 0x11, 0x00


	//----- nvinfo : EIATTR_KPARAM_INFO
	.align		4
.L_467:
        /*0028*/ 	.byte	0x04, 0x17
        /*002a*/ 	.short	(.L_469 - .L_468)
.L_468:
        /*002c*/ 	.word	0x00000000
        /*0030*/ 	.short	0x0013
        /*0032*/ 	.short	0x0054
        /*0034*/ 	.byte	0x00, 0xf0, 0x11, 0x00


	//----- nvinfo : EIATTR_KPARAM_INFO
	.align		4
.L_469:
        /*0038*/ 	.byte	0x04, 0x17
        /*003a*/ 	.short	(.L_471 - .L_470)
.L_470:
        /*003c*/ 	.word	0x00000000
        /*0040*/ 	.short	0x0012
        /*0042*/ 	.short	0x0050
        /*0044*/ 	.byte	0x00, 0xf0, 0x11, 0x00


	//----- nvinfo : EIATTR_KPARAM_INFO
	.align		4
.L_471:
        /*0048*/ 	.byte	0x04, 0x17
        /*004a*/ 	.short	(.L_473 - .L_472)
.L_472:
        /*004c*/ 	.word	0x00000000
        /*0050*/ 	.short	0x0011
        /*0052*/ 	.short	0x004c
        /*0054*/ 	.byte	0x00, 0xf0, 0x11, 0x00


	//----- nvinfo : EIATTR_KPARAM_INFO
	.align		4
.L_473:
        /*0058*/ 	.byte	0x04, 0x17
        /*005a*/ 	.short	(.L_475 - .L_474)
.L_474:
        /*005c*/ 	.word	0x00000000
        /*0060*/ 	.short	0x0010
        /*0062*/ 	.short	0x0048
        /*0064*/ 	.byte	0x00, 0xf0, 0x11, 0x00


	//----- nvinfo : EIATTR_KPARAM_INFO
	.align		4
.L_475:
        /*0068*/ 	.byte	0x04, 0x17
        /*006a*/ 	.short	(.L_477 - .L_476)
.L_476:
        /*006c*/ 	.word	0x00000000
        /*0070*/ 	.short	0x000f
        /*0072*/ 	.short	0x0044
        /*0074*/ 	.byte	0x00, 0xf0, 0x11, 0x00


	//----- nvinfo : EIATTR_KPARAM_INFO
	.align		4
.L_477:
        /*0078*/ 	.byte	0x04, 0x17
        /*007a*/ 	.short	(.L_479 - .L_478)
.L_478:
        /*007c*/ 	.word	0x00000000
        /*0080*/ 	.short	0x000e
        /*0082*/ 	.short	0x0040
        /*0084*/ 	.byte	0x00, 0xf0, 0x11, 0x00


	//----- nvinfo : EIATTR_KPARAM_INFO
	.align		4
.L_479:
        /*0088*/ 	.byte	0x04, 0x17
        /*008a*/ 	.short	(.L_481 - .L_480)
.L_480:
        /*008c*/ 	.word	0x00000000
        /*0090*/ 	.short	0x000d
        /*0092*/ 	.short	0x003c
        /*0094*/ 	.byte	0x00, 0xf0, 0x11, 0x00


	//----- nvinfo : EIATTR_KPARAM_INFO
	.align		4
.L_481:
        /*0098*/ 	.byte	0x04, 0x17
        /*009a*/ 	.short	(.L_483 - .L_482)
.L_482:
        /*009c*/ 	.word	0x00000000
        /*00a0*/ 	.short	0x000c
        /*00a2*/ 	.short	0x0038
        /*00a4*/ 	.byte	0x00, 0xf0, 0x11, 0x00


	//----- nvinfo : EIATTR_KPARAM_INFO
	.align		4
.L_483:
        /*00a8*/ 	.byte	0x04, 0x17
        /*00aa*/ 	.short	(.L_485 - .L_484)
.L_484:
        /*00ac*/ 	.word	0x00000000
        /*00b0*/ 	.short	0x000b
        /*00b2*/ 	.short	0x0034
        /*00b4*/ 	.byte	0x00, 0xf0, 0x11, 0x00


	//----- nvinfo : EIATTR_KPARAM_INFO
	.align		4
.L_485:
        /*00b8*/ 	.byte	0x04, 0x17
        /*00ba*/ 	.short	(.L_487 - .L_486)
.L_486:
        /*00bc*/ 	.word	0x00000000
        /*00c0*/ 	.short	0x000a
        /*00c2*/ 	.short	0x0030
        /*00c4*/ 	.byte	0x00, 0xf0, 0x11, 0x00


	//----- nvinfo : EIATTR_KPARAM_INFO
	.align		4
.L_487:
        /*00c8*/ 	.byte	0x04, 0x17
        /*00ca*/ 	.short	(.L_489 - .L_488)
.L_488:
        /*00cc*/ 	.word	0x00000000
        /*00d0*/ 	.short	0x0009
        /*00d2*/ 	.short	0x002c
        /*00d4*/ 	.byte	0x00, 0xf0, 0x11, 0x00


	//----- nvinfo : EIATTR_KPARAM_INFO
	.align		4
.L_489:
        /*00d8*/ 	.byte	0x04, 0x17
        /*00da*/ 	.short	(.L_491 - .L_490)
.L_490:
        /*00dc*/ 	.word	0x00000000
        /*00e0*/ 	.short	0x0008
        /*00e2*/ 	.short	0x0028
        /*00e4*/ 	.byte	0x00, 0xf0, 0x11, 0x00


	//----- nvinfo : EIATTR_KPARAM_INFO
	.align		4
.L_491:
        /*00e8*/ 	.byte	0x04, 0x17
        /*00ea*/ 	.short	(.L_493 - .L_492)
.L_492:
        /*00ec*/ 	.word	0x00000000
        /*00f0*/ 	.short	0x0007
        /*00f2*/ 	.short	0x0024
        /*00f4*/ 	.byte	0x00, 0xf0, 0x11, 0x00


	//----- nvinfo : EIATTR_KPARAM_INFO
	.align		4
.L_493:
        /*00f8*/ 	.byte	0x04, 0x17
        /*00fa*/ 	.short	(.L_495 - .L_494)
.L_494:
        /*00fc*/ 	.word	0x00000000
        /*0100*/ 	.short	0x0006
        /*0102*/ 	.short	0x0020
        /*0104*/ 	.byte	0x00, 0xf0, 0x11, 0x00


	//----- nvinfo : EIATTR_KPARAM_INFO
	.align		4
.L_495:
        /*0108*/ 	.byte	0x04, 0x17
        /*010a*/ 	.short	(.L_497 - .L_496)
.L_496:
        /*010c*/ 	.word	0x00000000
        /*0110*/ 	.short	0x0005
        /*0112*/ 	.short	0x001c
        /*0114*/ 	.byte	0x00, 0xf0, 0x11, 0x00


	//----- nvinfo : EIATTR_KPARAM_INFO
	.align		4
.L_497:
        /*0118*/ 	.byte	0x04, 0x17
        /*011a*/ 	.short	(.L_499 - .L_498)
.L_498:
        /*011c*/ 	.word	0x00000000
        /*0120*/ 	.short	0x0004
        /*0122*/ 	.short	0x0018
        /*0124*/ 	.byte	0x00, 0xf0, 0x11, 0x00


	//----- nvinfo : EIATTR_KPARAM_INFO
	.align		4
.L_499:
        /*0128*/ 	.byte	0x04, 0x17
        /*012a*/ 	.short	(.L_501 - .L_500)
.L_500:
        /*012c*/ 	.word	0x00000000
        /*0130*/ 	.short	0x0003
        /*0132*/ 	.short	0x0014
        /*0134*/ 	.byte	0x00, 0xf0, 0x11, 0x00


	//----- nvinfo : EIATTR_KPARAM_INFO
	.align		4
.L_501:
        /*0138*/ 	.byte	0x04, 0x17
        /*013a*/ 	.short	(.L_503 - .L_502)
.L_502:
        /*013c*/ 	.word	0x00000000
        /*0140*/ 	.short	0x0002
        /*0142*/ 	.short	0x0010
        /*0144*/ 	.byte	0x00, 0xf0, 0x11, 0x00


	//----- nvinfo : EIATTR_KPARAM_INFO
	.align		4
.L_503:
        /*0148*/ 	.byte	0x04, 0x17
        /*014a*/ 	.short	(.L_505 - .L_504)
.L_504:
        /*014c*/ 	.word	0x00000000
        /*0150*/ 	.short	0x0001
        /*0152*/ 	.short	0x0008
        /*0154*/ 	.byte	0x00, 0xf0, 0x21, 0x00


	//----- nvinfo : EIATTR_KPARAM_INFO
	.align		4
.L_505:
        /*0158*/ 	.byte	0x04, 0x17
        /*015a*/ 	.short	(.L_507 - .L_506)
.L_506:
        /*015c*/ 	.word	0x00000000
        /*0160*/ 	.short	0x0000
        /*0162*/ 	.short	0x0000
        /*0164*/ 	.byte	0x00, 0xf0, 0x21, 0x00


	//----- nvinfo : EIATTR_SPARSE_MMA_MASK
	.align		4
.L_507:
        /*0168*/ 	.byte	0x03, 0x50
        /*016a*/ 	.short	0x0000


	//----- nvinfo : EIATTR_MAXREG_COUNT
	.align		4
        /*016c*/ 	.byte	0x03, 0x1b
        /*016e*/ 	.short	0x00ff


	//----- nvinfo : EIATTR_MERCURY_ISA_VERSION
	.align		4
        /*0170*/ 	.byte	0x03, 0x5f
        /*0172*/ 	.short	0x0101


	//----- nvinfo : EIATTR_EXIT_INSTR_OFFSETS
	.align		4
        /*0174*/ 	.byte	0x04, 0x1c
        /*0176*/ 	.short	(.L_509 - .L_508)


	//   ....[0]....
.L_508:
        /*0178*/ 	.word	0x000000a0


	//   ....[1]....
        /*017c*/ 	.word	0x000042f0


	//----- nvinfo : EIATTR_CRS_STACK_SIZE
	.align		4
.L_509:
        /*0180*/ 	.byte	0x04, 0x1e
        /*0182*/ 	.short	(.L_511 - .L_510)
.L_510:
        /*0184*/ 	.word	0x00000000


	//----- nvinfo : EIATTR_CBANK_PARAM_SIZE
	.align		4
.L_511:
        /*0188*/ 	.byte	0x03, 0x19
        /*018a*/ 	.short	0x0068


	//----- nvinfo : EIATTR_PARAM_CBANK
	.align		4
        /*018c*/ 	.byte	0x04, 0x0a
        /*018e*/ 	.short	(.L_513 - .L_512)
	.align		4
.L_512:
        /*0190*/ 	.word	index@(.nv.constant0._ZN2at6native13vol2im_kernelIddEEvlPKT_jjjjjjjjjjjjjjjjjjjPS2_)
        /*0194*/ 	.short	0x0210
        /*0196*/ 	.short	0x0068


	//----- nvinfo : EIATTR_SW_WAR
	.align		4
.L_513:
        /*0198*/ 	.byte	0x04, 0x36
        /*019a*/ 	.short	(.L_515 - .L_514)
.L_514:
        /*019c*/ 	.word	0x00000008
.L_515:


//--------------------- .nv.callgraph             --------------------------
	.section	.nv.callgraph,"",@"SHT_CUDA_CALLGRAPH"
	.align	4
	.sectionentsize	8
	.align		4
        /*0000*/ 	.word	0x00000000
	.align		4
        /*0004*/ 	.word	0xffffffff
	.align		4
        /*0008*/ 	.word	0x00000000
	.align		4
        /*000c*/ 	.word	0xfffffffe
	.align		4
        /*0010*/ 	.word	0x00000000
	.align		4
        /*0014*/ 	.word	0xfffffffd
	.align		4
        /*0018*/ 	.word	0x00000000
	.align		4
        /*001c*/ 	.word	0xfffffffc


//--------------------- .nv.constant4             --------------------------
	.section	.nv.constant4,"a",@progbits
	.align	8
	.align		8
.nv.constant4:
        /*0000*/ 	.dword	_ZN61_INTERNAL_d581dfda_30_NaiveConvolutionTranspose3d_cu_282ee23b4cuda3std3__45__cpo5beginE
	.align		8
        /*0008*/ 	.dword	_ZN61_INTERNAL_d581dfda_30_NaiveConvolutionTranspose3d_cu_282ee23b4cuda3std3__45__cpo3endE
	.align		8
        /*0010*/ 	.dword	_ZN61_INTERNAL_d581dfda_30_NaiveConvolutionTranspose3d_cu_282ee23b4cuda3std3__45__cpo6cbeginE
	.align		8
        /*0018*/ 	.dword	_ZN61_INTERNAL_d581dfda_30_NaiveConvolutionTranspose3d_cu_282ee23b4cuda3std3__45__cpo4cendE
	.align		8
        /*0020*/ 	.dword	_ZN61_INTERNAL_d581dfda_30_NaiveConvolutionTranspose3d_cu_282ee23b4cuda3std3__45__cpo6rbeginE
	.align		8
        /*0028*/ 	.dword	_ZN61_INTERNAL_d581dfda_30_NaiveConvolutionTranspose3d_cu_282ee23b4cuda3std3__45__cpo4rendE
	.align		8
        /*0030*/ 	.dword	_ZN61_INTERNAL_d581dfda_30_NaiveConvolutionTranspose3d_cu_282ee23b4cuda3std3__45__cpo7crbeginE
	.align		8
        /*0038*/ 	.dword	_ZN61_INTERNAL_d581dfda_30_NaiveConvolutionTranspose3d_cu_282ee23b4cuda3std3__45__cpo5crendE
	.align		8
        /*0040*/ 	.dword	_ZN61_INTERNAL_d581dfda_30_NaiveConvolutionTranspose3d_cu_282ee23b4cuda3std3__463_GLOBAL__N__d581dfda_30_NaiveConvolutionTranspose3d_cu_282ee23b6ignoreE
	.align		8
        /*0048*/ 	.dword	_ZN61_INTERNAL_d581dfda_30_NaiveConvolutionTranspose3d_cu_282ee23b4cuda3std3__419piecewise_constructE
	.align		8
        /*0050*/ 	.dword	_ZN61_INTERNAL_d581dfda_30_NaiveConvolutionTranspose3d_cu_282ee23b4cuda3std3__48in_placeE
	.align		8
        /*0058*/ 	.dword	_ZN61_INTERNAL_d581dfda_30_NaiveConvolutionTranspose3d_cu_282ee23b4cuda3std3__420unreachable_sentinelE
	.align		8
        /*0060*/ 	.dword	_ZN61_INTERNAL_d581dfda_30_NaiveConvolutionTranspose3d_cu_282ee23b4cuda3std6ranges3__45__cpo4swapE
	.align		8
        /*0068*/ 	.dword	_ZN61_INTERNAL_d581dfda_30_NaiveConvolutionTranspose3d_cu_282ee23b4cuda3std6ranges3__45__cpo9iter_moveE
	.align		8
        /*0070*/ 	.dword	_ZN61_INTERNAL_d581dfda_30_NaiveConvolutionTranspose3d_cu_282ee23b4cuda3std6ranges3__45__cpo5beginE
	.align		8
        /*0078*/ 	.dword	_ZN61_INTERNAL_d581dfda_30_NaiveConvolutionTranspose3d_cu_282ee23b4cuda3std6ranges3__45__cpo3endE
	.align		8
        /*0080*/ 	.dword	_ZN61_INTERNAL_d581dfda_30_NaiveConvolutionTranspose3d_cu_282ee23b4cuda3std6ranges3__45__cpo6cbeginE
	.align		8
        /*0088*/ 	.dword	_ZN61_INTERNAL_d581dfda_30_NaiveConvolutionTranspose3d_cu_282ee23b4cuda3std6ranges3__45__cpo4cendE
	.align		8
        /*0090*/ 	.dword	_ZN61_INTERNAL_d581dfda_30_NaiveConvolutionTranspose3d_cu_282ee23b4cuda3std6ranges3__45__cpo7advanceE
	.align		8
        /*0098*/ 	.dword	_ZN61_INTERNAL_d581dfda_30_NaiveConvolutionTranspose3d_cu_282ee23b4cuda3std6ranges3__45__cpo9iter_swapE
	.align		8
        /*00a0*/ 	.dword	_ZN61_INTERNAL_d581dfda_30_NaiveConvolutionTranspose3d_cu_282ee23b4cuda3std6ranges3__45__cpo4nextE
	.align		8
        /*00a8*/ 	.dword	_ZN61_INTERNAL_d581dfda_30_NaiveConvolutionTranspose3d_cu_282ee23b4cuda3std6ranges3__45__cpo4prevE
	.align		8
        /*00b0*/ 	.dword	_ZN61_INTERNAL_d581dfda_30_NaiveConvolutionTranspose3d_cu_282ee23b4cuda3std6ranges3__45__cpo4dataE
	.align		8
        /*00b8*/ 	.dword	_ZN61_INTERNAL_d581dfda_30_NaiveConvolutionTranspose3d_cu_282ee23b4cuda3std6ranges3__45__cpo5cdataE
	.align		8
        /*00c0*/ 	.dword	_ZN61_INTERNAL_d581dfda_30_NaiveConvolutionTranspose3d_cu_282ee23b4cuda3std6ranges3__45__cpo4sizeE
	.align		8
        /*00c8*/ 	.dword	_ZN61_INTERNAL_d581dfda_30_NaiveConvolutionTranspose3d_cu_282ee23b4cuda3std6ranges3__45__cpo5ssizeE
	.align		8
        /*00d0*/ 	.dword	_ZN61_INTERNAL_d581dfda_30_NaiveConvolutionTranspose3d_cu_282ee23b4cuda3std6ranges3__45__cpo8distanceE
	.align		8
        /*00d8*/ 	.dword	_ZN61_INTERNAL_d581dfda_30_NaiveConvolutionTranspose3d_cu_282ee23b6thrust23THRUST_300001_SM_900_NS6system6detail10sequential3seqE


//--------------------- .text._ZN2at6native14vol2col_kernelIN3c108BFloat16EEEvlPKT_iiiiiiiiiiiiiiiiiiPS4_ --------------------------
	.section	.text._ZN2at6native14vol2col_kernelIN3c108BFloat16EEEvlPKT_iiiiiiiiiiiiiiiiiiPS4_,"ax",@progbits
	.align	128
        .global         _ZN2at6native14vol2col_kernelIN3c108BFloat16EEEvlPKT_iiiiiiiiiiiiiiiiiiPS4_
        .type           _ZN2at6native14vol2col_kernelIN3c108BFloat16EEEvlPKT_iiiiiiiiiiiiiiiiiiPS4_,@function
        .size           _ZN2at6native14vol2col_kernelIN3c108BFloat16EEEvlPKT_iiiiiiiiiiiiiiiiiiPS4_,(.L_x_220 - _ZN2at6native14vol2col_kernelIN3c108BFloat16EEEvlPKT_iiiiiiiiiiiiiiiiiiPS4_)
        .other          _ZN2at6native14vol2col_kernelIN3c108BFloat16EEEvlPKT_iiiiiiiiiiiiiiiiiiPS4_,@"STO_CUDA_ENTRY STV_DEFAULT"
_ZN2at6native14vol2col_kernelIN3c108BFloat16EEEvlPKT_iiiiiiiiiiiiiiiiiiPS4_:
.text._ZN2at6native14vol2col_kernelIN3c108BFloat16EEEvlPKT_iiiiiiiiiiiiiiiiiiPS4_:
[----:B------:R-:W-:Y:S01]  /*0000*/  LDC R1, c[0x0][0x28] ;  /* 0x00000a00ff017b82 */ /* 0x000fe20000000800 */
[----:B------:R-:W0:Y:S07]  /*0010*/  S2R R2, SR_TID.X ;  /* 0x0000000000027919 */ /* 0x000e2e0000002100 */
[----:B------:R-:W0:Y:S01]  /*0020*/  S2UR UR4, SR_CTAID.X ;  /* 0x00000000000479c3 */ /* 0x000e220000002500 */
[----:B------:R-:W-:-:S07]  /*0030*/  IMAD.MOV.U32 R3, RZ, RZ, RZ ;  /* 0x000000ffff037224 */ /* 0x000fce00078e00ff */
[----:B------:R-:W0:Y:S02]  /*0040*/  LDC R19, c[0x0][RZ] ;  /* 0x00000000ff137b82 */ /* 0x000e240000000800 */
[----:B0-----:R-:W-:Y:S01]  /*0050*/  IMAD.WIDE.U32 R18, R19, UR4, R2 ;  /* 0x0000000413127c25 */ /* 0x001fe2000f8e0002 */
[----:B------:R-:W-:Y:S02]  /*0060*/  ULDC.64 UR4, c[0x0][0x210] ;  /* 0x0000840000047ab9 */ /* 0x000fe40000000a00 */
[----:B------:R-:W-:-:S04]  /*0070*/  ISETP.GE.U32.AND P0, PT, R18, UR4, PT ;  /* 0x0000000412007c0c */ /* 0x000fc8000bf06070 */
[----:B------:R-:W-:-:S13]  /*0080*/  ISETP.GE.AND.EX P0, PT, R19, UR5, PT, P0 ;  /* 0x0000000513007c0c */ /* 0x000fda000bf06300 */
[----:B------:R-:W-:Y:S05]  /*0090*/  @P0 EXIT ;  /* 0x000000000000094d */ /* 0x000fea0003800000 */
[----:B------:R-:W0:Y:S01]  /*00a0*/  LDC R3, c[0x0][0x234] ;  /* 0x00008d00ff037b82 */ /* 0x000e220000000800 */
[----:B------:R-:W-:Y:S01]  /*00b0*/  ULDC.64 UR6, c[0x0][0x260] ;  /* 0x0000980000067ab9 */ /* 0x000fe20000000a00 */
[----:B------:R-:W-:Y:S01]  /*00c0*/  ULDC.64 UR8, c[0x0][0x218] ;  /* 0x0000860000087ab9 */ /* 0x000fe20000000a00 */
[----:B------:R-:W-:Y:S01]  /*00d0*/  ULDC.64 UR10, c[0x0][0x268] ;  /* 0x00009a00000a7ab9 */ /* 0x000fe20000000a00 */
[----:B------:R-:W-:Y:S01]  /*00e0*/  IMAD.U32 R10, RZ, RZ, UR8 ;  /* 0x00000008ff0a7e24 */ /* 0x000fe2000f8e00ff */
[----:B------:R-:W-:Y:S01]  /*00f0*/  MOV R20, UR10 ;  /* 0x0000000a00147c02 */ /* 0x000fe20008000f00 */
[----:B------:R-:W-:Y:S01]  /*0100*/  IMAD.U32 R11, RZ, RZ, UR9 ;  /* 0x00000009ff0b7e24 */ /* 0x000fe2000f8e00ff */
[----:B------:R-:W-:Y:S01]  /*0110*/  ULDC.64 UR4, c[0x0][0x220] ;  /* 0x0000880000047ab9 */ /* 0x000fe20000000a00 */
[----:B------:R-:W1:Y:S01]  /*0120*/  LDC R17, c[0x0][0x25c] ;  /* 0x00009700ff117b82 */ /* 0x000e620000000800 */
[----:B------:R-:W-:Y:S01]  /*0130*/  IMAD.U32 R21, RZ, RZ, UR11 ;  /* 0x0000000bff157e24 */ /* 0x000fe2000f8e00ff */
[----:B------:R-:W-:-:S02]  /*0140*/  USHF.R.S32.HI UR4, URZ, 0x1f, UR4 ;  /* 0x0000001f3f047899 */ /* 0x000fc40008011404 */
[----:B------:R-:W-:Y:S01]  /*0150*/  USHF.R.S32.HI UR5, URZ, 0x1f, UR5 ;  /* 0x0000001f3f057899 */ /* 0x000fe20008011405 */
[----:B------:R-:W-:Y:S01]  /*0160*/  ULDC.64 UR14, c[0x0][0x208] ;  /* 0x00008200000e7ab9 */ /* 0x000fe20000000a00 */
[----:B0-----:R-:W-:-:S05]  /*0170*/  LOP3.LUT R16, R3, 0x3, RZ, 0xc0, !PT ;  /* 0x0000000303107812 */ /* 0x001fca00078ec0ff */
[----:B------:R-:W-:Y:S02]  /*0180*/  IMAD.IADD R0, R16, 0x1, -R3 ;  /* 0x0000000110007824 */ /* 0x000fe400078e0a03 */
[----:B-1----:R-:W-:Y:S01]  /*0190*/  IMAD R17, R17, UR6, RZ ;  /* 0x0000000611117c24 */ /* 0x002fe2000f8e02ff */
[----:B------:R-:W-:Y:S02]  /*01a0*/  ULDC UR6, c[0x0][0x228] ;  /* 0x00008a0000067ab9 */ /* 0x000fe40000000800 */
[----:B------:R-:W-:Y:S01]  /*01b0*/  USHF.R.S32.HI UR6, URZ, 0x1f, UR6 ;  /* 0x0000001f3f067899 */ /* 0x000fe20008011406 */
[----:B------:R-:W-:-:S11]  /*01c0*/  IMAD R17, R17, UR7, RZ ;  /* 0x0000000711117c24 */ /* 0x000fd6000f8e02ff */
.L_x_22:
[----:B0-----:R-:W0:Y:S01]  /*01d0*/  LDC R12, c[0x0][0x264] ;  /* 0x00009900ff0c7b82 */ /* 0x001e220000000800 */
[----:B------:R-:W-:Y:S01]  /*01e0*/  BSSY B0, `(.L_x_0) ;  /* 0x000002c000007945 */ /* 0x000fe20003800000 */
[----:B0-----:R-:W-:-:S04]  /*01f0*/  SHF.R.S32.HI R26, RZ, 0x1f, R12 ;  /* 0x0000001fff1a7819 */ /* 0x001fc8000001140c */
[----:B------:R-:W-:-:S04]  /*0200*/  LOP3.LUT R2, R19, R26, RZ, 0xfc, !PT ;  /* 0x0000001a13027212 */ /* 0x000fc800078efcff */
[----:B------:R-:W-:-:S13]  /*0210*/  ISETP.NE.U32.AND P0, PT, R2, RZ, PT ;  /* 0x000000ff0200720c */ /* 0x000fda0003f05070 */
[----:B------:R-:W-:Y:S05]  /*0220*/  @!P0 BRA `(.L_x_1) ;  /* 0x0000000000448947 */ /* 0x000fea0003800000 */
[----:B------:R-:W-:Y:S01]  /*0230*/  ULDC UR7, c[0x0][0x264] ;  /* 0x0000990000077ab9 */ /* 0x000fe20000000800 */
[----:B------:R-:W-:Y:S01]  /*0240*/  IMAD.MOV.U32 R28, RZ, RZ, R18 ;  /* 0x000000ffff1c7224 */ /* 0x000fe200078e0012 */
[----:B------:R-:W-:Y:S01]  /*0250*/  MOV R9, R19 ;  /* 0x0000001300097202 */ /* 0x000fe20000000f00 */
[----:B------:R-:W-:Y:S01]  /*0260*/  IMAD.MOV.U32 R5, RZ, RZ, R26 ;  /* 0x000000ffff057224 */ /* 0x000fe200078e001a */
[----:B------:R-:W-:Y:S01]  /*0270*/  MOV R4, 0x2a0 ;  /* 0x000002a000047802 */ /* 0x000fe20000000f00 */
[----:B------:R-:W-:-:S07]  /*0280*/  IMAD.U32 R8, RZ, RZ, UR7 ;  /* 0x00000007ff087e24 */ /* 0x000fce000f8e00ff */
[----:B------:R-:W-:Y:S05]  /*0290*/  CALL.REL.NOINC `($__internal_0_$__cuda_sm20_div_s64) ;  /* 0x0000001800807944 */ /* 0x000fea0003c00000 */
[----:B------:R-:W-:Y:S01]  /*02a0*/  IADD3 R5, P0, RZ, -R28, RZ ;  /* 0x8000001cff057210 */ /* 0x000fe20007f1e0ff */
[----:B------:R-:W-:Y:S01]  /*02b0*/  ULDC UR7, c[0x0][0x264] ;  /* 0x0000990000077ab9 */ /* 0x000fe20000000800 */
[----:B------:R-:W-:Y:S02]  /*02c0*/  IMAD.MOV.U32 R14, RZ, RZ, R28 ;  /* 0x000000ffff0e7224 */ /* 0x000fe400078e001c */
[--C-:B------:R-:W-:Y:S02]  /*02d0*/  IMAD.MOV.U32 R15, RZ, RZ, R29.reuse ;  /* 0x000000ffff0f7224 */ /* 0x100fe400078e001d */
[----:B------:R-:W-:Y:S02]  /*02e0*/  IMAD.X R3, RZ, RZ, ~R29, P0 ;  /* 0x000000ffff037224 */ /* 0x000fe400000e0e1d */
[----:B------:R-:W-:-:S04]  /*02f0*/  IMAD.WIDE.U32 R12, R5, UR7, R18 ;  /* 0x00000007050c7c25 */ /* 0x000fc8000f8e0012 */
[----:B------:R-:W-:-:S04]  /*0300*/  IMAD R3, R3, UR7, RZ ;  /* 0x0000000703037c24 */ /* 0x000fc8000f8e02ff */
[----:B------:R-:W-:-:S05]  /*0310*/  IMAD R3, R26, R5, R3 ;  /* 0x000000051a037224 */ /* 0x000fca00078e0203 */
[----:B------:R-:W-:Y:S01]  /*0320*/  IADD3 R27, R13, R3, RZ ;  /* 0x000000030d1b7210 */ /* 0x000fe20007ffe0ff */
[----:B------:R-:W-:Y:S06]  /*0330*/  BRA `(.L_x_2) ;  /* 0x0000000000587947 */ /* 0x000fec0003800000 */
.L_x_1:
[----:B------:R-:W0:Y:S01]  /*0340*/  I2F.U32.RP R4, R12 ;  /* 0x0000000c00047306 */ /* 0x000e220000209000 */
[----:B------:R-:W-:Y:S01]  /*0350*/  ISETP.NE.U32.AND P2, PT, R12, RZ, PT ;  /* 0x000000ff0c00720c */ /* 0x000fe20003f45070 */
[----:B------:R-:W-:Y:S01]  /*0360*/  HFMA2.MMA R15, -RZ, RZ, 0, 0 ;  /* 0x00000000ff0f7435 */ /* 0x000fe200000001ff */
[----:B------:R-:W-:-:S05]  /*0370*/  IMAD.MOV.U32 R27, RZ, RZ, RZ ;  /* 0x000000ffff1b7224 */ /* 0x000fca00078e00ff */
[----:B0-----:R-:W0:Y:S02]  /*0380*/  MUFU.RCP R4, R4 ;  /* 0x0000000400047308 */ /* 0x001e240000001000 */
[----:B0-----:R-:W-:-:S06]  /*0390*/  VIADD R2, R4, 0xffffffe ;  /* 0x0ffffffe04027836 */ /* 0x001fcc0000000000 */
[----:B------:R0:W1:Y:S02]  /*03a0*/  F2I.FTZ.U32.TRUNC.NTZ R3, R2 ;  /* 0x0000000200037305 */ /* 0x000064000021f000 */
[----:B0-----:R-:W-:Y:S01]  /*03b0*/  IMAD.MOV.U32 R2, RZ, RZ, RZ ;  /* 0x000000ffff027224 */ /* 0x001fe200078e00ff */
[----:B-1----:R-:W-:-:S05]  /*03c0*/  IADD3 R5, RZ, -R3, RZ ;  /* 0x80000003ff057210 */ /* 0x002fca0007ffe0ff */
[----:B------:R-:W-:-:S04]  /*03d0*/  IMAD R5, R5, R12, RZ ;  /* 0x0000000c05057224 */ /* 0x000fc800078e02ff */
[----:B------:R-:W-:-:S06]  /*03e0*/  IMAD.HI.U32 R3, R3, R5, R2 ;  /* 0x0000000503037227 */ /* 0x000fcc00078e0002 */
[----:B------:R-:W-:-:S04]  /*03f0*/  IMAD.HI.U32 R14, R3, R18, RZ ;  /* 0x00000012030e7227 */ /* 0x000fc800078e00ff */
[----:B------:R-:W-:-:S04]  /*0400*/  IMAD.MOV R3, RZ, RZ, -R14 ;  /* 0x000000ffff037224 */ /* 0x000fc800078e0a0e */
[----:B------:R-:W-:-:S05]  /*0410*/  IMAD R3, R12, R3, R18 ;  /* 0x000000030c037224 */ /* 0x000fca00078e0212 */
[----:B------:R-:W-:-:S13]  /*0420*/  ISETP.GE.U32.AND P0, PT, R3, R12, PT ;  /* 0x0000000c0300720c */ /* 0x000fda0003f06070 */
[----:B------:R-:W-:Y:S01]  /*0430*/  @P0 IMAD.IADD R3, R3, 0x1, -R12 ;  /* 0x0000000103030824 */ /* 0x000fe200078e0a0c */
[----:B------:R-:W-:-:S04]  /*0440*/  @P0 IADD3 R14, R14, 0x1, RZ ;  /* 0x000000010e0e0810 */ /* 0x000fc80007ffe0ff */
[----:B------:R-:W-:-:S13]  /*0450*/  ISETP.GE.U32.AND P1, PT, R3, R12, PT ;  /* 0x0000000c0300720c */ /* 0x000fda0003f26070 */
[----:B------:R-:W-:Y:S01]  /*0460*/  @P1 VIADD R14, R14, 0x1 ;  /* 0x000000010e0e1836 */ /* 0x000fe20000000000 */
[----:B------:R-:W-:-:S05]  /*0470*/  @!P2 LOP3.LUT R14, RZ, R12, RZ, 0x33, !PT ;  /* 0x0000000cff0ea212 */ /* 0x000fca00078e33ff */
[----:B------:R-:W-:-:S04]  /*0480*/  IMAD.MOV R3, RZ, RZ, -R14 ;  /* 0x000000ffff037224 */ /* 0x000fc800078e0a0e */
[----:B------:R-:W-:-:S07]  /*0490*/  IMAD R12, R12, R3, R18 ;  /* 0x000000030c0c7224 */ /* 0x000fce00078e0212 */
.L_x_2:
[----:B------:R-:W-:Y:S05]  /*04a0*/  BSYNC B0 ;  /* 0x0000000000007941 */ /* 0x000fea0003800000 */
.L_x_0:
[----:B------:R-:W0:Y:S01]  /*04b0*/  LDC R6, c[0x0][0x260] ;  /* 0x00009800ff067b82 */ /* 0x000e220000000800 */
[----:B------:R-:W-:Y:S01]  /*04c0*/  BSSY B0, `(.L_x_3) ;  /* 0x000002c000007945 */ /* 0x000fe20003800000 */
[----:B0-----:R-:W-:-:S04]  /*04d0*/  SHF.R.S32.HI R13, RZ, 0x1f, R6 ;  /* 0x0000001fff0d7819 */ /* 0x001fc80000011406 */
[----:B------:R-:W-:-:S04]  /*04e0*/  LOP3.LUT R2, R15, R13, RZ, 0xfc, !PT ;  /* 0x0000000d0f027212 */ /* 0x000fc800078efcff */
[----:B------:R-:W-:-:S13]  /*04f0*/  ISETP.NE.U32.AND P0, PT, R2, RZ, PT ;  /* 0x000000ff0200720c */ /* 0x000fda0003f05070 */
[----:B------:R-:W-:Y:S05]  /*0500*/  @!P0 BRA `(.L_x_4) ;  /* 0x0000000000448947 */ /* 0x000fea0003800000 */
[----:B------:R-:W-:Y:S01]  /*0510*/  ULDC UR7, c[0x0][0x260] ;  /* 0x0000980000077ab9 */ /* 0x000fe20000000800 */
[----:B------:R-:W-:Y:S01]  /*0520*/  IMAD.MOV.U32 R28, RZ, RZ, R14 ;  /* 0x000000ffff1c7224 */ /* 0x000fe200078e000e */
[----:B------:R-:W-:Y:S01]  /*0530*/  MOV R8, UR7 ;  /* 0x0000000700087c02 */ /* 0x000fe20008000f00 */
[----:B------:R-:W-:Y:S01]  /*0540*/  IMAD.MOV.U32 R9, RZ, RZ, R15 ;  /* 0x000000ffff097224 */ /* 0x000fe200078e000f */
[----:B------:R-:W-:Y:S01]  /*0550*/  MOV R4, 0x580 ;  /* 0x0000058000047802 */ /* 0x000fe20000000f00 */
[----:B------:R-:W-:-:S07]  /*0560*/  IMAD.MOV.U32 R5, RZ, RZ, R13 ;  /* 0x000000ffff057224 */ /* 0x000fce00078e000d */
[----:B------:R-:W-:Y:S05]  /*0570*/  CALL.REL.NOINC `($__internal_0_$__cuda_sm20_div_s64) ;  /* 0x0000001400c87944 */ /* 0x000fea0003c00000 */
[----:B------:R-:W-:Y:S01]  /*0580*/  IADD3 R3, P0, RZ, -R28, RZ ;  /* 0x8000001cff037210 */ /* 0x000fe20007f1e0ff */
[----:B------:R-:W-:-:S04]  /*0590*/  ULDC UR7, c[0x0][0x260] ;  /* 0x0000980000077ab9 */ /* 0x000fc80000000800 */
[----:B------:R-:W-:Y:S02]  /*05a0*/  IMAD.X R2, RZ, RZ, ~R29, P0 ;  /* 0x000000ffff027224 */ /* 0x000fe400000e0e1d */
[----:B------:R-:W-:-:S04]  /*05b0*/  IMAD.WIDE.U32 R14, R3, UR7, R14 ;  /* 0x00000007030e7c25 */ /* 0x000fc8000f8e000e */
[----:B------:R-:W-:-:S04]  /*05c0*/  IMAD R2, R2, UR7, RZ ;  /* 0x0000000702027c24 */ /* 0x000fc8000f8e02ff */
[----:B------:R-:W-:Y:S02]  /*05d0*/  IMAD R3, R13, R3, R2 ;  /* 0x000000030d037224 */ /* 0x000fe400078e0202 */
[----:B------:R-:W-:Y:S02]  /*05e0*/  IMAD.MOV.U32 R2, RZ, RZ, R28 ;  /* 0x000000ffff027224 */ /* 0x000fe400078e001c */
[----:B------:R-:W-:Y:S01]  /*05f0*/  IMAD.IADD R15, R15, 0x1, R3 ;  /* 0x000000010f0f7824 */ /* 0x000fe200078e0203 */
[----:B------:R-:W-:Y:S01]  /*0600*/  MOV R3, R29 ;  /* 0x0000001d00037202 */ /* 0x000fe20000000f00 */
[----:B------:R-:W-:Y:S06]  /*0610*/  BRA `(.L_x_5) ;  /* 0x0000000000587947 */ /* 0x000fec0003800000 */
.L_x_4:
[----:B------:R-:W0:Y:S01]  /*0620*/  I2F.U32.RP R4, R6 ;  /* 0x0000000600047306 */ /* 0x000e220000209000 */
[----:B------:R-:W-:Y:S01]  /*0630*/  ISETP.NE.U32.AND P2, PT, R6, RZ, PT ;  /* 0x000000ff0600720c */ /* 0x000fe20003f45070 */
[----:B------:R-:W-:-:S06]  /*0640*/  IMAD.MOV.U32 R15, RZ, RZ, RZ ;  /* 0x000000ffff0f7224 */ /* 0x000fcc00078e00ff */
[----:B0-----:R-:W0:Y:S02]  /*0650*/  MUFU.RCP R4, R4 ;  /* 0x0000000400047308 */ /* 0x001e240000001000 */
[----:B0-----:R-:W-:-:S06]  /*0660*/  VIADD R2, R4, 0xffffffe ;  /* 0x0ffffffe04027836 */ /* 0x001fcc0000000000 */
[----:B------:R0:W1:Y:S02]  /*0670*/  F2I.FTZ.U32.TRUNC.NTZ R3, R2 ;  /* 0x0000000200037305 */ /* 0x000064000021f000 */
[----:B0-----:R-:W-:Y:S02]  /*0680*/  IMAD.MOV.U32 R2, RZ, RZ, RZ ;  /* 0x000000ffff027224 */ /* 0x001fe400078e00ff */
[----:B-1----:R-:W-:-:S04]  /*0690*/  IMAD.MOV R5, RZ, RZ, -R3 ;  /* 0x000000ffff057224 */ /* 0x002fc800078e0a03 */
[----:B------:R-:W-:-:S04]  /*06a0*/  IMAD R5, R5, R6, RZ ;  /* 0x0000000605057224 */ /* 0x000fc800078e02ff */
[----:B------:R-:W-:-:S06]  /*06b0*/  IMAD.HI.U32 R3, R3, R5, R2 ;  /* 0x0000000503037227 */ /* 0x000fcc00078e0002 */
[----:B------:R-:W-:-:S05]  /*06c0*/  IMAD.HI.U32 R2, R3, R14, RZ ;  /* 0x0000000e03027227 */ /* 0x000fca00078e00ff */
[----:B------:R-:W-:-:S05]  /*06d0*/  IADD3 R3, -R2, RZ, RZ ;  /* 0x000000ff02037210 */ /* 0x000fca0007ffe1ff */
[----:B------:R-:W-:-:S05]  /*06e0*/  IMAD R3, R6, R3, R14 ;  /* 0x0000000306037224 */ /* 0x000fca00078e020e */
[----:B------:R-:W-:-:S13]  /*06f0*/  ISETP.GE.U32.AND P0, PT, R3, R6, PT ;  /* 0x000000060300720c */ /* 0x000fda0003f06070 */
[----:B------:R-:W-:Y:S02]  /*0700*/  @P0 IMAD.IADD R3, R3, 0x1, -R6 ;  /* 0x0000000103030824 */ /* 0x000fe400078e0a06 */
[----:B------:R-:W-:-:S03]  /*0710*/  @P0 VIADD R2, R2, 0x1 ;  /* 0x0000000102020836 */ /* 0x000fc60000000000 */
[----:B------:R-:W-:-:S13]  /*0720*/  ISETP.GE.U32.AND P1, PT, R3, R6, PT ;  /* 0x000000060300720c */ /* 0x000fda0003f26070 */
[----:B------:R-:W-:Y:S02]  /*0730*/  @P1 IADD3 R2, R2, 0x1, RZ ;  /* 0x0000000102021810 */ /* 0x000fe40007ffe0ff */
[----:B------:R-:W-:-:S05]  /*0740*/  @!P2 LOP3.LUT R2, RZ, R6, RZ, 0x33, !PT ;  /* 0x00000006ff02a212 */ /* 0x000fca00078e33ff */
[----:B------:R-:W-:-:S04]  /*0750*/  IMAD.MOV R3, RZ, RZ, -R2 ;  /* 0x000000ffff037224 */ /* 0x000fc800078e0a02 */
[----:B------:R-:W-:Y:S01]  /*0760*/  IMAD R14, R6, R3, R14 ;  /* 0x00000003060e7224 */ /* 0x000fe200078e020e */
[----:B------:R-:W-:-:S11]  /*0770*/  HFMA2.MMA R3, -RZ, RZ, 0, 0 ;  /* 0x00000000ff037435 */ /* 0x000fd600000001ff */
.L_x_5:
[----:B------:R-:W-:Y:S05]  /*0780*/  BSYNC B0 ;  /* 0x0000000000007941 */ /* 0x000fea0003800000 */
.L_x_3:
[----:B------:R-:W-:Y:S01]  /*0790*/  ULDC UR7, c[0x0][0x25c] ;  /* 0x0000970000077ab9 */ /* 0x000fe20000000800 */
[----:B------:R-:W-:Y:S01]  /*07a0*/  BSSY B0, `(.L_x_6) ;  /* 0x000002d000007945 */ /* 0x000fe20003800000 */
[----:B------:R-:W-:-:S05]  /*07b0*/  IMAD.U32 R33, RZ, RZ, UR7 ;  /* 0x00000007ff217e24 */ /* 0x000fca000f8e00ff */
[----:B------:R-:W-:-:S04]  /*07c0*/  SHF.R.S32.HI R5, RZ, 0x1f, R33 ;  /* 0x0000001fff057819 */ /* 0x000fc80000011421 */
[----:B------:R-:W-:-:S04]  /*07d0*/  LOP3.LUT R4, R3, R5, RZ, 0xfc, !PT ;  /* 0x0000000503047212 */ /* 0x000fc800078efcff */
[----:B------:R-:W-:-:S13]  /*07e0*/  ISETP.NE.U32.AND P0, PT, R4, RZ, PT ;  /* 0x000000ff0400720c */ /* 0x000fda0003f05070 */
[----:B------:R-:W-:Y:S05]  /*07f0*/  @!P0 BRA `(.L_x_7) ;  /* 0x0000000000448947 */ /* 0x000fea0003800000 */
[----:B------:R-:W-:Y:S01]  /*0800*/  ULDC UR7, c[0x0][0x25c] ;  /* 0x0000970000077ab9 */ /* 0x000fe20000000800 */
[----:B------:R-:W-:Y:S01]  /*0810*/  IMAD.MOV.U32 R28, RZ, RZ, R2 ;  /* 0x000000ffff1c7224 */ /* 0x000fe200078e0002 */
[----:B------:R-:W-:Y:S01]  /*0820*/  MOV R9, R3 ;  /* 0x0000000300097202 */ /* 0x000fe20000000f00 */
[----:B------:R-:W-:Y:S01]  /*0830*/  IMAD.U32 R8, RZ, RZ, UR7 ;  /* 0x00000007ff087e24 */ /* 0x000fe2000f8e00ff */
[----:B------:R-:W-:-:S07]  /*0840*/  MOV R4, 0x860 ;  /* 0x0000086000047802 */ /* 0x000fce0000000f00 */
[----:B------:R-:W-:Y:S05]  /*0850*/  CALL.REL.NOINC `($__internal_0_$__cuda_sm20_div_s64) ;  /* 0x0000001400107944 */ /* 0x000fea0003c00000 */
[----:B------:R-:W-:Y:S01]  /*0860*/  IADD3 R6, P0, RZ, -R28, RZ ;  /* 0x8000001cff067210 */ /* 0x000fe20007f1e0ff */
[----:B------:R-:W-:Y:S01]  /*0870*/  ULDC UR7, c[0x0][0x25c] ;  /* 0x0000970000077ab9 */ /* 0x000fe20000000800 */
[----:B------:R-:W-:Y:S02]  /*0880*/  IMAD.MOV.U32 R34, RZ, RZ, R2 ;  /* 0x000000ffff227224 */ /* 0x000fe400078e0002 */
[----:B------:R-:W-:Y:S01]  /*0890*/  IADD3.X R4, RZ, ~R29, RZ, P0, !PT ;  /* 0x8000001dff047210 */ /* 0x000fe200007fe4ff */
[----:B------:R-:W-:Y:S02]  /*08a0*/  IMAD.U32 R33, RZ, RZ, UR7 ;  /* 0x00000007ff217e24 */ /* 0x000fe4000f8e00ff */
[----:B------:R-:W-:Y:S02]  /*08b0*/  IMAD.MOV.U32 R35, RZ, RZ, R3 ;  /* 0x000000ffff237224 */ /* 0x000fe400078e0003 */
[-C--:B------:R-:W-:Y:S02]  /*08c0*/  IMAD R4, R4, R33.reuse, RZ ;  /* 0x0000002104047224 */ /* 0x080fe400078e02ff */
[----:B------:R-:W-:-:S04]  /*08d0*/  IMAD.WIDE.U32 R34, R6, R33, R34 ;  /* 0x0000002106227225 */ /* 0x000fc800078e0022 */
[----:B------:R-:W-:-:S05]  /*08e0*/  IMAD R3, R5, R6, R4 ;  /* 0x0000000605037224 */ /* 0x000fca00078e0204 */
[----:B------:R-:W-:Y:S01]  /*08f0*/  IADD3 R35, R35, R3, RZ ;  /* 0x0000000323237210 */ /* 0x000fe20007ffe0ff */
[----:B------:R-:W-:Y:S06]  /*0900*/  BRA `(.L_x_8) ;  /* 0x0000000000587947 */ /* 0x000fec0003800000 */
.L_x_7:
[----:B------:R-:W0:Y:S01]  /*0910*/  I2F.U32.RP R3, R33 ;  /* 0x0000002100037306 */ /* 0x000e220000209000 */
[----:B------:R-:W-:Y:S01]  /*0920*/  ISETP.NE.U32.AND P2, PT, R33, RZ, PT ;  /* 0x000000ff2100720c */ /* 0x000fe20003f45070 */
[----:B------:R-:W-:Y:S01]  /*0930*/  IMAD.MOV.U32 R29, RZ, RZ, RZ ;  /* 0x000000ffff1d7224 */ /* 0x000fe200078e00ff */
[----:B------:R-:W-:-:S05]  /*0940*/  MOV R35, RZ ;  /* 0x000000ff00237202 */ /* 0x000fca0000000f00 */
[----:B0-----:R-:W0:Y:S02]  /*0950*/  MUFU.RCP R3, R3 ;  /* 0x0000000300037308 */ /* 0x001e240000001000 */
[----:B0-----:R-:W-:-:S06]  /*0960*/  VIADD R6, R3, 0xffffffe ;  /* 0x0ffffffe03067836 */ /* 0x001fcc0000000000 */
[----:B------:R0:W1:Y:S02]  /*0970*/  F2I.FTZ.U32.TRUNC.NTZ R7, R6 ;  /* 0x0000000600077305 */ /* 0x000064000021f000 */
[----:B0-----:R-:W-:Y:S01]  /*0980*/  HFMA2.MMA R6, -RZ, RZ, 0, 0 ;  /* 0x00000000ff067435 */ /* 0x001fe200000001ff */
[----:B-1----:R-:W-:-:S04]  /*0990*/  IMAD.MOV R4, RZ, RZ, -R7 ;  /* 0x000000ffff047224 */ /* 0x002fc800078e0a07 */
[----:B------:R-:W-:-:S05]  /*09a0*/  IMAD R9, R4, R33, RZ ;  /* 0x0000002104097224 */ /* 0x000fca00078e02ff */
        /* <DEDUP_REMOVED lines=12> */
.L_x_8:
[----:B------:R-:W-:Y:S05]  /*0a70*/  BSYNC B0 ;  /* 0x0000000000007941 */ /* 0x000fea0003800000 */
.L_x_6:
[----:B------:R-:W0:Y:S01]  /*0a80*/  LDC.64 R24, c[0x0][0x230] ;  /* 0x00008c00ff187b82 */ /* 0x000e220000000a00 */
[----:B------:R-:W-:Y:S01]  /*0a90*/  ULDC.64 UR10, c[0x0][0x238] ;  /* 0x00008e00000a7ab9 */ /* 0x000fe20000000a00 */
[----:B------:R-:W-:Y:S01]  /*0aa0*/  ULDC.64 UR12, c[0x0][0x240] ;  /* 0x00009000000c7ab9 */ /* 0x000fe20000000a00 */
[----:B------:R-:W-:Y:S02]  /*0ab0*/  USHF.R.S32.HI UR7, URZ, 0x1f, UR10 ;  /* 0x0000001f3f077899 */ /* 0x000fe4000801140a */
[----:B------:R-:W-:Y:S02]  /*0ac0*/  UIADD3 UR9, UP0, URZ, -UR10, URZ ;  /* 0x8000000a3f097290 */ /* 0x000fe4000ff1e03f */
[----:B------:R-:W-:Y:S01]  /*0ad0*/  USHF.R.S32.HI UR8, URZ, 0x1f, UR11 ;  /* 0x0000001f3f087899 */ /* 0x000fe2000801140b */
[----:B------:R-:W1:Y:S01]  /*0ae0*/  LDC.64 R22, c[0x0][0x228] ;  /* 0x00008a00ff167b82 */ /* 0x000e620000000a00 */
[----:B------:R-:W-:Y:S02]  /*0af0*/  UIADD3.X UR7, URZ, ~UR7, URZ, UP0, !UPT ;  /* 0x800000073f077290 */ /* 0x000fe400087fe43f */
[----:B------:R-:W-:Y:S01]  /*0b00*/  UIADD3 UR10, UP1, URZ, -UR11, URZ ;  /* 0x8000000b3f0a7290 */ /* 0x000fe2000ff3e03f */
[----:B------:R-:W-:Y:S01]  /*0b10*/  IMAD.U32 R8, RZ, RZ, UR9 ;  /* 0x00000009ff087e24 */ /* 0x000fe2000f8e00ff */
[----:B------:R-:W-:Y:S01]  /*0b20*/  USHF.R.S32.HI UR11, URZ, 0x1f, UR13 ;  /* 0x0000001f3f0b7899 */ /* 0x000fe2000801140d */
[----:B------:R-:W-:Y:S01]  /*0b30*/  ULDC.64 UR18, c[0x0][0x248] ;  /* 0x0000920000127ab9 */ /* 0x000fe20000000a00 */
[----:B------:R-:W-:Y:S01]  /*0b40*/  ULDC.64 UR20, c[0x0][0x220] ;  /* 0x0000880000147ab9 */ /* 0x000fe20000000a00 */
[----:B------:R-:W-:Y:S01]  /*0b50*/  USHF.R.S32.HI UR16, URZ, 0x1f, UR18 ;  /* 0x0000001f3f107899 */ /* 0x000fe20008011412 */
[----:B------:R-:W-:Y:S01]  /*0b60*/  IMAD R39, R29, UR20, RZ ;  /* 0x000000141d277c24 */ /* 0x000fe2000f8e02ff */
[----:B------:R-:W-:Y:S01]  /*0b70*/  UIADD3.X UR8, URZ, ~UR8, URZ, UP1, !UPT ;  /* 0x800000083f087290 */ /* 0x000fe20008ffe43f */
[----:B------:R-:W-:Y:S01]  /*0b80*/  IMAD.U32 R30, RZ, RZ, UR10 ;  /* 0x0000000aff1e7e24 */ /* 0x000fe2000f8e00ff */
[----:B0-----:R-:W-:-:S02]  /*0b90*/  SHF.R.S32.HI R9, RZ, 0x1f, R25 ;  /* 0x0000001fff097819 */ /* 0x001fc40000011419 */
[C---:B------:R-:W-:Y:S01]  /*0ba0*/  ISETP.GE.AND P0, PT, R24.reuse, 0x1, PT ;  /* 0x000000011800780c */ /* 0x040fe20003f06270 */
[----:B-1----:R-:W-:-:S03]  /*0bb0*/  IMAD.WIDE R2, R24, R23, RZ ;  /* 0x0000001718027225 */ /* 0x002fc600078e02ff */
[----:B------:R-:W-:Y:S01]  /*0bc0*/  ISETP.LT.OR P0, PT, R23, 0x1, !P0 ;  /* 0x000000011700780c */ /* 0x000fe20004701670 */
[-C--:B------:R-:W-:Y:S02]  /*0bd0*/  IMAD R3, R3, R25.reuse, RZ ;  /* 0x0000001903037224 */ /* 0x080fe400078e02ff */
[----:B------:R-:W-:-:S04]  /*0be0*/  IMAD.WIDE.U32 R6, R2, R25, RZ ;  /* 0x0000001902067225 */ /* 0x000fc800078e00ff */
[----:B------:R-:W-:Y:S01]  /*0bf0*/  IMAD R31, R2, R9, R3 ;  /* 0x00000009021f7224 */ /* 0x000fe200078e0203 */
[----:B------:R-:W-:Y:S01]  /*0c00*/  MOV R9, UR7 ;  /* 0x0000000700097c02 */ /* 0x000fe20008000f00 */
[----:B------:R-:W-:Y:S01]  /*0c10*/  IMAD R3, R35, UR13, RZ ;  /* 0x0000000d23037c24 */ /* 0x000fe2000f8e02ff */
[----:B------:R-:W-:Y:S01]  /*0c20*/  USHF.R.S32.HI UR7, URZ, 0x1f, UR12 ;  /* 0x0000001f3f077899 */ /* 0x000fe2000801140c */
[----:B------:R-:W-:Y:S01]  /*0c30*/  IMAD.IADD R2, R7, 0x1, R31 ;  /* 0x0000000107027824 */ /* 0x000fe200078e021f */
[----:B------:R-:W-:Y:S01]  /*0c40*/  MOV R31, UR8 ;  /* 0x00000008001f7c02 */ /* 0x000fe20008000f00 */
[----:B------:R-:W-:Y:S01]  /*0c50*/  IMAD R7, R34, UR11, R3 ;  /* 0x0000000b22077c24 */ /* 0x000fe2000f8e0203 */
[----:B------:R-:W-:Y:S01]  /*0c60*/  UIADD3 UR8, UP0, URZ, -UR12, URZ ;  /* 0x8000000c3f087290 */ /* 0x000fe2000ff1e03f */
[----:B------:R-:W-:Y:S01]  /*0c70*/  IMAD R4, R2, R33, RZ ;  /* 0x0000002102047224 */ /* 0x000fe200078e02ff */
[----:B------:R-:W-:Y:S01]  /*0c80*/  ULDC.64 UR10, c[0x0][0x260] ;  /* 0x00009800000a7ab9 */ /* 0x000fe20000000a00 */
[----:B------:R-:W-:Y:S01]  /*0c90*/  IMAD.WIDE.U32 R8, R34, UR13, R8 ;  /* 0x0000000d22087c25 */ /* 0x000fe2000f8e0008 */
[----:B------:R-:W-:-:S03]  /*0ca0*/  UIADD3.X UR7, URZ, ~UR7, URZ, UP0, !UPT ;  /* 0x800000073f077290 */ /* 0x000fc600087fe43f */
[----:B------:R-:W-:Y:S02]  /*0cb0*/  IMAD R25, R15, UR18, RZ ;  /* 0x000000120f197c24 */ /* 0x000fe4000f8e02ff */
[----:B------:R-:W-:-:S04]  /*0cc0*/  IMAD.WIDE.U32 R2, R6, R33, RZ ;  /* 0x0000002106027225 */ /* 0x000fc800078e00ff */
[----:B------:R-:W-:Y:S02]  /*0cd0*/  IMAD R5, R5, R6, R4 ;  /* 0x0000000605057224 */ /* 0x000fe400078e0204 */
[----:B------:R-:W-:Y:S02]  /*0ce0*/  IMAD.IADD R7, R9, 0x1, R7 ;  /* 0x0000000109077824 */ /* 0x000fe400078e0207 */
[----:B------:R-:W-:Y:S01]  /*0cf0*/  IMAD.MOV.U32 R6, RZ, RZ, R8 ;  /* 0x000000ffff067224 */ /* 0x000fe200078e0008 */
[----:B------:R-:W-:Y:S01]  /*0d00*/  IADD3 R3, R3, R5, RZ ;  /* 0x0000000503037210 */ /* 0x000fe20007ffe0ff */
[----:B------:R-:W-:Y:S02]  /*0d10*/  IMAD R37, R14, UR16, R25 ;  /* 0x000000100e257c24 */ /* 0x000fe4000f8e0219 */
[C---:B------:R-:W-:Y:S02]  /*0d20*/  IMAD R25, R28.reuse, UR4, R39 ;  /* 0x000000041c197c24 */ /* 0x040fe4000f8e0227 */
[----:B------:R-:W-:-:S04]  /*0d30*/  IMAD.WIDE.U32 R32, R28, UR20, R6 ;  /* 0x000000141c207c25 */ /* 0x000fc8000f8e0006 */
[----:B------:R-:W-:Y:S01]  /*0d40*/  IMAD.IADD R25, R33, 0x1, R25 ;  /* 0x0000000121197824 */ /* 0x000fe200078e0219 */
[----:B------:R-:W-:Y:S01]  /*0d50*/  MOV R33, R15 ;  /* 0x0000000f00217202 */ /* 0x000fe20000000f00 */
[----:B------:R-:W-:Y:S02]  /*0d60*/  IMAD R39, R3, R28, RZ ;  /* 0x0000001c03277224 */ /* 0x000fe400078e02ff */
[----:B------:R-:W-:-:S04]  /*0d70*/  IMAD.WIDE.U32 R4, R14, UR18, R30 ;  /* 0x000000120e047c25 */ /* 0x000fc8000f8e001e */
[----:B------:R-:W-:Y:S02]  /*0d80*/  IMAD R25, R25, UR21, RZ ;  /* 0x0000001519197c24 */ /* 0x000fe4000f8e02ff */
[----:B------:R-:W-:-:S04]  /*0d90*/  IMAD.WIDE.U32 R30, R28, R2, R34 ;  /* 0x000000021c1e7225 */ /* 0x000fc800078e0022 */
[----:B------:R-:W-:Y:S01]  /*0da0*/  IMAD R39, R29, R2, R39 ;  /* 0x000000021d277224 */ /* 0x000fe200078e0227 */
[----:B------:R-:W-:Y:S01]  /*0db0*/  MOV R2, R4 ;  /* 0x0000000400027202 */ /* 0x000fe20000000f00 */
[----:B------:R-:W-:Y:S02]  /*0dc0*/  IMAD.IADD R3, R5, 0x1, R37 ;  /* 0x0000000105037824 */ /* 0x000fe400078e0225 */
[C---:B------:R-:W-:Y:S02]  /*0dd0*/  IMAD R35, R32.reuse, UR5, R25 ;  /* 0x0000000520237c24 */ /* 0x040fe4000f8e0219 */
[----:B------:R-:W-:Y:S02]  /*0de0*/  IMAD.IADD R25, R31, 0x1, R39 ;  /* 0x000000011f197824 */ /* 0x000fe400078e0227 */
[----:B------:R-:W-:-:S04]  /*0df0*/  IMAD.WIDE.U32 R28, R32, UR21, R2 ;  /* 0x00000015201c7c25 */ /* 0x000fc8000f8e0002 */
[----:B------:R-:W-:Y:S01]  /*0e00*/  IMAD.U32 R15, RZ, RZ, UR7 ;  /* 0x00000007ff0f7e24 */ /* 0x000fe2000f8e00ff */
[----:B------:R-:W-:Y:S01]  /*0e10*/  USHF.R.S32.HI UR7, URZ, 0x1f, UR19 ;  /* 0x0000001f3f077899 */ /* 0x000fe20008011413 */
[----:B------:R-:W-:Y:S02]  /*0e20*/  IMAD.MOV.U32 R32, RZ, RZ, R14 ;  /* 0x000000ffff207224 */ /* 0x000fe400078e000e */
[----:B------:R-:W-:Y:S02]  /*0e30*/  IMAD R31, R25, UR10, RZ ;  /* 0x0000000a191f7c24 */ /* 0x000fe4000f8e02ff */
[----:B------:R-:W-:Y:S02]  /*0e40*/  IMAD R25, R27, UR19, RZ ;  /* 0x000000131b197c24 */ /* 0x000fe4000f8e02ff */
[----:B------:R-:W-:Y:S02]  /*0e50*/  IMAD.U32 R14, RZ, RZ, UR8 ;  /* 0x00000008ff0e7e24 */ /* 0x000fe4000f8e00ff */
[----:B------:R-:W-:-:S04]  /*0e60*/  IMAD.WIDE.U32 R32, R30, UR10, R32 ;  /* 0x0000000a1e207c25 */ /* 0x000fc8000f8e0020 */
[----:B------:R-:W-:Y:S01]  /*0e70*/  IMAD R31, R13, R30, R31 ;  /* 0x0000001e0d1f7224 */ /* 0x000fe200078e021f */
[----:B------:R-:W-:Y:S01]  /*0e80*/  MOV R30, R12 ;  /* 0x0000000c001e7202 */ /* 0x000fe20000000f00 */
[C---:B------:R-:W-:Y:S01]  /*0e90*/  IMAD R13, R12.reuse, UR7, R25 ;  /* 0x000000070c0d7c24 */ /* 0x040fe2000f8e0219 */
[----:B------:R-:W-:Y:S01]  /*0ea0*/  IADD3 R25, R29, R35, RZ ;  /* 0x000000231d197210 */ /* 0x000fe20007ffe0ff */
[----:B------:R-:W-:-:S04]  /*0eb0*/  IMAD.WIDE.U32 R14, R12, UR19, R14 ;  /* 0x000000130c0e7c25 */ /* 0x000fc8000f8e000e */
[----:B------:R-:W-:Y:S02]  /*0ec0*/  IMAD.IADD R29, R33, 0x1, R31 ;  /* 0x00000001211d7824 */ /* 0x000fe400078e021f */
[----:B------:R-:W-:Y:S02]  /*0ed0*/  IMAD.IADD R13, R15, 0x1, R13 ;  /* 0x000000010f0d7824 */ /* 0x000fe400078e020d */
[----:B------:R-:W-:Y:S02]  /*0ee0*/  IMAD.MOV.U32 R31, RZ, RZ, R27 ;  /* 0x000000ffff1f7224 */ /* 0x000fe400078e001b */
[----:B------:R-:W-:Y:S02]  /*0ef0*/  IMAD R25, R25, R22, RZ ;  /* 0x0000001619197224 */ /* 0x000fe400078e02ff */
[----:B------:R-:W-:Y:S02]  /*0f00*/  IMAD R29, R29, UR11, RZ ;  /* 0x0000000b1d1d7c24 */ /* 0x000fe4000f8e02ff */
[----:B------:R-:W-:-:S02]  /*0f10*/  IMAD.MOV.U32 R12, RZ, RZ, R14 ;  /* 0x000000ffff0c7224 */ /* 0x000fc400078e000e */
[----:B------:R-:W-:-:S04]  /*0f20*/  IMAD.WIDE.U32 R30, R32, UR11, R30 ;  /* 0x0000000b201e7c25 */ /* 0x000fc8000f8e001e */
[----:B------:R-:W-:Y:S01]  /*0f30*/  IMAD.WIDE.U32 R34, R28, R22, R12 ;  /* 0x000000161c227225 */ /* 0x000fe200078e000c */
[----:B------:R-:W-:-:S03]  /*0f40*/  LEA R20, P1, R30, R20, 0x1 ;  /* 0x000000141e147211 */ /* 0x000fc600078208ff */
[----:B------:R-:W-:Y:S01]  /*0f50*/  IMAD R25, R28, UR6, R25 ;  /* 0x000000061c197c24 */ /* 0x000fe2000f8e0219 */
[----:B------:R-:W-:Y:S01]  /*0f60*/  LEA R10, P2, R34, R10, 0x1 ;  /* 0x0000000a220a7211 */ /* 0x000fe200078408ff */
[----:B------:R-:W-:-:S03]  /*0f70*/  IMAD R27, R26, R32, R29 ;  /* 0x000000201a1b7224 */ /* 0x000fc600078e021d */
[----:B------:R-:W-:Y:S01]  /*0f80*/  IADD3 R25, R35, R25, RZ ;  /* 0x0000001923197210 */ /* 0x000fe20007ffe0ff */
[----:B------:R-:W-:-:S03]  /*0f90*/  IMAD.IADD R27, R31, 0x1, R27 ;  /* 0x000000011f1b7824 */ /* 0x000fc600078e021b */
[----:B------:R-:W-:Y:S02]  /*0fa0*/  LEA.HI.X R11, R34, R11, R25, 0x1, P2 ;  /* 0x0000000b220b7211 */ /* 0x000fe400010f0c19 */
[----:B------:R-:W-:Y:S01]  /*0fb0*/  LEA.HI.X R21, R30, R21, R27, 0x1, P1 ;  /* 0x000000151e157211 */ /* 0x000fe200008f0c1b */
[----:B------:R-:W-:Y:S06]  /*0fc0*/  @P0 BRA `(.L_x_9) ;  /* 0x0000000c000c0947 */ /* 0x000fec0003800000 */
[----:B------:R-:W-:-:S07]  /*0fd0*/  IMAD.MOV.U32 R40, RZ, RZ, RZ ;  /* 0x000000ffff287224 */ /* 0x000fce00078e00ff */
.L_x_21:
[----:B0-----:R-:W0:Y:S01]  /*0fe0*/  LDC R22, c[0x0][0x234] ;  /* 0x00008d00ff167b82 */ /* 0x001e220000000800 */
[----:B------:R-:W-:Y:S02]  /*0ff0*/  ULDC UR7, c[0x0][0x250] ;  /* 0x0000940000077ab9 */ /* 0x000fe40000000800 */
[----:B------:R-:W-:-:S05]  /*1000*/  IMAD R31, R40, UR7, RZ ;  /* 0x00000007281f7c24 */ /* 0x000fca000f8e02ff */
[----:B------:R-:W-:-:S04]  /*1010*/  IADD3 R30, P1, R31, R8, RZ ;  /* 0x000000081f1e7210 */ /* 0x000fc80007f3e0ff */
[----:B------:R-:W-:Y:S02]  /*1020*/  LEA.HI.X.SX32 R31, R31, R7, 0x1, P1 ;  /* 0x000000071f1f7211 */ /* 0x000fe400008f0eff */
[----:B0-----:R-:W-:-:S13]  /*1030*/  ISETP.GE.AND P0, PT, R22, 0x1, PT ;  /* 0x000000011600780c */ /* 0x001fda0003f06270 */
[----:B------:R-:W-:Y:S05]  /*1040*/  @!P0 BRA `(.L_x_10) ;  /* 0x0000000800dc8947 */ /* 0x000fea0003800000 */
[----:B------:R-:W-:-:S11]  /*1050*/  HFMA2.MMA R33, -RZ, RZ, 0, 0 ;  /* 0x00000000ff217435 */ /* 0x000fd600000001ff */
.L_x_20:
[----:B0-----:R-:W0:Y:S01]  /*1060*/  LDC.64 R24, c[0x0][0x230] ;  /* 0x00008c00ff187b82 */ /* 0x001e220000000a00 */
[----:B------:R-:W-:Y:S01]  /*1070*/  ULDC.64 UR8, c[0x0][0x250] ;  /* 0x0000940000087ab9 */ /* 0x000fe20000000a00 */
[----:B------:R-:W-:Y:S01]  /*1080*/  ULDC UR7, c[0x0][0x224] ;  /* 0x0000890000077ab9 */ /* 0x000fe20000000800 */
[C---:B------:R-:W-:Y:S01]  /*1090*/  IMAD R23, R33.reuse, UR9, RZ ;  /* 0x0000000921177c24 */ /* 0x040fe2000f8e02ff */
[----:B------:R-:W-:Y:S01]  /*10a0*/  MOV R38, UR7 ;  /* 0x0000000700267c02 */ /* 0x000fe20008000f00 */
[----:B------:R-:W-:Y:S01]  /*10b0*/  IMAD R41, R40, UR8, RZ ;  /* 0x0000000828297c24 */ /* 0x000fe2000f8e02ff */
[----:B------:R-:W-:Y:S01]  /*10c0*/  ULDC UR7, c[0x0][0x228] ;  /* 0x00008a0000077ab9 */ /* 0x000fe20000000800 */
[----:B------:R-:W-:Y:S01]  /*10d0*/  VIADD R33, R33, 0x1 ;  /* 0x0000000121217836 */ /* 0x000fe20000000000 */
[----:B------:R-:W-:Y:S01]  /*10e0*/  IADD3 R39, P1, R23, R4, RZ ;  /* 0x0000000417277210 */ /* 0x000fe20007f3e0ff */
[----:B------:R-:W-:Y:S01]  /*10f0*/  IMAD.U32 R32, RZ, RZ, UR7 ;  /* 0x00000007ff207e24 */ /* 0x000fe2000f8e00ff */
[----:B------:R-:W-:Y:S01]  /*1100*/  ISETP.NE.AND P4, PT, R16, RZ, PT ;  /* 0x000000ff1000720c */ /* 0x000fe20003f85270 */
[----:B------:R-:W-:Y:S01]  /*1110*/  IMAD R41, R41, R38, R23 ;  /* 0x0000002629297224 */ /* 0x000fe200078e0217 */
[----:B------:R-:W-:Y:S01]  /*1120*/  LEA.HI.X.SX32 R34, R23, R3, 0x1, P1 ;  /* 0x0000000317227211 */ /* 0x000fe200008f0eff */
[----:B------:R-:W-:Y:S01]  /*1130*/  IMAD.MOV.U32 R43, RZ, RZ, RZ ;  /* 0x000000ffff2b7224 */ /* 0x000fe200078e00ff */
[----:B------:R-:W-:Y:S01]  /*1140*/  LOP3.LUT R35, R39, R30, RZ, 0xfc, !PT ;  /* 0x0000001e27237212 */ /* 0x000fe200078efcff */
[----:B------:R-:W-:Y:S01]  /*1150*/  IMAD R36, R41, R32, RZ ;  /* 0x0000002029247224 */ /* 0x000fe200078e02ff */
[----:B------:R-:W-:Y:S01]  /*1160*/  LOP3.LUT R37, R34, R31, RZ, 0xfc, !PT ;  /* 0x0000001f22257212 */ /* 0x000fe200078efcff */
[----:B0-----:R-:W-:Y:S01]  /*1170*/  VIADD R22, R25, 0xffffffff ;  /* 0xffffffff19167836 */ /* 0x001fe20000000000 */
[----:B------:R-:W-:-:S04]  /*1180*/  ISETP.GE.AND P3, PT, R33, R24, PT ;  /* 0x000000182100720c */ /* 0x000fc80003f66270 */
[----:B------:R-:W-:-:S13]  /*1190*/  ISETP.GE.U32.AND P0, PT, R22, 0x3, PT ;  /* 0x000000031600780c */ /* 0x000fda0003f06070 */
[----:B------:R-:W-:Y:S05]  /*11a0*/  @!P0 BRA `(.L_x_11) ;  /* 0x0000000400688947 */ /* 0x000fea0003800000 */
[----:B------:R-:W-:Y:S01]  /*11b0*/  ULDC UR7, c[0x0][0x220] ;  /* 0x0000880000077ab9 */ /* 0x000fe20000000800 */
[----:B------:R-:W-:Y:S01]  /*11c0*/  ULDC UR8, c[0x0][0x258] ;  /* 0x0000960000087ab9 */ /* 0x000fe20000000800 */
[----:B------:R-:W-:Y:S01]  /*11d0*/  ISETP.GE.U32.AND P0, PT, R30, UR7, PT ;  /* 0x000000071e007c0c */ /* 0x000fe2000bf06070 */
[----:B------:R-:W-:Y:S01]  /*11e0*/  USHF.L.U32 UR7, UR8, 0x1, URZ ;  /* 0x0000000108077899 */ /* 0x000fe2000800063f */
[----:B------:R-:W-:Y:S01]  /*11f0*/  HFMA2.MMA R51, -RZ, RZ, 0, 0 ;  /* 0x00000000ff337435 */ /* 0x000fe200000001ff */
[----:B------:R-:W-:Y:S01]  /*1200*/  ULDC UR9, c[0x0][0x258] ;  /* 0x0000960000097ab9 */ /* 0x000fe20000000800 */
[----:B------:R-:W-:Y:S01]  /*1210*/  IMAD.MOV.U32 R43, RZ, RZ, RZ ;  /* 0x000000ffff2b7224 */ /* 0x000fe200078e00ff */
[----:B------:R-:W-:Y:S01]  /*1220*/  ISETP.GE.AND.EX P0, PT, R31, UR4, PT, P0 ;  /* 0x000000041f007c0c */ /* 0x000fe2000bf06300 */
[----:B------:R-:W-:Y:S01]  /*1230*/  IMAD.WIDE R22, R17, 0x6, R20 ;  /* 0x0000000611167825 */ /* 0x000fe200078e0214 */
[----:B------:R-:W-:-:S03]  /*1240*/  MOV R49, UR7 ;  /* 0x0000000700317c02 */ /* 0x000fc60008000f00 */
[----:B------:R-:W-:-:S04]  /*1250*/  IMAD.WIDE R24, R17, 0x4, R20 ;  /* 0x0000000411187825 */ /* 0x000fc800078e0214 */
[----:B------:R-:W-:-:S04]  /*1260*/  IMAD.WIDE R26, R17, 0x2, R20 ;  /* 0x00000002111a7825 */ /* 0x000fc800078e0214 */
[CC--:B------:R-:W-:Y:S02]  /*1270*/  IMAD R45, R41.reuse, R32.reuse, UR8 ;  /* 0x00000008292d7e24 */ /* 0x0c0fe4000f8e0220 */
[----:B------:R-:W-:Y:S02]  /*1280*/  IMAD.U32 R53, RZ, RZ, UR9 ;  /* 0x00000009ff357e24 */ /* 0x000fe4000f8e00ff */
[----:B------:R-:W-:-:S07]  /*1290*/  IMAD R47, R41, R32, UR7 ;  /* 0x00000007292f7e24 */ /* 0x000fce000f8e0220 */
.L_x_12:
[----:B------:R-:W-:Y:S01]  /*12a0*/  IADD3 R28, P1, R51, R14, RZ ;  /* 0x0000000e331c7210 */ /* 0x000fe20007f3e0ff */
[----:B------:R-:W-:Y:S01]  /*12b0*/  ULDC UR7, c[0x0][0x224] ;  /* 0x0000890000077ab9 */ /* 0x000fe20000000800 */
[----:B------:R-:W-:Y:S01]  /*12c0*/  ULDC UR8, c[0x0][0x228] ;  /* 0x00008a0000087ab9 */ /* 0x000fe20000000800 */
[----:B------:R-:W-:Y:S01]  /*12d0*/  IMAD.U32 R38, RZ, RZ, UR7 ;  /* 0x00000007ff267e24 */ /* 0x000fe2000f8e00ff */
[----:B------:R-:W-:Y:S01]  /*12e0*/  LOP3.LUT R29, R35, R28, RZ, 0xfc, !PT ;  /* 0x0000001c231d7212 */ /* 0x000fe200078efcff */
[----:B------:R-:W-:Y:S01]  /*12f0*/  IMAD.U32 R32, RZ, RZ, UR8 ;  /* 0x00000008ff207e24 */ /* 0x000fe2000f8e00ff */
[----:B------:R-:W-:Y:S01]  /*1300*/  LEA.HI.X.SX32 R42, R51, R13, 0x1, P1 ;  /* 0x0000000d332a7211 */ /* 0x000fe200008f0eff */
[----:B------:R-:W0:Y:S01]  /*1310*/  LDC R48, c[0x0][0x258] ;  /* 0x00009600ff307b82 */ /* 0x000e220000000800 */
[----:B------:R-:W-:Y:S02]  /*1320*/  ISETP.GT.U32.AND P5, PT, R29, -0x1, PT ;  /* 0xffffffff1d00780c */ /* 0x000fe40003fa4070 */
[----:B------:R-:W-:-:S02]  /*1330*/  LOP3.LUT R29, R37, R42, RZ, 0xfc, !PT ;  /* 0x0000002a251d7212 */ /* 0x000fc400078efcff */
[----:B------:R-:W-:Y:S02]  /*1340*/  ISETP.LT.U32.AND P1, PT, R39, R38, PT ;  /* 0x000000262700720c */ /* 0x000fe40003f21070 */
[----:B------:R-:W-:Y:S02]  /*1350*/  ISETP.GT.AND.EX P5, PT, R29, -0x1, !P0, P5 ;  /* 0xffffffff1d00780c */ /* 0x000fe400047a4350 */
[----:B------:R-:W-:Y:S02]  /*1360*/  ISETP.LT.U32.AND P2, PT, R28, R32, PT ;  /* 0x000000201c00720c */ /* 0x000fe40003f41070 */
[----:B------:R-:W-:-:S04]  /*1370*/  ISETP.LT.AND.EX P5, PT, R34, UR5, P5, P1 ;  /* 0x0000000522007c0c */ /* 0x000fc8000afa1310 */
[----:B------:R-:W-:-:S13]  /*1380*/  ISETP.LT.AND.EX P2, PT, R42, UR6, P5, P2 ;  /* 0x000000062a007c0c */ /* 0x000fda000af41320 */
[----:B------:R-:W-:Y:S01]  /*1390*/  @P2 IMAD R29, R41, R32, R51 ;  /* 0x00000020291d2224 */ /* 0x000fe200078e0233 */
[----:B------:R-:W-:-:S03]  /*13a0*/  @!P2 PRMT R55, RZ, 0x7610, R55 ;  /* 0x00007610ff37a816 */ /* 0x000fc60000000037 */
[----:B------:R-:W-:-:S05]  /*13b0*/  @P2 IMAD.WIDE R28, R29, 0x2, R10 ;  /* 0x000000021d1c2825 */ /* 0x000fca00078e020a */
[----:B------:R1:W2:Y:S01]  /*13c0*/  @P2 LDG.E.U16 R55, desc[UR14][R28.64] ;  /* 0x0000000e1c372981 */ /* 0x0002a2000c1e1500 */
[----:B------:R-:W-:-:S04]  /*13d0*/  IADD3 R44, P2, R53, R14, RZ ;  /* 0x0000000e352c7210 */ /* 0x000fc80007f5e0ff */
[----:B------:R-:W-:Y:S02]  /*13e0*/  LOP3.LUT R42, R35, R44, RZ, 0xfc, !PT ;  /* 0x0000002c232a7212 */ /* 0x000fe400078efcff */
[----:B------:R-:W-:Y:S02]  /*13f0*/  LEA.HI.X.SX32 R46, R53, R13, 0x1, P2 ;  /* 0x0000000d352e7211 */ /* 0x000fe400010f0eff */
[----:B------:R-:W-:Y:S02]  /*1400*/  ISETP.GT.U32.AND P5, PT, R42, -0x1, PT ;  /* 0xffffffff2a00780c */ /* 0x000fe40003fa4070 */
[----:B------:R-:W-:Y:S02]  /*1410*/  LOP3.LUT R42, R37, R46, RZ, 0xfc, !PT ;  /* 0x0000002e252a7212 */ /* 0x000fe400078efcff */
[----:B------:R-:W-:Y:S02]  /*1420*/  ISETP.LT.U32.AND P2, PT, R44, R32, PT ;  /* 0x000000202c00720c */ /* 0x000fe40003f41070 */
[----:B------:R-:W-:-:S04]  /*1430*/  ISETP.GT.AND.EX P5, PT, R42, -0x1, !P0, P5 ;  /* 0xffffffff2a00780c */ /* 0x000fc800047a4350 */
[----:B------:R-:W-:-:S04]  /*1440*/  ISETP.LT.AND.EX P5, PT, R34, UR5, P5, P1 ;  /* 0x0000000522007c0c */ /* 0x000fc8000afa1310 */
[----:B------:R-:W-:-:S13]  /*1450*/  ISETP.LT.AND.EX P2, PT, R46, UR6, P5, P2 ;  /* 0x000000062e007c0c */ /* 0x000fda000af41320 */
[----:B------:R-:W-:Y:S01]  /*1460*/  @!P2 PRMT R57, RZ, 0x7610, R57 ;  /* 0x00007610ff39a816 */ /* 0x000fe20000000039 */
[----:B-1----:R-:W-:Y:S01]  /*1470*/  @P2 IMAD.WIDE R28, R45, 0x2, R10 ;  /* 0x000000022d1c2825 */ /* 0x002fe200078e020a */
[----:B--2---:R1:W-:Y:S04]  /*1480*/  STG.E.U16 desc[UR14][R20.64], R55 ;  /* 0x0000003714007986 */ /* 0x0043e8000c10150e */
[----:B------:R2:W3:Y:S01]  /*1490*/  @P2 LDG.E.U16 R57, desc[UR14][R28.64] ;  /* 0x0000000e1c392981 */ /* 0x0004e2000c1e1500 */
        /* <DEDUP_REMOVED lines=9> */
[----:B-1----:R-:W-:Y:S01]  /*1530*/  @!P2 PRMT R55, RZ, 0x7610, R55 ;  /* 0x00007610ff37a816 */ /* 0x002fe20000000037 */
[----:B--2---:R-:W-:-:S04]  /*1540*/  @P2 IMAD.WIDE R28, R47, 0x2, R10 ;  /* 0x000000022f1c2825 */ /* 0x004fc800078e020a */
[----:B0-----:R-:W-:Y:S01]  /*1550*/  IMAD R59, R48, 0x3, R51 ;  /* 0x00000003303b7824 */ /* 0x001fe200078e0233 */
[----:B---3--:R0:W-:Y:S04]  /*1560*/  STG.E.U16 desc[UR14][R26.64], R57 ;  /* 0x000000391a007986 */ /* 0x0081e8000c10150e */
        /* <DEDUP_REMOVED lines=10> */
[----:B-1----:R-:W-:Y:S01]  /*1610*/  @P2 IMAD R28, R48, 0x3, R36 ;  /* 0x00000003301c2824 */ /* 0x002fe200078e0224 */
[----:B0-----:R-:W-:-:S04]  /*1620*/  @!P2 PRMT R57, RZ, 0x7610, R57 ;  /* 0x00007610ff39a816 */ /* 0x001fc80000000039 */
[----:B------:R-:W-:-:S05]  /*1630*/  @P2 IADD3 R29, R28, R51, RZ ;  /* 0x000000331c1d2210 */ /* 0x000fca0007ffe0ff */
[----:B------:R-:W-:Y:S01]  /*1640*/  @P2 IMAD.WIDE R28, R29, 0x2, R10 ;  /* 0x000000021d1c2825 */ /* 0x000fe200078e020a */
[----:B--2---:R0:W-:Y:S04]  /*1650*/  STG.E.U16 desc[UR14][R24.64], R55 ;  /* 0x0000003718007986 */ /* 0x0041e8000c10150e */
[----:B------:R-:W2:Y:S01]  /*1660*/  @P2 LDG.E.U16 R57, desc[UR14][R28.64] ;  /* 0x0000000e1c392981 */ /* 0x000ea2000c1e1500 */
[----:B------:R-:W-:Y:S01]  /*1670*/  VIADD R43, R43, 0x4 ;  /* 0x000000042b2b7836 */ /* 0x000fe20000000000 */
[C---:B------:R-:W-:Y:S01]  /*1680*/  LEA R53, R48.reuse, R53, 0x2 ;  /* 0x0000003530357211 */ /* 0x040fe200078e10ff */
[C---:B------:R-:W-:Y:S01]  /*1690*/  IMAD R49, R48.reuse, 0x4, R49 ;  /* 0x0000000430317824 */ /* 0x040fe200078e0231 */
[----:B------:R-:W-:Y:S01]  /*16a0*/  LEA R47, R48, R47, 0x2 ;  /* 0x0000002f302f7211 */ /* 0x000fe200078e10ff */
[----:B------:R-:W-:-:S02]  /*16b0*/  IMAD.IADD R42, R0, 0x1, R43 ;  /* 0x00000001002a7824 */ /* 0x000fc400078e022b */
[C---:B------:R-:W-:Y:S02]  /*16c0*/  IMAD R45, R48.reuse, 0x4, R45 ;  /* 0x00000004302d7824 */ /* 0x040fe400078e022d */
[----:B------:R-:W-:Y:S01]  /*16d0*/  IMAD R51, R48, 0x4, R51 ;  /* 0x0000000430337824 */ /* 0x000fe200078e0233 */
[----:B------:R-:W-:Y:S01]  /*16e0*/  ISETP.NE.AND P1, PT, R42, RZ, PT ;  /* 0x000000ff2a00720c */ /* 0x000fe20003f25270 */
[----:B------:R-:W-:-:S04]  /*16f0*/  IMAD.WIDE R20, R17, 0x8, R20 ;  /* 0x0000000811147825 */ /* 0x000fc800078e0214 */
[----:B------:R-:W-:-:S04]  /*1700*/  IMAD.WIDE R26, R17, 0x8, R26 ;  /* 0x00000008111a7825 */ /* 0x000fc800078e021a */
[C---:B0-----:R-:W-:Y:S01]  /*1710*/  IMAD.WIDE R24, R17.reuse, 0x8, R24 ;  /* 0x0000000811187825 */ /* 0x041fe200078e0218 */
[----:B--2---:R0:W-:Y:S03]  /*1720*/  STG.E.U16 desc[UR14][R22.64], R57 ;  /* 0x0000003916007986 */ /* 0x0041e6000c10150e */
[----:B0-----:R-:W-:Y:S01]  /*1730*/  IMAD.WIDE R22, R17, 0x8, R22 ;  /* 0x0000000811167825 */ /* 0x001fe200078e0216 */
[----:B------:R-:W-:Y:S06]  /*1740*/  @P1 BRA `(.L_x_12) ;  /* 0xfffffff800d41947 */ /* 0x000fec000383ffff */
.L_x_11:
[----:B------:R-:W-:Y:S05]  /*1750*/  @!P4 BRA `(.L_x_13) ;  /* 0x000000040014c947 */ /* 0x000fea0003800000 */
[----:B------:R-:W0:Y:S01]  /*1760*/  LDC R26, c[0x0][0x258] ;  /* 0x00009600ff1a7b82 */ /* 0x000e220000000800 */
[----:B------:R-:W-:Y:S01]  /*1770*/  ULDC UR7, c[0x0][0x220] ;  /* 0x0000880000077ab9 */ /* 0x000fe20000000800 */
[----:B------:R-:W-:Y:S01]  /*1780*/  BSSY B0, `(.L_x_14) ;  /* 0x0000013000007945 */ /* 0x000fe20003800000 */
[----:B------:R-:W-:-:S04]  /*1790*/  ISETP.GE.U32.AND P0, PT, R30, UR7, PT ;  /* 0x000000071e007c0c */ /* 0x000fc8000bf06070 */
[----:B------:R-:W-:Y:S01]  /*17a0*/  ISETP.GE.AND.EX P0, PT, R31, UR4, PT, P0 ;  /* 0x000000041f007c0c */ /* 0x000fe2000bf06300 */
[----:B0-----:R-:W-:-:S05]  /*17b0*/  IMAD R43, R43, R26, RZ ;  /* 0x0000001a2b2b7224 */ /* 0x001fca00078e02ff */
[----:B------:R-:W-:-:S04]  /*17c0*/  IADD3 R22, P1, R43, R14, RZ ;  /* 0x0000000e2b167210 */ /* 0x000fc80007f3e0ff */
[----:B------:R-:W-:Y:S02]  /*17d0*/  LOP3.LUT R23, R35, R22, RZ, 0xfc, !PT ;  /* 0x0000001623177212 */ /* 0x000fe400078efcff */
[----:B------:R-:W-:Y:S02]  /*17e0*/  LEA.HI.X.SX32 R24, R43, R13, 0x1, P1 ;  /* 0x0000000d2b187211 */ /* 0x000fe400008f0eff */
[----:B------:R-:W-:Y:S02]  /*17f0*/  ISETP.GT.U32.AND P2, PT, R23, -0x1, PT ;  /* 0xffffffff1700780c */ /* 0x000fe40003f44070 */
[----:B------:R-:W-:Y:S02]  /*1800*/  LOP3.LUT R23, R37, R24, RZ, 0xfc, !PT ;  /* 0x0000001825177212 */ /* 0x000fe400078efcff */
[----:B------:R-:W-:Y:S02]  /*1810*/  ISETP.LT.U32.AND P1, PT, R39, R38, PT ;  /* 0x000000262700720c */ /* 0x000fe40003f21070 */
[----:B------:R-:W-:-:S02]  /*1820*/  ISETP.GT.AND.EX P2, PT, R23, -0x1, !P0, P2 ;  /* 0xffffffff1700780c */ /* 0x000fc40004744320 */
[----:B------:R-:W-:Y:S02]  /*1830*/  ISETP.LT.U32.AND P4, PT, R22, R32, PT ;  /* 0x000000201600720c */ /* 0x000fe40003f81070 */
[----:B------:R-:W-:-:S04]  /*1840*/  ISETP.LT.AND.EX P2, PT, R34, UR5, P2, P1 ;  /* 0x0000000522007c0c */ /* 0x000fc80009741310 */
[----:B------:R-:W-:-:S13]  /*1850*/  ISETP.LT.AND.EX P2, PT, R24, UR6, P2, P4 ;  /* 0x0000000618007c0c */ /* 0x000fda0009741340 */
[----:B------:R-:W-:Y:S01]  /*1860*/  @!P2 PRMT R25, RZ, 0x7610, R25 ;  /* 0x00007610ff19a816 */ /* 0x000fe20000000019 */
[----:B------:R-:W-:Y:S06]  /*1870*/  @!P2 BRA `(.L_x_15) ;  /* 0x00000000000ca947 */ /* 0x000fec0003800000 */
[----:B------:R-:W-:-:S04]  /*1880*/  IMAD.IADD R23, R36, 0x1, R43 ;  /* 0x0000000124177824 */ /* 0x000fc800078e022b */
[----:B------:R-:W-:-:S05]  /*1890*/  IMAD.WIDE R22, R23, 0x2, R10 ;  /* 0x0000000217167825 */ /* 0x000fca00078e020a */
[----:B------:R0:W5:Y:S02]  /*18a0*/  LDG.E.U16 R25, desc[UR14][R22.64] ;  /* 0x0000000e16197981 */ /* 0x000164000c1e1500 */
.L_x_15:
[----:B------:R-:W-:Y:S05]  /*18b0*/  BSYNC B0 ;  /* 0x0000000000007941 */ /* 0x000fea0003800000 */
.L_x_14:
[----:B------:R-:W-:Y:S01]  /*18c0*/  ISETP.NE.AND P2, PT, R16, 0x1, PT ;  /* 0x000000011000780c */ /* 0x000fe20003f45270 */
[----:B-----5:R1:W-:Y:S01]  /*18d0*/  STG.E.U16 desc[UR14][R20.64], R25 ;  /* 0x0000001914007986 */ /* 0x0203e2000c10150e */
[----:B0-----:R-:W-:Y:S01]  /*18e0*/  MOV R22, R20 ;  /* 0x0000001400167202 */ /* 0x001fe20000000f00 */
[--C-:B------:R-:W-:Y:S02]  /*18f0*/  IMAD.MOV.U32 R23, RZ, RZ, R21.reuse ;  /* 0x000000ffff177224 */ /* 0x100fe400078e0015 */
[----:B-1----:R-:W-:-:S08]  /*1900*/  IMAD.WIDE R20, R17, 0x2, R20 ;  /* 0x0000000211147825 */ /* 0x002fd000078e0214 */
[----:B------:R-:W-:Y:S05]  /*1910*/  @!P2 BRA `(.L_x_13) ;  /* 0x0000000000a4a947 */ /* 0x000fea0003800000 */
[----:B------:R-:W-:Y:S01]  /*1920*/  IMAD.IADD R43, R43, 0x1, R26 ;  /* 0x000000012b2b7824 */ /* 0x000fe200078e021a */
[----:B------:R-:W-:Y:S04]  /*1930*/  BSSY B0, `(.L_x_16) ;  /* 0x0000010000007945 */ /* 0x000fe80003800000 */
        /* <DEDUP_REMOVED lines=8> */
[----:B------:R-:W-:Y:S01]  /*19c0*/  ISETP.LT.AND.EX P2, PT, R24, UR6, P2, P4 ;  /* 0x0000000618007c0c */ /* 0x000fe20009741340 */
[----:B------:R-:W-:-:S12]  /*19d0*/  IMAD.WIDE R24, R17, 0x2, R22 ;  /* 0x0000000211187825 */ /* 0x000fd800078e0216 */
[----:B------:R-:W-:Y:S01]  /*19e0*/  @!P2 PRMT R27, RZ, 0x7610, R27 ;  /* 0x00007610ff1ba816 */ /* 0x000fe2000000001b */
[----:B------:R-:W-:Y:S06]  /*19f0*/  @!P2 BRA `(.L_x_17) ;  /* 0x00000000000ca947 */ /* 0x000fec0003800000 */
[----:B------:R-:W-:-:S05]  /*1a00*/  IADD3 R21, R36, R43, RZ ;  /* 0x0000002b24157210 */ /* 0x000fca0007ffe0ff */
[----:B------:R-:W-:-:S05]  /*1a10*/  IMAD.WIDE R20, R21, 0x2, R10 ;  /* 0x0000000215147825 */ /* 0x000fca00078e020a */
[----:B------:R0:W5:Y:S02]  /*1a20*/  LDG.E.U16 R27, desc[UR14][R20.64] ;  /* 0x0000000e141b7981 */ /* 0x000164000c1e1500 */
.L_x_17:
[----:B------:R-:W-:Y:S05]  /*1a30*/  BSYNC B0 ;  /* 0x0000000000007941 */ /* 0x000fea0003800000 */
.L_x_16:
[----:B-----5:R1:W-:Y:S01]  /*1a40*/  STG.E.U16 desc[UR14][R24.64], R27 ;  /* 0x0000001b18007986 */ /* 0x0203e2000c10150e */
[----:B------:R-:W-:Y:S01]  /*1a50*/  ISETP.NE.AND P2, PT, R16, 0x2, PT ;  /* 0x000000021000780c */ /* 0x000fe20003f45270 */
[----:B0-----:R-:W-:-:S12]  /*1a60*/  IMAD.WIDE R20, R17, 0x4, R22 ;  /* 0x0000000411147825 */ /* 0x001fd800078e0216 */
[----:B-1----:R-:W-:Y:S05]  /*1a70*/  @!P2 BRA `(.L_x_13) ;  /* 0x00000000004ca947 */ /* 0x002fea0003800000 */
[----:B------:R-:W-:Y:S01]  /*1a80*/  IMAD.IADD R43, R43, 0x1, R26 ;  /* 0x000000012b2b7824 */ /* 0x000fe200078e021a */
[----:B------:R-:W-:Y:S04]  /*1a90*/  BSSY B0, `(.L_x_18) ;  /* 0x000000f000007945 */ /* 0x000fe80003800000 */
[----:B------:R-:W-:-:S04]  /*1aa0*/  IADD3 R24, P2, R43, R14, RZ ;  /* 0x0000000e2b187210 */ /* 0x000fc80007f5e0ff */
[----:B------:R-:W-:Y:S02]  /*1ab0*/  LOP3.LUT R35, R35, R24, RZ, 0xfc, !PT ;  /* 0x0000001823237212 */ /* 0x000fe400078efcff */
[----:B------:R-:W-:Y:S02]  /*1ac0*/  LEA.HI.X.SX32 R26, R43, R13, 0x1, P2 ;  /* 0x0000000d2b1a7211 */ /* 0x000fe400010f0eff */
[----:B------:R-:W-:Y:S02]  /*1ad0*/  ISETP.GT.U32.AND P2, PT, R35, -0x1, PT ;  /* 0xffffffff2300780c */ /* 0x000fe40003f44070 */
[----:B------:R-:W-:-:S04]  /*1ae0*/  LOP3.LUT R37, R37, R26, RZ, 0xfc, !PT ;  /* 0x0000001a25257212 */ /* 0x000fc800078efcff */
[----:B------:R-:W-:Y:S02]  /*1af0*/  ISETP.GT.AND.EX P0, PT, R37, -0x1, !P0, P2 ;  /* 0xffffffff2500780c */ /* 0x000fe40004704320 */
[----:B------:R-:W-:Y:S02]  /*1b00*/  ISETP.LT.U32.AND P2, PT, R24, R32, PT ;  /* 0x000000201800720c */ /* 0x000fe40003f41070 */
[----:B------:R-:W-:-:S04]  /*1b10*/  ISETP.LT.AND.EX P0, PT, R34, UR5, P0, P1 ;  /* 0x0000000522007c0c */ /* 0x000fc80008701310 */
[----:B------:R-:W-:-:S13]  /*1b20*/  ISETP.LT.AND.EX P0, PT, R26, UR6, P0, P2 ;  /* 0x000000061a007c0c */ /* 0x000fda0008701320 */
[----:B------:R-:W-:Y:S01]  /*1b30*/  @!P0 PRMT R25, RZ, 0x7610, R25 ;  /* 0x00007610ff198816 */ /* 0x000fe20000000019 */
[----:B------:R-:W-:Y:S06]  /*1b40*/  @!P0 BRA `(.L_x_19) ;  /* 0x00000000000c8947 */ /* 0x000fec0003800000 */
[----:B------:R-:W-:-:S04]  /*1b50*/  IMAD.IADD R25, R36, 0x1, R43 ;  /* 0x0000000124197824 */ /* 0x000fc800078e022b */
[----:B------:R-:W-:-:S06]  /*1b60*/  IMAD.WIDE R24, R25, 0x2, R10 ;  /* 0x0000000219187825 */ /* 0x000fcc00078e020a */
[----:B------:R0:W5:Y:S02]  /*1b70*/  LDG.E.U16 R25, desc[UR14][R24.64] ;  /* 0x0000000e18197981 */ /* 0x000164000c1e1500 */
.L_x_19:
[----:B------:R-:W-:Y:S05]  /*1b80*/  BSYNC B0 ;  /* 0x0000000000007941 */ /* 0x000fea0003800000 */
.L_x_18:
[----:B-----5:R1:W-:Y:S02]  /*1b90*/  STG.E.U16 desc[UR14][R20.64], R25 ;  /* 0x0000001914007986 */ /* 0x0203e4000c10150e */
[----:B-1----:R-:W-:-:S07]  /*1ba0*/  IMAD.WIDE R20, R17, 0x6, R22 ;  /* 0x0000000611147825 */ /* 0x002fce00078e0216 */
.L_x_13:
[----:B------:R-:W-:Y:S05]  /*1bb0*/  @!P3 BRA `(.L_x_20) ;  /* 0xfffffff40028b947 */ /* 0x000fea000383ffff */
.L_x_10:
[----:B------:R-:W-:Y:S01]  /*1bc0*/  IADD3 R40, R40, 0x1, RZ ;  /* 0x0000000128287810 */ /* 0x000fe20007ffe0ff */
[----:B------:R-:W-:-:S03]  /*1bd0*/  ULDC UR7, c[0x0][0x22c] ;  /* 0x00008b0000077ab9 */ /* 0x000fc60000000800 */
[----:B------:R-:W-:-:S13]  /*1be0*/  ISETP.GE.AND P0, PT, R40, UR7, PT ;  /* 0x0000000728007c0c */ /* 0x000fda000bf06270 */
[----:B------:R-:W-:Y:S05]  /*1bf0*/  @!P0 BRA `(.L_x_21) ;  /* 0xfffffff000f88947 */ /* 0x000fea000383ffff */
.L_x_9:
[----:B------:R-:W-:Y:S01]  /*1c00*/  ULDC UR7, c[0x0][0x0] ;  /* 0x0000000000077ab9 */ /* 0x000fe20000000800 */
[----:B------:R-:W1:Y:S01]  /*1c10*/  LDC R2, c[0x0][0xc] ;  /* 0x00000300ff027b82 */ /* 0x000e620000000800 */
[----:B------:R-:W-:Y:S01]  /*1c20*/  ULDC.64 UR8, c[0x0][0x210] ;  /* 0x0000840000087ab9 */ /* 0x000fe20000000a00 */
[----:B-1----:R-:W-:-:S05]  /*1c30*/  IMAD R3, R2, UR7, RZ ;  /* 0x0000000702037c24 */ /* 0x002fca000f8e02ff */
[----:B------:R-:W-:-:S05]  /*1c40*/  IADD3 R18, P0, R3, R18, RZ ;  /* 0x0000001203127210 */ /* 0x000fca0007f1e0ff */
[----:B------:R-:W-:Y:S01]  /*1c50*/  IMAD.X R19, RZ, RZ, R19, P0 ;  /* 0x000000ffff137224 */ /* 0x000fe200000e0613 */
[----:B------:R-:W-:-:S04]  /*1c60*/  ISETP.GE.U32.AND P0, PT, R18, UR8, PT ;  /* 0x0000000812007c0c */ /* 0x000fc8000bf06070 */
[----:B------:R-:W-:-:S13]  /*1c70*/  ISETP.GE.AND.EX P0, PT, R19, UR9, PT, P0 ;  /* 0x0000000913007c0c */ /* 0x000fda000bf06300 */
[----:B------:R-:W-:Y:S05]  /*1c80*/  @!P0 BRA `(.L_x_22) ;  /* 0xffffffe400508947 */ /* 0x000fea000383ffff */
[----:B------:R-:W-:Y:S05]  /*1c90*/  EXIT ;  /* 0x000000000000794d */ /* 0x000fea0003800000 */
        .weak           $__internal_0_$__cuda_sm20_div_s64
        .type           $__internal_0_$__cuda_sm20_div_s64,@function
        .size           $__internal_0_$__cuda_sm20_div_s64,(.L_x_220 - $__internal_0_$__cuda_sm20_div_s64)
$__internal_0_$__cuda_sm20_div_s64:
[-C--:B------:R-:W-:Y:S02]  /*1ca0*/  IADD3 R7, P1, RZ, -R8.reuse, RZ ;  /* 0x80000008ff077210 */ /* 0x080fe40007f3e0ff */
[----:B------:R-:W-:Y:S02]  /*1cb0*/  ISETP.GE.AND P0, PT, R5, RZ, PT ;  /* 0x000000ff0500720c */ /* 0x000fe40003f06270 */
[----:B------:R-:W-:Y:S01]  /*1cc0*/  ISETP.GE.AND P3, PT, R9, RZ, PT ;  /* 0x000000ff0900720c */ /* 0x000fe20003f66270 */
[----:B------:R-:W-:Y:S01]  /*1cd0*/  IMAD.X R22, RZ, RZ, ~R5, P1 ;  /* 0x000000ffff167224 */ /* 0x000fe200008e0e05 */
[----:B------:R-:W-:-:S04]  /*1ce0*/  SEL R6, R7, R8, !P0 ;  /* 0x0000000807067207 */ /* 0x000fc80004000000 */
[----:B------:R-:W-:-:S04]  /*1cf0*/  SEL R7, R22, R5, !P0 ;  /* 0x0000000516077207 */ /* 0x000fc80004000000 */
[----:B------:R-:W0:Y:S08]  /*1d00*/  I2F.U64.RP R29, R6 ;  /* 0x00000006001d7312 */ /* 0x000e300000309000 */
[----:B0-----:R-:W0:Y:S02]  /*1d10*/  MUFU.RCP R29, R29 ;  /* 0x0000001d001d7308 */ /* 0x001e240000001000 */
[----:B0-----:R-:W-:-:S06]  /*1d20*/  IADD3 R22, R29, 0x1ffffffe, RZ ;  /* 0x1ffffffe1d167810 */ /* 0x001fcc0007ffe0ff */
[----:B------:R-:W0:Y:S02]  /*1d30*/  F2I.U64.TRUNC R22, R22 ;  /* 0x0000001600167311 */ /* 0x000e24000020d800 */
[----:B0-----:R-:W-:-:S04]  /*1d40*/  IMAD.WIDE.U32 R24, R22, R6, RZ ;  /* 0x0000000616187225 */ /* 0x001fc800078e00ff */
[----:B------:R-:W-:Y:S01]  /*1d50*/  IMAD R25, R22, R7, R25 ;  /* 0x0000000716197224 */ /* 0x000fe200078e0219 */
[----:B------:R-:W-:-:S03]  /*1d60*/  IADD3 R31, P0, RZ, -R24, RZ ;  /* 0x80000018ff1f7210 */ /* 0x000fc60007f1e0ff */
[----:B------:R-:W-:Y:S02]  /*1d70*/  IMAD R25, R23, R6, R25 ;  /* 0x0000000617197224 */ /* 0x000fe400078e0219 */
[----:B------:R-:W-:-:S04]  /*1d80*/  IMAD.HI.U32 R24, R22, R31, RZ ;  /* 0x0000001f16187227 */ /* 0x000fc800078e00ff */
[----:B------:R-:W-:Y:S02]  /*1d90*/  IMAD.X R33, RZ, RZ, ~R25, P0 ;  /* 0x000000ffff217224 */ /* 0x000fe400000e0e19 */
[----:B------:R-:W-:Y:S02]  /*1da0*/  IMAD.MOV.U32 R25, RZ, RZ, R22 ;  /* 0x000000ffff197224 */ /* 0x000fe400078e0016 */
[-C--:B------:R-:W-:Y:S02]  /*1db0*/  IMAD R29, R23, R33.reuse, RZ ;  /* 0x00000021171d7224 */ /* 0x080fe400078e02ff */
[----:B------:R-:W-:-:S04]  /*1dc0*/  IMAD.WIDE.U32 R24, P0, R22, R33, R24 ;  /* 0x0000002116187225 */ /* 0x000fc80007800018 */
[----:B------:R-:W-:-:S04]  /*1dd0*/  IMAD.HI.U32 R33, R23, R33, RZ ;  /* 0x0000002117217227 */ /* 0x000fc800078e00ff */
[----:B------:R-:W-:-:S05]  /*1de0*/  IMAD.HI.U32 R24, P1, R23, R31, R24 ;  /* 0x0000001f17187227 */ /* 0x000fca0007820018 */
[----:B------:R-:W-:Y:S02]  /*1df0*/  IADD3 R25, P2, R29, R24, RZ ;  /* 0x000000181d197210 */ /* 0x000fe40007f5e0ff */
[----:B------:R-:W-:Y:S02]  /*1e00*/  IADD3.X R24, R33, R23, RZ, P0, !PT ;  /* 0x0000001721187210 */ /* 0x000fe400007fe4ff */
[----:B------:R-:W-:Y:S01]  /*1e10*/  IADD3 R33, P4, RZ, -R28, RZ ;  /* 0x8000001cff217210 */ /* 0x000fe20007f9e0ff */
[----:B------:R-:W-:Y:S01]  /*1e20*/  IMAD.WIDE.U32 R22, R25, R6, RZ ;  /* 0x0000000619167225 */ /* 0x000fe200078e00ff */
[----:B------:R-:W-:Y:S02]  /*1e30*/  IADD3.X R29, RZ, RZ, R24, P2, P1 ;  /* 0x000000ffff1d7210 */ /* 0x000fe400017e2418 */
[----:B------:R-:W-:Y:S01]  /*1e40*/  SEL R33, R33, R28, !P3 ;  /* 0x0000001c21217207 */ /* 0x000fe20005800000 */
[----:B------:R-:W-:Y:S01]  /*1e50*/  IMAD R23, R25, R7, R23 ;  /* 0x0000000719177224 */ /* 0x000fe200078e0217 */
[----:B------:R-:W-:Y:S01]  /*1e60*/  IADD3 R31, P0, RZ, -R22, RZ ;  /* 0x80000016ff1f7210 */ /* 0x000fe20007f1e0ff */
[----:B------:R-:W-:-:S02]  /*1e70*/  IMAD.X R28, RZ, RZ, ~R9, P4 ;  /* 0x000000ffff1c7224 */ /* 0x000fc400020e0e09 */
[----:B------:R-:W-:Y:S02]  /*1e80*/  IMAD R23, R29, R6, R23 ;  /* 0x000000061d177224 */ /* 0x000fe400078e0217 */
[----:B------:R-:W-:Y:S01]  /*1e90*/  IMAD.HI.U32 R24, R25, R31, RZ ;  /* 0x0000001f19187227 */ /* 0x000fe200078e00ff */
[-C--:B------:R-:W-:Y:S02]  /*1ea0*/  SEL R28, R28, R9.reuse, !P3 ;  /* 0x000000091c1c7207 */ /* 0x080fe40005800000 */
[----:B------:R-:W-:Y:S01]  /*1eb0*/  LOP3.LUT R9, R5, R9, RZ, 0x3c, !PT ;  /* 0x0000000905097212 */ /* 0x000fe200078e3cff */
[----:B------:R-:W-:Y:S02]  /*1ec0*/  IMAD.X R22, RZ, RZ, ~R23, P0 ;  /* 0x000000ffff167224 */ /* 0x000fe400000e0e17 */
[----:B------:R-:W-:Y:S02]  /*1ed0*/  IMAD.MOV.U32 R23, RZ, RZ, RZ ;  /* 0x000000ffff177224 */ /* 0x000fe400078e00ff */
[----:B------:R-:W-:-:S04]  /*1ee0*/  IMAD.WIDE.U32 R24, P0, R25, R22, R24 ;  /* 0x0000001619187225 */ /* 0x000fc80007800018 */
[----:B------:R-:W-:-:S04]  /*1ef0*/  IMAD.HI.U32 R25, P1, R29, R31, R24 ;  /* 0x0000001f1d197227 */ /* 0x000fc80007820018 */
[CC--:B------:R-:W-:Y:S02]  /*1f00*/  IMAD R24, R29.reuse, R22.reuse, RZ ;  /* 0x000000161d187224 */ /* 0x0c0fe400078e02ff */
[----:B------:R-:W-:-:S03]  /*1f10*/  IMAD.HI.U32 R22, R29, R22, RZ ;  /* 0x000000161d167227 */ /* 0x000fc600078e00ff */
[----:B------:R-:W-:Y:S02]  /*1f20*/  IADD3 R25, P2, R24, R25, RZ ;  /* 0x0000001918197210 */ /* 0x000fe40007f5e0ff */
[----:B------:R-:W-:-:S03]  /*1f30*/  IADD3.X R29, R22, R29, RZ, P0, !PT ;  /* 0x0000001d161d7210 */ /* 0x000fc600007fe4ff */
[----:B------:R-:W-:Y:S01]  /*1f40*/  IMAD.HI.U32 R22, R25, R33, RZ ;  /* 0x0000002119167227 */ /* 0x000fe200078e00ff */
[----:B------:R-:W-:-:S03]  /*1f50*/  IADD3.X R29, RZ, RZ, R29, P2, P1 ;  /* 0x000000ffff1d7210 */ /* 0x000fc600017e241d */
[----:B------:R-:W-:-:S04]  /*1f60*/  IMAD.WIDE.U32 R22, R25, R28, R22 ;  /* 0x0000001c19167225 */ /* 0x000fc800078e0016 */
[C---:B------:R-:W-:Y:S02]  /*1f70*/  IMAD R25, R29.reuse, R28, RZ ;  /* 0x0000001c1d197224 */ /* 0x040fe400078e02ff */
[----:B------:R-:W-:-:S04]  /*1f80*/  IMAD.HI.U32 R22, P0, R29, R33, R22 ;  /* 0x000000211d167227 */ /* 0x000fc80007800016 */
[----:B------:R-:W-:Y:S01]  /*1f90*/  IMAD.HI.U32 R24, R29, R28, RZ ;  /* 0x0000001c1d187227 */ /* 0x000fe200078e00ff */
[----:B------:R-:W-:-:S03]  /*1fa0*/  IADD3 R25, P1, R25, R22, RZ ;  /* 0x0000001619197210 */ /* 0x000fc60007f3e0ff */
[----:B------:R-:W-:Y:S02]  /*1fb0*/  IMAD.X R24, RZ, RZ, R24, P0 ;  /* 0x000000ffff187224 */ /* 0x000fe400000e0618 */
[----:B------:R-:W-:-:S03]  /*1fc0*/  IMAD.WIDE.U32 R22, R25, R6, RZ ;  /* 0x0000000619167225 */ /* 0x000fc600078e00ff */
[----:B------:R-:W-:Y:S01]  /*1fd0*/  IADD3.X R29, RZ, R24, RZ, P1, !PT ;  /* 0x00000018ff1d7210 */ /* 0x000fe20000ffe4ff */
[C---:B------:R-:W-:Y:S01]  /*1fe0*/  IMAD R23, R25.reuse, R7, R23 ;  /* 0x0000000719177224 */ /* 0x040fe200078e0217 */
[----:B------:R-:W-:Y:S02]  /*1ff0*/  IADD3 R33, P1, -R22, R33, RZ ;  /* 0x0000002116217210 */ /* 0x000fe40007f3e1ff */
[----:B------:R-:W-:Y:S01]  /*2000*/  IADD3 R22, P2, R25, 0x1, RZ ;  /* 0x0000000119167810 */ /* 0x000fe20007f5e0ff */
[-C--:B------:R-:W-:Y:S01]  /*2010*/  IMAD R23, R29, R6.reuse, R23 ;  /* 0x000000061d177224 */ /* 0x080fe200078e0217 */
[CC--:B------:R-:W-:Y:S02]  /*2020*/  ISETP.GE.U32.AND P0, PT, R33.reuse, R6.reuse, PT ;  /* 0x000000062100720c */ /* 0x0c0fe40003f06070 */
[----:B------:R-:W-:Y:S01]  /*2030*/  IADD3.X R24, RZ, R29, RZ, P2, !PT ;  /* 0x0000001dff187210 */ /* 0x000fe200017fe4ff */
[----:B------:R-:W-:Y:S01]  /*2040*/  IMAD.X R35, R28, 0x1, ~R23, P1 ;  /* 0x000000011c237824 */ /* 0x000fe200008e0e17 */
[----:B------:R-:W-:-:S04]  /*2050*/  IADD3 R23, P1, R33, -R6, RZ ;  /* 0x8000000621177210 */ /* 0x000fc80007f3e0ff */
[C---:B------:R-:W-:Y:S01]  /*2060*/  ISETP.GE.U32.AND.EX P0, PT, R35.reuse, R7, PT, P0 ;  /* 0x000000072300720c */ /* 0x040fe20003f06100 */
[----:B------:R-:W-:-:S03]  /*2070*/  IMAD.X R31, R35, 0x1, ~R7, P1 ;  /* 0x00000001231f7824 */ /* 0x000fc600008e0e07 */
[----:B------:R-:W-:Y:S02]  /*2080*/  SEL R23, R23, R33, P0 ;  /* 0x0000002117177207 */ /* 0x000fe40000000000 */
[----:B------:R-:W-:Y:S02]  /*2090*/  SEL R25, R22, R25, P0 ;  /* 0x0000001916197207 */ /* 0x000fe40000000000 */
[----:B------:R-:W-:Y:S02]  /*20a0*/  SEL R31, R31, R35, P0 ;  /* 0x000000231f1f7207 */ /* 0x000fe40000000000 */
[----:B------:R-:W-:Y:S02]  /*20b0*/  ISETP.GE.U32.AND P1, PT, R23, R6, PT ;  /* 0x000000061700720c */ /* 0x000fe40003f26070 */
[----:B------:R-:W-:Y:S02]  /*20c0*/  SEL R6, R24, R29, P0 ;  /* 0x0000001d18067207 */ /* 0x000fe40000000000 */
[----:B------:R-:W-:-:S02]  /*20d0*/  IADD3 R28, P2, R25, 0x1, RZ ;  /* 0x00000001191c7810 */ /* 0x000fc40007f5e0ff */
[----:B------:R-:W-:Y:S02]  /*20e0*/  ISETP.GE.U32.AND.EX P0, PT, R31, R7, PT, P1 ;  /* 0x000000071f00720c */ /* 0x000fe40003f06110 */
[----:B------:R-:W-:Y:S01]  /*20f0*/  ISETP.GE.AND P1, PT, R9, RZ, PT ;  /* 0x000000ff0900720c */ /* 0x000fe20003f26270 */
[----:B------:R-:W-:Y:S01]  /*2100*/  IMAD.X R29, RZ, RZ, R6, P2 ;  /* 0x000000ffff1d7224 */ /* 0x000fe200010e0606 */
[----:B------:R-:W-:-:S04]  /*2110*/  SEL R28, R28, R25, P0 ;  /* 0x000000191c1c7207 */ /* 0x000fc80000000000 */
[----:B------:R-:W-:Y:S02]  /*2120*/  SEL R29, R29, R6, P0 ;  /* 0x000000061d1d7207 */ /* 0x000fe40000000000 */
[-C--:B------:R-:W-:Y:S02]  /*2130*/  IADD3 R7, P2, RZ, -R28.reuse, RZ ;  /* 0x8000001cff077210 */ /* 0x080fe40007f5e0ff */
[----:B------:R-:W-:Y:S02]  /*2140*/  ISETP.NE.U32.AND P0, PT, R8, RZ, PT ;  /* 0x000000ff0800720c */ /* 0x000fe40003f05070 */
[----:B------:R-:W-:Y:S01]  /*2150*/  SEL R28, R7, R28, !P1 ;  /* 0x0000001c071c7207 */ /* 0x000fe20004800000 */
[----:B------:R-:W-:Y:S01]  /*2160*/  IMAD.X R6, RZ, RZ, ~R29, P2 ;  /* 0x000000ffff067224 */ /* 0x000fe200010e0e1d */
[----:B------:R-:W-:Y:S01]  /*2170*/  ISETP.NE.AND.EX P0, PT, R5, RZ, PT, P0 ;  /* 0x000000ff0500720c */ /* 0x000fe20003f05300 */
[----:B------:R-:W-:-:S03]  /*2180*/  IMAD.MOV.U32 R7, RZ, RZ, 0x0 ;  /* 0x00000000ff077424 */ /* 0x000fc600078e00ff */
[----:B------:R-:W-:Y:S02]  /*2190*/  SEL R29, R6, R29, !P1 ;  /* 0x0000001d061d7207 */ /* 0x000fe40004800000 */
[----:B------:R-:W-:Y:S02]  /*21a0*/  MOV R6, R4 ;  /* 0x0000000400067202 */ /* 0x000fe40000000f00 */
[----:B------:R-:W-:Y:S02]  /*21b0*/  SEL R28, R28, 0xffffffff, P0 ;  /* 0xffffffff1c1c7807 */ /* 0x000fe40000000000 */
[----:B------:R-:W-:Y:S01]  /*21c0*/  SEL R29, R29, 0xffffffff, P0 ;  /* 0xffffffff1d1d7807 */ /* 0x000fe20000000000 */
[----:B------:R-:W-:Y:S06]  /*21d0*/  RET.REL.NODEC R6 `(_ZN2at6native14vol2col_kernelIN3c108BFloat16EEEvlPKT_iiiiiiiiiiiiiiiiiiPS4_) ;  /* 0xffffffdc06887950 */ /* 0x000fec0003c3ffff */
.L_x_23:
[----:B------:R-:W-:-:S00]  /*21e0*/  BRA `(.L_x_23) ;  /* 0xfffffffc00fc7947 */ /* 0x000fc0000383ffff */
[----:B------:R-:W-:-:S00]  /*21f0*/  NOP ;  /* 0x0000000000007918 */ /* 0x000fc00000000000 */
        /* <DEDUP_REMOVED lines=8> */
.L_x_220:


//--------------------- .text._ZN2at6native14vol2col_kernelIN3c104HalfEEEvlPKT_iiiiiiiiiiiiiiiiiiPS4_ --------------------------
	.section	.text._ZN2at6native14vol2col_kernelIN3c104HalfEEEvlPKT_iiiiiiiiiiiiiiiiiiPS4_,"ax",@progbits
	.align	128
        .global         _ZN2at6native14vol2col_kernelIN3c104HalfEEEvlPKT_iiiiiiiiiiiiiiiiiiPS4_
        .type           _ZN2at6native14vol2col_kernelIN3c104HalfEEEvlPKT_iiiiiiiiiiiiiiiiiiPS4_,@function
        .size           _ZN2at6native14vol2col_kernelIN3c104HalfEEEvlPKT_iiiiiiiiiiiiiiiiiiPS4_,(.L_x_221 - _ZN2at6native14vol2col_kernelIN3c104HalfEEEvlPKT_iiiiiiiiiiiiiiiiiiPS4_)
        .other          _ZN2at6native14vol2col_kernelIN3c104HalfEEEvlPKT_iiiiiiiiiiiiiiiiiiPS4_,@"STO_CUDA_ENTRY STV_DEFAULT"
_ZN2at6native14vol2col_kernelIN3c104HalfEEEvlPKT_iiiiiiiiiiiiiiiiiiPS4_:
.text._ZN2at6native14vol2col_kernelIN3c104HalfEEEvlPKT_iiiiiiiiiiiiiiiiiiPS4_:
        /* <DEDUP_REMOVED lines=29> */
.L_x_46:
        /* <DEDUP_REMOVED lines=12> */
[----:B------:R-:W-:Y:S05]  /*0290*/  CALL.REL.NOINC `($__internal_1_$__cuda_sm20_div_s64) ;  /* 0x0000001800807944 */ /* 0x000fea0003c00000 */
        /* <DEDUP_REMOVED lines=10> */
.L_x_25:
        /* <DEDUP_REMOVED lines=22> */
.L_x_26:
[----:B------:R-:W-:Y:S05]  /*04a0*/  BSYNC B0 ;  /* 0x0000000000007941 */ /* 0x000fea0003800000 */
.L_x_24:
        /* <DEDUP_REMOVED lines=12> */
[----:B------:R-:W-:Y:S05]  /*0570*/  CALL.REL.NOINC `($__internal_1_$__cuda_sm20_div_s64) ;  /* 0x0000001400c87944 */ /* 0x000fea0003c00000 */
        /* <DEDUP_REMOVED lines=10> */
.L_x_28:
        /* <DEDUP_REMOVED lines=22> */
.L_x_29:
[----:B------:R-:W-:Y:S05]  /*0780*/  BSYNC B0 ;  /* 0x0000000000007941 */ /* 0x000fea0003800000 */
.L_x_27:
        /* <DEDUP_REMOVED lines=12> */
[----:B------:R-:W-:Y:S05]  /*0850*/  CALL.REL.NOINC `($__internal_1_$__cuda_sm20_div_s64) ;  /* 0x0000001400107944 */ /* 0x000fea0003c00000 */
        /* <DEDUP_REMOVED lines=11> */
.L_x_31:
        /* <DEDUP_REMOVED lines=22> */
.L_x_32:
[----:B------:R-:W-:Y:S05]  /*0a70*/  BSYNC B0 ;  /* 0x0000000000007941 */ /* 0x000fea0003800000 */
.L_x_30:
        /* <DEDUP_REMOVED lines=86> */
.L_x_45:
        /* <DEDUP_REMOVED lines=8> */
.L_x_44:
        /* <DEDUP_REMOVED lines=36> */
.L_x_36:
        /* <DEDUP_REMOVED lines=75> */
.L_x_35:
        /* <DEDUP_REMOVED lines=22> */
.L_x_39:
[----:B------:R-:W-:Y:S05]  /*18b0*/  BSYNC B0 ;  /* 0x0000000000007941 */ /* 0x000fea0003800000 */
.L_x_38:
        /* <DEDUP_REMOVED lines=23> */
.L_x_41:
[----:B------:R-:W-:Y:S05]  /*1a30*/  BSYNC B0 ;  /* 0x0000000000007941 */ /* 0x000fea0003800000 */
.L_x_40:
        /* <DEDUP_REMOVED lines=20> */
.L_x_43:
[----:B------:R-:W-:Y:S05]  /*1b80*/  BSYNC B0 ;  /* 0x0000000000007941 */ /* 0x000fea0003800000 */
.L_x_42:
[----:B-----5:R1:W-:Y:S02]  /*1b90*/  STG.E.U16 desc[UR14][R20.64], R25 ;  /* 0x0000001914007986 */ /* 0x0203e4000c10150e */
[----:B-1----:R-:W-:-:S07]  /*1ba0*/  IMAD.WIDE R20, R17, 0x6, R22 ;  /* 0x0000000611147825 */ /* 0x002fce00078e0216 */
.L_x_37:
[----:B------:R-:W-:Y:S05]  /*1bb0*/  @!P3 BRA `(.L_x_44) ;  /* 0xfffffff40028b947 */ /* 0x000fea000383ffff */
.L_x_34:
[----:B------:R-:W-:Y:S01]  /*1bc0*/  IADD3 R40, R40, 0x1, RZ ;  /* 0x0000000128287810 */ /* 0x000fe20007ffe0ff */
[----:B------:R-:W-:-:S03]  /*1bd0*/  ULDC UR7, c[0x0][0x22c] ;  /* 0x00008b0000077ab9 */ /* 0x000fc60000000800 */
[----:B------:R-:W-:-:S13]  /*1be0*/  ISETP.GE.AND P0, PT, R40, UR7, PT ;  /* 0x0000000728007c0c */ /* 0x000fda000bf06270 */
[----:B------:R-:W-:Y:S05]  /*1bf0*/  @!P0 BRA `(.L_x_45) ;  /* 0xfffffff000f88947 */ /* 0x000fea000383ffff */
.L_x_33:
        /* <DEDUP_REMOVED lines=10> */
        .weak           $__internal_1_$__cuda_sm20_div_s64
        .type           $__internal_1_$__cuda_sm20_div_s64,@function
        .size           $__internal_1_$__cuda_sm20_div_s64,(.L_x_221 - $__internal_1_$__cuda_sm20_div_s64)
$__internal_1_$__cuda_sm20_div_s64:
        /* <DEDUP_REMOVED lines=83> */
[----:B------:R-:W-:Y:S06]  /*21d0*/  RET.REL.NODEC R6 `(_ZN2at6native14vol2col_kernelIN3c104HalfEEEvlPKT_iiiiiiiiiiiiiiiiiiPS4_) ;  /* 0xffffffdc06887950 */ /* 0x000fec0003c3ffff */
.L_x_47:
        /* <DEDUP_REMOVED lines=10> */
.L_x_221:


//--------------------- .text._ZN2at6native14vol2col_kernelIfEEvlPKT_iiiiiiiiiiiiiiiiiiPS2_ --------------------------
	.section	.text._ZN2at6native14vol2col_kernelIfEEvlPKT_iiiiiiiiiiiiiiiiiiPS2_,"ax",@progbits
	.align	128
        .global         _ZN2at6native14vol2col_kernelIfEEvlPKT_iiiiiiiiiiiiiiiiiiPS2_
        .type           _ZN2at6native14vol2col_kernelIfEEvlPKT_iiiiiiiiiiiiiiiiiiPS2_,@function
        .size           _ZN2at6native14vol2col_kernelIfEEvlPKT_iiiiiiiiiiiiiiiiiiPS2_,(.L_x_222 - _ZN2at6native14vol2col_kernelIfEEvlPKT_iiiiiiiiiiiiiiiiiiPS2_)
        .other          _ZN2at6native14vol2col_kernelIfEEvlPKT_iiiiiiiiiiiiiiiiiiPS2_,@"STO_CUDA_ENTRY STV_DEFAULT"
_ZN2at6native14vol2col_kernelIfEEvlPKT_iiiiiiiiiiiiiiiiiiPS2_:
.text._ZN2at6native14vol2col_kernelIfEEvlPKT_iiiiiiiiiiiiiiiiiiPS2_:
        /* <DEDUP_REMOVED lines=12> */
[----:B------:R-:W-:Y:S01]  /*00c0*/  IMAD.MOV.U32 R0, RZ, RZ, R16 ;  /* 0x000000ffff007224 */ /* 0x000fe200078e0010 */
[----:B------:R-:W-:Y:S01]  /*00d0*/  ULDC.64 UR8, c[0x0][0x218] ;  /* 0x0000860000087ab9 */ /* 0x000fe20000000a00 */
[----:B------:R-:W-:Y:S01]  /*00e0*/  ULDC.64 UR10, c[0x0][0x268] ;  /* 0x00009a00000a7ab9 */ /* 0x000fe20000000a00 */
[----:B------:R-:W-:Y:S01]  /*00f0*/  IMAD.U32 R3, RZ, RZ, UR9 ;  /* 0x00000009ff037e24 */ /* 0x000fe2000f8e00ff */
[----:B------:R-:W-:Y:S01]  /*0100*/  MOV R21, UR11 ;  /* 0x0000000b00157c02 */ /* 0x000fe20008000f00 */
[----:B------:R-:W-:Y:S01]  /*0110*/  IMAD.U32 R20, RZ, RZ, UR10 ;  /* 0x0000000aff147e24 */ /* 0x000fe2000f8e00ff */
[----:B------:R-:W1:Y:S01]  /*0120*/  LDC R2, c[0x0][0x25c] ;  /* 0x00009700ff027b82 */ /* 0x000e620000000800 */
[----:B------:R-:W-:Y:S01]  /*0130*/  ULDC.64 UR4, c[0x0][0x220] ;  /* 0x0000880000047ab9 */ /* 0x000fe20000000a00 */
[----:B------:R-:W-:Y:S01]  /*0140*/  ULDC.64 UR14, c[0x0][0x208] ;  /* 0x00008200000e7ab9 */ /* 0x000fe20000000a00 */
[----:B------:R-:W-:-:S02]  /*0150*/  USHF.R.S32.HI UR4, URZ, 0x1f, UR4 ;  /* 0x0000001f3f047899 */ /* 0x000fc40008011404 */
[----:B------:R-:W-:Y:S01]  /*0160*/  USHF.R.S32.HI UR5, URZ, 0x1f, UR5 ;  /* 0x0000001f3f057899 */ /* 0x000fe20008011405 */
[----:B0-----:R-:W-:-:S05]  /*0170*/  LOP3.LUT R18, R19, 0x3, RZ, 0xc0, !PT ;  /* 0x0000000313127812 */ /* 0x001fca00078ec0ff */
[----:B------:R-:W-:Y:S02]  /*0180*/  IMAD.IADD R19, R18, 0x1, -R19 ;  /* 0x0000000112137824 */ /* 0x000fe400078e0a13 */
[----:B-1----:R-:W-:Y:S01]  /*0190*/  IMAD R16, R2, UR6, RZ ;  /* 0x0000000602107c24 */ /* 0x002fe2000f8e02ff */
[----:B------:R-:W-:Y:S01]  /*01a0*/  MOV R2, UR8 ;  /* 0x0000000800027c02 */ /* 0x000fe20008000f00 */
[----:B------:R-:W-:Y:S02]  /*01b0*/  ULDC UR6, c[0x0][0x228] ;  /* 0x00008a0000067ab9 */ /* 0x000fe40000000800 */
[----:B------:R-:W-:Y:S01]  /*01c0*/  IMAD R16, R16, UR7, RZ ;  /* 0x0000000710107c24 */ /* 0x000fe2000f8e02ff */
[----:B------:R-:W-:-:S12]  /*01d0*/  USHF.R.S32.HI UR6, URZ, 0x1f, UR6 ;  /* 0x0000001f3f067899 */ /* 0x000fd80008011406 */
.L_x_70:
        /* <DEDUP_REMOVED lines=12> */
[----:B------:R-:W-:Y:S05]  /*02a0*/  CALL.REL.NOINC `($__internal_2_$__cuda_sm20_div_s64) ;  /* 0x0000001800407944 */ /* 0x000fea0003c00000 */
[----:B------:R-:W-:Y:S01]  /*02b0*/  IADD3 R9, P0, RZ, -R28, RZ ;  /* 0x8000001cff097210 */ /* 0x000fe20007f1e0ff */
[----:B------:R-:W-:Y:S01]  /*02c0*/  ULDC UR7, c[0x0][0x264] ;  /* 0x0000990000077ab9 */ /* 0x000fe20000000800 */
[----:B------:R-:W-:Y:S02]  /*02d0*/  IMAD.MOV.U32 R4, RZ, RZ, R0 ;  /* 0x000000ffff047224 */ /* 0x000fe400078e0000 */
[----:B------:R-:W-:Y:S01]  /*02e0*/  IADD3.X R7, RZ, ~R29, RZ, P0, !PT ;  /* 0x8000001dff077210 */ /* 0x000fe200007fe4ff */
[----:B------:R-:W-:Y:S02]  /*02f0*/  IMAD.MOV.U32 R5, RZ, RZ, R17 ;  /* 0x000000ffff057224 */ /* 0x000fe400078e0011 */
[----:B------:R-:W-:Y:S02]  /*0300*/  IMAD.MOV.U32 R14, RZ, RZ, R28 ;  /* 0x000000ffff0e7224 */ /* 0x000fe400078e001c */
[----:B------:R-:W-:Y:S02]  /*0310*/  IMAD R7, R7, UR7, RZ ;  /* 0x0000000707077c24 */ /* 0x000fe4000f8e02ff */
[----:B------:R-:W-:-:S04]  /*0320*/  IMAD.WIDE.U32 R12, R9, UR7, R4 ;  /* 0x00000007090c7c25 */ /* 0x000fc8000f8e0004 */
[----:B------:R-:W-:Y:S02]  /*0330*/  IMAD R7, R26, R9, R7 ;  /* 0x000000091a077224 */ /* 0x000fe400078e0207 */
[----:B------:R-:W-:-:S03]  /*0340*/  IMAD.MOV.U32 R15, RZ, RZ, R29 ;  /* 0x000000ffff0f7224 */ /* 0x000fc600078e001d */
[----:B------:R-:W-:Y:S01]  /*0350*/  IADD3 R27, R13, R7, RZ ;  /* 0x000000070d1b7210 */ /* 0x000fe20007ffe0ff */
[----:B------:R-:W-:Y:S06]  /*0360*/  BRA `(.L_x_50) ;  /* 0x0000000000587947 */ /* 0x000fec0003800000 */
.L_x_49:
[----:B------:R-:W0:Y:S01]  /*0370*/  I2F.U32.RP R6, R12 ;  /* 0x0000000c00067306 */ /* 0x000e220000209000 */
[----:B------:R-:W-:Y:S01]  /*0380*/  ISETP.NE.U32.AND P2, PT, R12, RZ, PT ;  /* 0x000000ff0c00720c */ /* 0x000fe20003f45070 */
[----:B------:R-:W-:Y:S01]  /*0390*/  HFMA2.MMA R15, -RZ, RZ, 0, 0 ;  /* 0x00000000ff0f7435 */ /* 0x000fe200000001ff */
[----:B------:R-:W-:-:S05]  /*03a0*/  IMAD.MOV.U32 R27, RZ, RZ, RZ ;  /* 0x000000ffff1b7224 */ /* 0x000fca00078e00ff */
[----:B0-----:R-:W0:Y:S02]  /*03b0*/  MUFU.RCP R6, R6 ;  /* 0x0000000600067308 */ /* 0x001e240000001000 */
[----:B0-----:R-:W-:-:S06]  /*03c0*/  IADD3 R4, R6, 0xffffffe, RZ ;  /* 0x0ffffffe06047810 */ /* 0x001fcc0007ffe0ff */
        /* <DEDUP_REMOVED lines=15> */
[----:B------:R-:W-:-:S07]  /*04c0*/  IMAD R12, R12, R5, R0 ;  /* 0x000000050c0c7224 */ /* 0x000fce00078e0200 */
.L_x_50:
[----:B------:R-:W-:Y:S05]  /*04d0*/  BSYNC B0 ;  /* 0x0000000000007941 */ /* 0x000fea0003800000 */
.L_x_48:
        /* <DEDUP_REMOVED lines=14> */
[----:B------:R-:W-:-:S04]  /*05c0*/  ULDC UR7, c[0x0][0x260] ;  /* 0x0000980000077ab9 */ /* 0x000fc80000000800 */
[----:B------:R-:W-:Y:S02]  /*05d0*/  IMAD.X R4, RZ, RZ, ~R29, P0 ;  /* 0x000000ffff047224 */ /* 0x000fe400000e0e1d */
[----:B------:R-:W-:-:S04]  /*05e0*/  IMAD.WIDE.U32 R14, R5, UR7, R14 ;  /* 0x00000007050e7c25 */ /* 0x000fc8000f8e000e */
[----:B------:R-:W-:-:S04]  /*05f0*/  IMAD R4, R4, UR7, RZ ;  /* 0x0000000704047c24 */ /* 0x000fc8000f8e02ff */
[----:B------:R-:W-:Y:S02]  /*0600*/  IMAD R5, R13, R5, R4 ;  /* 0x000000050d057224 */ /* 0x000fe400078e0204 */
[----:B------:R-:W-:-:S03]  /*0610*/  IMAD.MOV.U32 R4, RZ, RZ, R28 ;  /* 0x000000ffff047224 */ /* 0x000fc600078e001c */
[----:B------:R-:W-:Y:S01]  /*0620*/  IADD3 R15, R15, R5, RZ ;  /* 0x000000050f0f7210 */ /* 0x000fe20007ffe0ff */
[----:B------:R-:W-:Y:S01]  /*0630*/  IMAD.MOV.U32 R5, RZ, RZ, R29 ;  /* 0x000000ffff057224 */ /* 0x000fe200078e001d */
[----:B------:R-:W-:Y:S06]  /*0640*/  BRA `(.L_x_53) ;  /* 0x0000000000587947 */ /* 0x000fec0003800000 */
.L_x_52:
[----:B------:R-:W0:Y:S01]  /*0650*/  I2F.U32.RP R6, R8 ;  /* 0x0000000800067306 */ /* 0x000e220000209000 */
[----:B------:R-:W-:Y:S01]  /*0660*/  ISETP.NE.U32.AND P2, PT, R8, RZ, PT ;  /* 0x000000ff0800720c */ /* 0x000fe20003f45070 */
[----:B------:R-:W-:-:S06]  /*0670*/  IMAD.MOV.U32 R15, RZ, RZ, RZ ;  /* 0x000000ffff0f7224 */ /* 0x000fcc00078e00ff */
        /* <DEDUP_REMOVED lines=19> */
.L_x_53:
[----:B------:R-:W-:Y:S05]  /*07b0*/  BSYNC B0 ;  /* 0x0000000000007941 */ /* 0x000fea0003800000 */
.L_x_51:
        /* <DEDUP_REMOVED lines=12> */
[----:B------:R-:W-:Y:S05]  /*0880*/  CALL.REL.NOINC `($__internal_2_$__cuda_sm20_div_s64) ;  /* 0x0000001000c87944 */ /* 0x000fea0003c00000 */
        /* <DEDUP_REMOVED lines=11> */
.L_x_55:
        /* <DEDUP_REMOVED lines=22> */
.L_x_56:
[----:B------:R-:W-:Y:S05]  /*0aa0*/  BSYNC B0 ;  /* 0x0000000000007941 */ /* 0x000fea0003800000 */
.L_x_54:
        /* <DEDUP_REMOVED lines=8> */
[----:B------:R-:W-:-:S02]  /*0b30*/  UIADD3 UR10, UP1, URZ, -UR11, URZ ;  /* 0x8000000b3f0a7290 */ /* 0x000fc4000ff3e03f */
[----:B------:R-:W-:Y:S01]  /*0b40*/  USHF.R.S32.HI UR11, URZ, 0x1f, UR13 ;  /* 0x0000001f3f0b7899 */ /* 0x000fe2000801140d */
[----:B------:R-:W-:Y:S01]  /*0b50*/  ULDC.64 UR18, c[0x0][0x248] ;  /* 0x0000920000127ab9 */ /* 0x000fe20000000a00 */
[----:B------:R-:W-:Y:S01]  /*0b60*/  ULDC.64 UR20, c[0x0][0x220] ;  /* 0x0000880000147ab9 */ /* 0x000fe20000000a00 */
[----:B------:R-:W-:Y:S02]  /*0b70*/  USHF.R.S32.HI UR16, URZ, 0x1f, UR18 ;  /* 0x0000001f3f107899 */ /* 0x000fe40008011412 */
[----:B------:R-:W-:Y:S01]  /*0b80*/  IMAD R33, R15, UR18, RZ ;  /* 0x000000120f217c24 */ /* 0x000fe2000f8e02ff */
[----:B------:R-:W-:Y:S01]  /*0b90*/  UIADD3.X UR8, URZ, ~UR8, URZ, UP1, !UPT ;  /* 0x800000083f087290 */ /* 0x000fe20008ffe43f */
[----:B------:R-:W-:Y:S02]  /*0ba0*/  IMAD R39, R29, UR20, RZ ;  /* 0x000000141d277c24 */ /* 0x000fe4000f8e02ff */
[----:B------:R-:W-:Y:S01]  /*0bb0*/  IMAD.U32 R30, RZ, RZ, UR10 ;  /* 0x0000000aff1e7e24 */ /* 0x000fe2000f8e00ff */
[----:B0-----:R-:W-:Y:S01]  /*0bc0*/  SHF.R.S32.HI R31, RZ, 0x1f, R25 ;  /* 0x0000001fff1f7819 */ /* 0x001fe20000011419 */
[----:B------:R-:W-:Y:S01]  /*0bd0*/  IMAD R37, R14, UR16, R33 ;  /* 0x000000100e257c24 */ /* 0x000fe2000f8e0221 */
        /* <DEDUP_REMOVED lines=11> */
[----:B------:R-:W-:Y:S01]  /*0c90*/  IMAD.U32 R4, RZ, RZ, UR9 ;  /* 0x00000009ff047e24 */ /* 0x000fe2000f8e00ff */
[----:B------:R-:W-:Y:S01]  /*0ca0*/  UIADD3 UR8, UP0, URZ, -UR12, URZ ;  /* 0x8000000c3f087290 */ /* 0x000fe2000ff1e03f */
[----:B------:R-:W-:Y:S02]  /*0cb0*/  IMAD R8, R8, R11, RZ ;  /* 0x0000000b08087224 */ /* 0x000fe400078e02ff */
[C---:B------:R-:W-:Y:S01]  /*0cc0*/  IMAD R25, R34.reuse, UR11, R25 ;  /* 0x0000000b22197c24 */ /* 0x040fe2000f8e0219 */
[----:B------:R-:W-:Y:S01]  /*0cd0*/  UIADD3.X UR7, URZ, ~UR7, URZ, UP0, !UPT ;  /* 0x800000073f077290 */ /* 0x000fe200087fe43f */
[----:B------:R-:W-:Y:S01]  /*0ce0*/  IMAD.WIDE.U32 R4, R34, UR13, R4 ;  /* 0x0000000d22047c25 */ /* 0x000fe2000f8e0004 */
[----:B------:R-:W-:-:S03]  /*0cf0*/  ULDC.64 UR10, c[0x0][0x260] ;  /* 0x00009800000a7ab9 */ /* 0x000fc60000000a00 */
[----:B------:R-:W-:-:S04]  /*0d00*/  IMAD.WIDE.U32 R10, R6, R11, RZ ;  /* 0x0000000b060a7225 */ /* 0x000fc800078e00ff */
[----:B------:R-:W-:Y:S02]  /*0d10*/  IMAD R9, R9, R6, R8 ;  /* 0x0000000609097224 */ /* 0x000fe400078e0208 */
[----:B------:R-:W-:Y:S02]  /*0d20*/  IMAD.IADD R7, R5, 0x1, R25 ;  /* 0x0000000105077824 */ /* 0x000fe400078e0219 */
[----:B------:R-:W-:Y:S01]  /*0d30*/  IMAD.MOV.U32 R6, RZ, RZ, R4 ;  /* 0x000000ffff067224 */ /* 0x000fe200078e0004 */
[----:B------:R-:W-:Y:S01]  /*0d40*/  IADD3 R11, R11, R9, RZ ;  /* 0x000000090b0b7210 */ /* 0x000fe20007ffe0ff */
        /* <DEDUP_REMOVED lines=44> */
.L_x_69:
        /* <DEDUP_REMOVED lines=8> */
.L_x_68:
        /* <DEDUP_REMOVED lines=9> */
[----:B------:R-:W-:Y:S01]  /*1120*/  IMAD R35, R35, R32, R29 ;  /* 0x0000002023237224 */ /* 0x000fe200078e021d */
[----:B------:R-:W-:Y:S01]  /*1130*/  ISETP.NE.AND P4, PT, R18, RZ, PT ;  /* 0x000000ff1200720c */ /* 0x000fe20003f85270 */
[----:B------:R-:W-:Y:S01]  /*1140*/  IMAD.U32 R28, RZ, RZ, UR7 ;  /* 0x00000007ff1c7e24 */ /* 0x000fe2000f8e00ff */
[----:B------:R-:W-:-:S02]  /*1150*/  LEA.HI.X.SX32 R29, R29, R11, 0x1, P1 ;  /* 0x0000000b1d1d7211 */ /* 0x000fc400008f0eff */
[----:B------:R-:W-:Y:S01]  /*1160*/  MOV R34, RZ ;  /* 0x000000ff00227202 */ /* 0x000fe20000000f00 */
        /* <DEDUP_REMOVED lines=12> */
[----:B------:R-:W-:Y:S01]  /*1230*/  ISETP.GE.AND.EX P0, PT, R26, UR4, PT, P0 ;  /* 0x000000041a007c0c */ /* 0x000fe2000bf06300 */
[----:B------:R-:W-:Y:S02]  /*1240*/  IMAD.MOV.U32 R45, RZ, RZ, RZ ;  /* 0x000000ffff2d7224 */ /* 0x000fe400078e00ff */
[----:B------:R-:W-:Y:S01]  /*1250*/  IMAD R37, R35, R28, UR8 ;  /* 0x0000000823257e24 */ /* 0x000fe2000f8e021c */
[----:B------:R-:W-:Y:S01]  /*1260*/  MOV R43, UR7 ;  /* 0x00000007002b7c02 */ /* 0x000fe20008000f00 */
[----:B------:R-:W-:-:S02]  /*1270*/  IMAD.U32 R39, RZ, RZ, UR9 ;  /* 0x00000009ff277e24 */ /* 0x000fc4000f8e00ff */
[----:B------:R-:W-:-:S07]  /*1280*/  IMAD R41, R35, R28, UR7 ;  /* 0x0000000723297e24 */ /* 0x000fce000f8e021c */
.L_x_60:
[C---:B0-----:R-:W-:Y:S01]  /*1290*/  IADD3 R23, P1, R45.reuse, R14, RZ ;  /* 0x0000000e2d177210 */ /* 0x041fe20007f3e0ff */
[----:B------:R-:W-:Y:S01]  /*12a0*/  ULDC UR7, c[0x0][0x224] ;  /* 0x0000890000077ab9 */ /* 0x000fe20000000800 */
[----:B------:R-:W-:Y:S01]  /*12b0*/  ULDC UR8, c[0x0][0x228] ;  /* 0x00008a0000087ab9 */ /* 0x000fe20000000800 */
[----:B------:R-:W-:Y:S01]  /*12c0*/  IMAD.U32 R32, RZ, RZ, UR7 ;  /* 0x00000007ff207e24 */ /* 0x000fe2000f8e00ff */
[----:B------:R-:W-:Y:S01]  /*12d0*/  LEA.HI.X.SX32 R22, R45, R13, 0x1, P1 ;  /* 0x0000000d2d167211 */ /* 0x000fe200008f0eff */
[----:B------:R-:W-:Y:S01]  /*12e0*/  IMAD.MOV.U32 R49, RZ, RZ, RZ ;  /* 0x000000ffff317224 */ /* 0x000fe200078e00ff */
[----:B------:R-:W-:Y:S02]  /*12f0*/  MOV R28, UR8 ;  /* 0x00000008001c7c02 */ /* 0x000fe40008000f00 */
[----:B------:R-:W-:Y:S01]  /*1300*/  MOV R47, RZ ;  /* 0x000000ff002f7202 */ /* 0x000fe20000000f00 */
[----:B------:R-:W-:Y:S01]  /*1310*/  IMAD.MOV.U32 R51, RZ, RZ, RZ ;  /* 0x000000ffff337224 */ /* 0x000fe200078e00ff */
[----:B------:R-:W-:Y:S01]  /*1320*/  LOP3.LUT R24, R31, R22, RZ, 0xfc, !PT ;  /* 0x000000161f187212 */ /* 0x000fe200078efcff */
[----:B------:R-:W0:Y:S01]  /*1330*/  LDC R42, c[0x0][0x258] ;  /* 0x00009600ff2a7b82 */ /* 0x000e220000000800 */
[----:B------:R-:W-:-:S02]  /*1340*/  ISETP.GE.U32.AND P1, PT, R33, R32, PT ;  /* 0x000000202100720c */ /* 0x000fc40003f26070 */
[----:B------:R-:W-:Y:S02]  /*1350*/  ISETP.LT.OR P5, PT, R24, RZ, P0 ;  /* 0x000000ff1800720c */ /* 0x000fe400007a1670 */
[----:B------:R-:W-:Y:S02]  /*1360*/  ISETP.GE.U32.AND P2, PT, R23, R28, PT ;  /* 0x0000001c1700720c */ /* 0x000fe40003f46070 */
[----:B------:R-:W-:-:S04]  /*1370*/  ISETP.GE.OR.EX P5, PT, R29, UR5, P5, P1 ;  /* 0x000000051d007c0c */ /* 0x000fc8000afa6710 */
[----:B------:R-:W-:-:S13]  /*1380*/  ISETP.GE.OR.EX P2, PT, R22, UR6, P5, P2 ;  /* 0x0000000616007c0c */ /* 0x000fda000af46720 */
[----:B------:R-:W-:-:S04]  /*1390*/  @!P2 IMAD R23, R35, R28, R45 ;  /* 0x0000001c2317a224 */ /* 0x000fc800078e022d */
[----:B------:R-:W-:-:S05]  /*13a0*/  @!P2 IMAD.WIDE R22, R23, 0x4, R2 ;  /* 0x000000041716a825 */ /* 0x000fca00078e0202 */
[----:B------:R-:W2:Y:S01]  /*13b0*/  @!P2 LDG.E R49, desc[UR14][R22.64] ;  /* 0x0000000e1631a981 */ /* 0x000ea2000c1e1900 */
[----:B------:R-:W-:-:S04]  /*13c0*/  IADD3 R25, P2, R39, R14, RZ ;  /* 0x0000000e27197210 */ /* 0x000fc80007f5e0ff */
[----:B------:R-:W-:Y:S02]  /*13d0*/  LEA.HI.X.SX32 R40, R39, R13, 0x1, P2 ;  /* 0x0000000d27287211 */ /* 0x000fe400010f0eff */
[----:B------:R-:W-:Y:S02]  /*13e0*/  ISETP.GE.U32.AND P2, PT, R25, R28, PT ;  /* 0x0000001c1900720c */ /* 0x000fe40003f46070 */
[----:B------:R-:W-:-:S04]  /*13f0*/  LOP3.LUT R24, R31, R40, RZ, 0xfc, !PT ;  /* 0x000000281f187212 */ /* 0x000fc800078efcff */
[----:B------:R-:W-:-:S04]  /*1400*/  ISETP.LT.OR P5, PT, R24, RZ, P0 ;  /* 0x000000ff1800720c */ /* 0x000fc800007a1670 */
[----:B------:R-:W-:-:S04]  /*1410*/  ISETP.GE.OR.EX P5, PT, R29, UR5, P5, P1 ;  /* 0x000000051d007c0c */ /* 0x000fc8000afa6710 */
[----:B------:R-:W-:-:S13]  /*1420*/  ISETP.GE.OR.EX P2, PT, R40, UR6, P5, P2 ;  /* 0x0000000628007c0c */ /* 0x000fda000af46720 */
[----:B------:R-:W-:Y:S01]  /*1430*/  @!P2 IMAD.WIDE R24, R37, 0x4, R2 ;  /* 0x000000042518a825 */ /* 0x000fe200078e0202 */
[----:B--2---:R1:W-:Y:S04]  /*1440*/  STG.E desc[UR14][R20.64], R49 ;  /* 0x0000003114007986 */ /* 0x0043e8000c10190e */
[----:B------:R0:W2:Y:S01]  /*1450*/  @!P2 LDG.E R47, desc[UR14][R24.64] ;  /* 0x0000000e182fa981 */ /* 0x0000a2000c1e1900 */
[----:B------:R-:W-:-:S04]  /*1460*/  IADD3 R23, P2, R43, R14, RZ ;  /* 0x0000000e2b177210 */ /* 0x000fc80007f5e0ff */
[----:B------:R-:W-:Y:S02]  /*1470*/  LEA.HI.X.SX32 R40, R43, R13, 0x1, P2 ;  /* 0x0000000d2b287211 */ /* 0x000fe400010f0eff */
[----:B------:R-:W-:Y:S02]  /*1480*/  ISETP.GE.U32.AND P2, PT, R23, R28, PT ;  /* 0x0000001c1700720c */ /* 0x000fe40003f46070 */
[----:B------:R-:W-:-:S04]  /*1490*/  LOP3.LUT R22, R31, R40, RZ, 0xfc, !PT ;  /* 0x000000281f167212 */ /* 0x000fc800078efcff */
[----:B------:R-:W-:Y:S01]  /*14a0*/  ISETP.LT.OR P5, PT, R22, RZ, P0 ;  /* 0x000000ff1600720c */ /* 0x000fe200007a1670 */
[----:B------:R-:W-:-:S03]  /*14b0*/  IMAD.WIDE R22, R16, 0x4, R20 ;  /* 0x0000000410167825 */ /* 0x000fc600078e0214 */
[----:B------:R-:W-:-:S04]  /*14c0*/  ISETP.GE.OR.EX P5, PT, R29, UR5, P5, P1 ;  /* 0x000000051d007c0c */ /* 0x000fc8000afa6710 */
[----:B------:R-:W-:-:S13]  /*14d0*/  ISETP.GE.OR.EX P2, PT, R40, UR6, P5, P2 ;  /* 0x0000000628007c0c */ /* 0x000fda000af46720 */
[----:B-1----:R-:W-:-:S04]  /*14e0*/  @!P2 IMAD.WIDE R20, R41, 0x4, R2 ;  /* 0x000000042914a825 */ /* 0x002fc800078e0202 */
[----:B0-----:R-:W-:Y:S01]  /*14f0*/  IMAD R25, R42, 0x3, R45 ;  /* 0x000000032a197824 */ /* 0x001fe200078e022d */
[----:B--2---:R0:W-:Y:S04]  /*1500*/  STG.E desc[UR14][R22.64], R47 ;  /* 0x0000002f16007986 */ /* 0x0041e8000c10190e */
[----:B------:R1:W2:Y:S01]  /*1510*/  @!P2 LDG.E R51, desc[UR14][R20.64] ;  /* 0x0000000e1433a981 */ /* 0x0002a2000c1e1900 */
[----:B------:R-:W-:-:S04]  /*1520*/  IADD3 R49, P2, R25, R14, RZ ;  /* 0x0000000e19317210 */ /* 0x000fc80007f5e0ff */
[----:B------:R-:W-:Y:S02]  /*1530*/  LEA.HI.X.SX32 R40, R25, R13, 0x1, P2 ;  /* 0x0000000d19287211 */ /* 0x000fe400010f0eff */
[----:B------:R-:W-:Y:S01]  /*1540*/  ISETP.GE.U32.AND P2, PT, R49, R28, PT ;  /* 0x0000001c3100720c */ /* 0x000fe20003f46070 */
[----:B0-----:R-:W-:Y:S01]  /*1550*/  IMAD.MOV.U32 R47, RZ, RZ, RZ ;  /* 0x000000ffff2f7224 */ /* 0x001fe200078e00ff */
[----:B------:R-:W-:Y:S01]  /*1560*/  LOP3.LUT R24, R31, R40, RZ, 0xfc, !PT ;  /* 0x000000281f187212 */ /* 0x000fe200078efcff */
[----:B------:R-:W-:-:S03]  /*1570*/  IMAD.WIDE R22, R16, 0x4, R22 ;  /* 0x0000000410167825 */ /* 0x000fc600078e0216 */
[----:B------:R-:W-:-:S04]  /*1580*/  ISETP.LT.OR P5, PT, R24, RZ, P0 ;  /* 0x000000ff1800720c */ /* 0x000fc800007a1670 */
[----:B------:R-:W-:-:S04]  /*1590*/  ISETP.GE.OR.EX P5, PT, R29, UR5, P5, P1 ;  /* 0x000000051d007c0c */ /* 0x000fc8000afa6710 */
[----:B------:R-:W-:-:S13]  /*15a0*/  ISETP.GE.OR.EX P2, PT, R40, UR6, P5, P2 ;  /* 0x0000000628007c0c */ /* 0x000fda000af46720 */
[----:B------:R-:W-:-:S05]  /*15b0*/  @!P2 IMAD R24, R42, 0x3, R30 ;  /* 0x000000032a18a824 */ /* 0x000fca00078e021e */
[----:B-1----:R-:W-:-:S05]  /*15c0*/  @!P2 IADD3 R21, R24, R45, RZ ;  /* 0x0000002d1815a210 */ /* 0x002fca0007ffe0ff */
[----:B------:R-:W-:Y:S01]  /*15d0*/  @!P2 IMAD.WIDE R20, R21, 0x4, R2 ;  /* 0x000000041514a825 */ /* 0x000fe200078e0202 */
[----:B--2---:R0:W-:Y:S04]  /*15e0*/  STG.E desc[UR14][R22.64], R51 ;  /* 0x0000003316007986 */ /* 0x0041e8000c10190e */
[----:B------:R1:W2:Y:S01]  /*15f0*/  @!P2 LDG.E R47, desc[UR14][R20.64] ;  /* 0x0000000e142fa981 */ /* 0x0002a2000c1e1900 */
[----:B------:R-:W-:Y:S01]  /*1600*/  IMAD.WIDE R24, R16, 0x4, R22 ;  /* 0x0000000410187825 */ /* 0x000fe200078e0216 */
[----:B------:R-:W-:Y:S02]  /*1610*/  IADD3 R34, R34, 0x4, RZ ;  /* 0x0000000422227810 */ /* 0x000fe40007ffe0ff */
[C---:B------:R-:W-:Y:S01]  /*1620*/  LEA R39, R42.reuse, R39, 0x2 ;  /* 0x000000272a277211 */ /* 0x040fe200078e10ff */
[C---:B------:R-:W-:Y:S01]  /*1630*/  IMAD R43, R42.reuse, 0x4, R43 ;  /* 0x000000042a2b7824 */ /* 0x040fe200078e022b */
[C---:B------:R-:W-:Y:S01]  /*1640*/  LEA R37, R42.reuse, R37, 0x2 ;  /* 0x000000252a257211 */ /* 0x040fe200078e10ff */
[----:B------:R-:W-:Y:S01]  /*1650*/  IMAD.IADD R40, R19, 0x1, R34 ;  /* 0x0000000113287824 */ /* 0x000fe200078e0222 */
[C---:B------:R-:W-:Y:S01]  /*1660*/  LEA R45, R42.reuse, R45, 0x2 ;  /* 0x0000002d2a2d7211 */ /* 0x040fe200078e10ff */
[----:B------:R-:W-:-:S02]  /*1670*/  IMAD R41, R42, 0x4, R41 ;  /* 0x000000042a297824 */ /* 0x000fc400078e0229 */
[----:B-1----:R-:W-:Y:S01]  /*1680*/  IMAD.WIDE R20, R16, 0x4, R24 ;  /* 0x0000000410147825 */ /* 0x002fe200078e0218 */
[----:B------:R-:W-:Y:S01]  /*1690*/  ISETP.NE.AND P1, PT, R40, RZ, PT ;  /* 0x000000ff2800720c */ /* 0x000fe20003f25270 */
[----:B--2---:R0:W-:-:S12]  /*16a0*/  STG.E desc[UR14][R24.64], R47 ;  /* 0x0000002f18007986 */ /* 0x0041d8000c10190e */
[----:B------:R-:W-:Y:S05]  /*16b0*/  @P1 BRA `(.L_x_60) ;  /* 0xfffffff800f41947 */ /* 0x000fea000383ffff */
.L_x_59:
[----:B------:R-:W-:Y:S05]  /*16c0*/  @!P4 BRA `(.L_x_61) ;  /* 0x0000000000fcc947 */ /* 0x000fea0003800000 */
[----:B------:R-:W1:Y:S01]  /*16d0*/  LDC R40, c[0x0][0x258] ;  /* 0x00009600ff287b82 */ /* 0x000e620000000800 */
[----:B------:R-:W-:Y:S01]  /*16e0*/  ULDC UR7, c[0x0][0x220] ;  /* 0x0000880000077ab9 */ /* 0x000fe20000000800 */
[----:B------:R-:W-:Y:S01]  /*16f0*/  BSSY B0, `(.L_x_62) ;  /* 0x0000011000007945 */ /* 0x000fe20003800000 */
[----:B------:R-:W-:Y:S01]  /*1700*/  ISETP.GE.U32.AND P0, PT, R38, UR7, PT ;  /* 0x0000000726007c0c */ /* 0x000fe2000bf06070 */
[----:B0-----:R-:W-:-:S03]  /*1710*/  IMAD.MOV.U32 R25, RZ, RZ, RZ ;  /* 0x000000ffff197224 */ /* 0x001fc600078e00ff */
[----:B------:R-:W-:Y:S01]  /*1720*/  ISETP.GE.AND.EX P0, PT, R26, UR4, PT, P0 ;  /* 0x000000041a007c0c */ /* 0x000fe2000bf06300 */
[----:B-1----:R-:W-:-:S05]  /*1730*/  IMAD R35, R34, R40, RZ ;  /* 0x0000002822237224 */ /* 0x002fca00078e02ff */
[----:B------:R-:W-:-:S04]  /*1740*/  IADD3 R23, P1, R35, R14, RZ ;  /* 0x0000000e23177210 */ /* 0x000fc80007f3e0ff */
[----:B------:R-:W-:Y:S02]  /*1750*/  LEA.HI.X.SX32 R22, R35, R13, 0x1, P1 ;  /* 0x0000000d23167211 */ /* 0x000fe400008f0eff */
[----:B------:R-:W-:Y:S02]  /*1760*/  ISETP.GE.U32.AND P1, PT, R33, R32, PT ;  /* 0x000000202100720c */ /* 0x000fe40003f26070 */
[----:B------:R-:W-:Y:S02]  /*1770*/  LOP3.LUT R24, R31, R22, RZ, 0xfc, !PT ;  /* 0x000000161f187212 */ /* 0x000fe400078efcff */
[----:B------:R-:W-:Y:S02]  /*1780*/  ISETP.GE.U32.AND P4, PT, R23, R28, PT ;  /* 0x0000001c1700720c */ /* 0x000fe40003f86070 */
[----:B------:R-:W-:-:S04]  /*1790*/  ISETP.LT.OR P2, PT, R24, RZ, P0 ;  /* 0x000000ff1800720c */ /* 0x000fc80000741670 */
[----:B------:R-:W-:-:S04]  /*17a0*/  ISETP.GE.OR.EX P2, PT, R29, UR5, P2, P1 ;  /* 0x000000051d007c0c */ /* 0x000fc80009746710 */
[----:B------:R-:W-:-:S13]  /*17b0*/  ISETP.GE.OR.EX P2, PT, R22, UR6, P2, P4 ;  /* 0x0000000616007c0c */ /* 0x000fda0009746740 */
[----:B------:R-:W-:Y:S05]  /*17c0*/  @P2 BRA `(.L_x_63) ;  /* 0x00000000000c2947 */ /* 0x000fea0003800000 */
[----:B------:R-:W-:-:S05]  /*17d0*/  IADD3 R23, R30, R35, RZ ;  /* 0x000000231e177210 */ /* 0x000fca0007ffe0ff */
[----:B------:R-:W-:-:S05]  /*17e0*/  IMAD.WIDE R22, R23, 0x4, R2 ;  /* 0x0000000417167825 */ /* 0x000fca00078e0202 */
[----:B------:R0:W5:Y:S02]  /*17f0*/  LDG.E R25, desc[UR14][R22.64] ;  /* 0x0000000e16197981 */ /* 0x000164000c1e1900 */
.L_x_63:
[----:B------:R-:W-:Y:S05]  /*1800*/  BSYNC B0 ;  /* 0x0000000000007941 */ /* 0x000fea0003800000 */
.L_x_62:
[----:B------:R-:W-:Y:S01]  /*1810*/  ISETP.NE.AND P2, PT, R18, 0x1, PT ;  /* 0x000000011200780c */ /* 0x000fe20003f45270 */
[----:B-----5:R1:W-:Y:S01]  /*1820*/  STG.E desc[UR14][R20.64], R25 ;  /* 0x0000001914007986 */ /* 0x0203e2000c10190e */
[--C-:B0-----:R-:W-:Y:S01]  /*1830*/  IMAD.MOV.U32 R22, RZ, RZ, R20.reuse ;  /* 0x000000ffff167224 */ /* 0x101fe200078e0014 */
[----:B------:R-:W-:Y:S01]  /*1840*/  MOV R23, R21 ;  /* 0x0000001500177202 */ /* 0x000fe20000000f00 */
[----:B-1----:R-:W-:-:S09]  /*1850*/  IMAD.WIDE R20, R16, 0x4, R20 ;  /* 0x0000000410147825 */ /* 0x002fd200078e0214 */
[----:B------:R-:W-:Y:S05]  /*1860*/  @!P2 BRA `(.L_x_61) ;  /* 0x000000000094a947 */ /* 0x000fea0003800000 */
[----:B------:R-:W-:Y:S01]  /*1870*/  IMAD.IADD R35, R35, 0x1, R40 ;  /* 0x0000000123237824 */ /* 0x000fe200078e0228 */
[----:B------:R-:W-:Y:S01]  /*1880*/  BSSY B0, `(.L_x_64) ;  /* 0x000000e000007945 */ /* 0x000fe20003800000 */
[----:B------:R-:W-:-:S03]  /*1890*/  HFMA2.MMA R33, -RZ, RZ, 0, 0 ;  /* 0x00000000ff217435 */ /* 0x000fc600000001ff */
        /* <DEDUP_REMOVED lines=8> */
[----:B------:R-:W-:Y:S05]  /*1920*/  @P2 BRA `(.L_x_65) ;  /* 0x00000000000c2947 */ /* 0x000fea0003800000 */
[----:B------:R-:W-:-:S04]  /*1930*/  IMAD.IADD R21, R30, 0x1, R35 ;  /* 0x000000011e157824 */ /* 0x000fc800078e0223 */
[----:B------:R-:W-:-:S05]  /*1940*/  IMAD.WIDE R20, R21, 0x4, R2 ;  /* 0x0000000415147825 */ /* 0x000fca00078e0202 */
[----:B------:R0:W5:Y:S02]  /*1950*/  LDG.E R33, desc[UR14][R20.64] ;  /* 0x0000000e14217981 */ /* 0x000164000c1e1900 */
.L_x_65:
[----:B------:R-:W-:Y:S05]  /*1960*/  BSYNC B0 ;  /* 0x0000000000007941 */ /* 0x000fea0003800000 */
.L_x_64:
[----:B-----5:R1:W-:Y:S01]  /*1970*/  STG.E desc[UR14][R24.64], R33 ;  /* 0x0000002118007986 */ /* 0x0203e2000c10190e */
[----:B------:R-:W-:Y:S01]  /*1980*/  ISETP.NE.AND P2, PT, R18, 0x2, PT ;  /* 0x000000021200780c */ /* 0x000fe20003f45270 */
[----:B0-----:R-:W-:-:S12]  /*1990*/  IMAD.WIDE R20, R16, 0x8, R22 ;  /* 0x0000000810147825 */ /* 0x001fd800078e0216 */
[----:B-1----:R-:W-:Y:S05]  /*19a0*/  @!P2 BRA `(.L_x_61) ;  /* 0x000000000044a947 */ /* 0x002fea0003800000 */
[----:B------:R-:W-:Y:S01]  /*19b0*/  IADD3 R35, R35, R40, RZ ;  /* 0x0000002823237210 */ /* 0x000fe20007ffe0ff */
[----:B------:R-:W-:Y:S03]  /*19c0*/  BSSY B0, `(.L_x_66) ;  /* 0x000000d000007945 */ /* 0x000fe60003800000 */
[----:B------:R-:W-:-:S04]  /*19d0*/  IADD3 R25, P2, R35, R14, RZ ;  /* 0x0000000e23197210 */ /* 0x000fc80007f5e0ff */
[----:B------:R-:W-:Y:S02]  /*19e0*/  LEA.HI.X.SX32 R24, R35, R13, 0x1, P2 ;  /* 0x0000000d23187211 */ /* 0x000fe400010f0eff */
[----:B------:R-:W-:Y:S01]  /*19f0*/  ISETP.GE.U32.AND P2, PT, R25, R28, PT ;  /* 0x0000001c1900720c */ /* 0x000fe20003f46070 */
[----:B------:R-:W-:Y:S01]  /*1a00*/  IMAD.MOV.U32 R25, RZ, RZ, RZ ;  /* 0x000000ffff197224 */ /* 0x000fe200078e00ff */
[----:B------:R-:W-:-:S04]  /*1a10*/  LOP3.LUT R31, R31, R24, RZ, 0xfc, !PT ;  /* 0x000000181f1f7212 */ /* 0x000fc800078efcff */
[----:B------:R-:W-:-:S04]  /*1a20*/  ISETP.LT.OR P0, PT, R31, RZ, P0 ;  /* 0x000000ff1f00720c */ /* 0x000fc80000701670 */
[----:B------:R-:W-:-:S04]  /*1a30*/  ISETP.GE.OR.EX P0, PT, R29, UR5, P0, P1 ;  /* 0x000000051d007c0c */ /* 0x000fc80008706710 */
[----:B------:R-:W-:-:S13]  /*1a40*/  ISETP.GE.OR.EX P0, PT, R24, UR6, P0, P2 ;  /* 0x0000000618007c0c */ /* 0x000fda0008706720 */
[----:B------:R-:W-:Y:S05]  /*1a50*/  @P0 BRA `(.L_x_67) ;  /* 0x00000000000c0947 */ /* 0x000fea0003800000 */
[----:B------:R-:W-:-:S05]  /*1a60*/  IADD3 R25, R30, R35, RZ ;  /* 0x000000231e197210 */ /* 0x000fca0007ffe0ff */
[----:B------:R-:W-:-:S06]  /*1a70*/  IMAD.WIDE R24, R25, 0x4, R2 ;  /* 0x0000000419187825 */ /* 0x000fcc00078e0202 */
[----:B------:R0:W5:Y:S02]  /*1a80*/  LDG.E R25, desc[UR14][R24.64] ;  /* 0x0000000e18197981 */ /* 0x000164000c1e1900 */
.L_x_67:
[----:B------:R-:W-:Y:S05]  /*1a90*/  BSYNC B0 ;  /* 0x0000000000007941 */ /* 0x000fea0003800000 */
.L_x_66:
[----:B-----5:R1:W-:Y:S02]  /*1aa0*/  STG.E desc[UR14][R20.64], R25 ;  /* 0x0000001914007986 */ /* 0x0203e4000c10190e */
[----:B-1----:R-:W-:-:S07]  /*1ab0*/  IMAD.WIDE R20, R16, 0xc, R22 ;  /* 0x0000000c10147825 */ /* 0x002fce00078e0216 */
.L_x_61:
[----:B------:R-:W-:Y:S05]  /*1ac0*/  @!P3 BRA `(.L_x_68) ;  /* 0xfffffff40070b947 */ /* 0x000fea000383ffff */
.L_x_58:
[----:B------:R-:W-:Y:S01]  /*1ad0*/  VIADD R36, R36, 0x1 ;  /* 0x0000000124247836 */ /* 0x000fe20000000000 */
[----:B------:R-:W-:-:S04]  /*1ae0*/  ULDC UR7, c[0x0][0x22c] ;  /* 0x00008b0000077ab9 */ /* 0x000fc80000000800 */
[----:B------:R-:W-:-:S13]  /*1af0*/  ISETP.GE.AND P0, PT, R36, UR7, PT ;  /* 0x0000000724007c0c */ /* 0x000fda000bf06270 */
[----:B------:R-:W-:Y:S05]  /*1b00*/  @!P0 BRA `(.L_x_69) ;  /* 0xfffffff400408947 */ /* 0x000fea000383ffff */
.L_x_57:
[----:B------:R-:W-:Y:S01]  /*1b10*/  ULDC UR7, c[0x0][0x0] ;  /* 0x0000000000077ab9 */ /* 0x000fe20000000800 */
[----:B------:R-:W1:Y:S01]  /*1b20*/  LDC R4, c[0x0][0xc] ;  /* 0x00000300ff047b82 */ /* 0x000e620000000800 */
[----:B------:R-:W-:Y:S01]  /*1b30*/  ULDC.64 UR8, c[0x0][0x210] ;  /* 0x0000840000087ab9 */ /* 0x000fe20000000a00 */
[----:B-1----:R-:W-:-:S05]  /*1b40*/  IMAD R5, R4, UR7, RZ ;  /* 0x0000000704057c24 */ /* 0x002fca000f8e02ff */
[----:B------:R-:W-:-:S04]  /*1b50*/  IADD3 R0, P0, R5, R0, RZ ;  /* 0x0000000005007210 */ /* 0x000fc80007f1e0ff */
[----:B------:R-:W-:Y:S02]  /*1b60*/  IADD3.X R17, RZ, R17, RZ, P0, !PT ;  /* 0x00000011ff117210 */ /* 0x000fe400007fe4ff */
[----:B------:R-:W-:-:S04]  /*1b70*/  ISETP.GE.U32.AND P0, PT, R0, UR8, PT ;  /* 0x0000000800007c0c */ /* 0x000fc8000bf06070 */
[----:B------:R-:W-:-:S13]  /*1b80*/  ISETP.GE.AND.EX P0, PT, R17, UR9, PT, P0 ;  /* 0x0000000911007c0c */ /* 0x000fda000bf06300 */
[----:B------:R-:W-:Y:S05]  /*1b90*/  @!P0 BRA `(.L_x_70) ;  /* 0xffffffe400908947 */ /* 0x000fea000383ffff */
[----:B------:R-:W-:Y:S05]  /*1ba0*/  EXIT ;  /* 0x000000000000794d */ /* 0x000fea0003800000 */
        .weak           $__internal_2_$__cuda_sm20_div_s64
        .type           $__internal_2_$__cuda_sm20_div_s64,@function
        .size           $__internal_2_$__cuda_sm20_div_s64,(.L_x_222 - $__internal_2_$__cuda_sm20_div_s64)
$__internal_2_$__cuda_sm20_div_s64:
        /* <DEDUP_REMOVED lines=15> */
[----:B------:R-:W-:Y:S01]  /*1ca0*/  IMAD.X R33, RZ, RZ, ~R25, P0 ;  /* 0x000000ffff217224 */ /* 0x000fe200000e0e19 */
[----:B------:R-:W-:-:S03]  /*1cb0*/  MOV R25, R22 ;  /* 0x0000001600197202 */ /* 0x000fc60000000f00 */
[-C--:B------:R-:W-:Y:S02]  /*1cc0*/  IMAD R29, R23, R33.reuse, RZ ;  /* 0x00000021171d7224 */ /* 0x080fe400078e02ff */
[----:B------:R-:W-:-:S04]  /*1cd0*/  IMAD.WIDE.U32 R24, P0, R22, R33, R24 ;  /* 0x0000002116187225 */ /* 0x000fc80007800018 */
[----:B------:R-:W-:-:S04]  /*1ce0*/  IMAD.HI.U32 R33, R23, R33, RZ ;  /* 0x0000002117217227 */ /* 0x000fc800078e00ff */
[----:B------:R-:W-:-:S05]  /*1cf0*/  IMAD.HI.U32 R24, P1, R23, R31, R24 ;  /* 0x0000001f17187227 */ /* 0x000fca0007820018 */
[----:B------:R-:W-:Y:S01]  /*1d00*/  IADD3 R25, P2, R29, R24, RZ ;  /* 0x000000181d197210 */ /* 0x000fe20007f5e0ff */
[----:B------:R-:W-:Y:S01]  /*1d10*/  IMAD.X R24, R33, 0x1, R23, P0 ;  /* 0x0000000121187824 */ /* 0x000fe200000e0617 */
[----:B------:R-:W-:-:S03]  /*1d20*/  IADD3 R33, P4, RZ, -R28, RZ ;  /* 0x8000001cff217210 */ /* 0x000fc60007f9e0ff */
[----:B------:R-:W-:Y:S01]  /*1d30*/  IMAD.WIDE.U32 R22, R25, R6, RZ ;  /* 0x0000000619167225 */ /* 0x000fe200078e00ff */
[----:B------:R-:W-:Y:S02]  /*1d40*/  IADD3.X R29, RZ, RZ, R24, P2, P1 ;  /* 0x000000ffff1d7210 */ /* 0x000fe400017e2418 */
[----:B------:R-:W-:Y:S01]  /*1d50*/  SEL R33, R33, R28, !P3 ;  /* 0x0000001c21217207 */ /* 0x000fe20005800000 */
[----:B------:R-:W-:Y:S01]  /*1d60*/  IMAD R23, R25, R7, R23 ;  /* 0x0000000719177224 */ /* 0x000fe200078e0217 */
[----:B------:R-:W-:Y:S01]  /*1d70*/  IADD3 R31, P0, RZ, -R22, RZ ;  /* 0x80000016ff1f7210 */ /* 0x000fe20007f1e0ff */
[----:B------:R-:W-:Y:S02]  /*1d80*/  IMAD.X R28, RZ, RZ, ~R11, P4 ;  /* 0x000000ffff1c7224 */ /* 0x000fe400020e0e0b */
[----:B------:R-:W-:Y:S02]  /*1d90*/  IMAD R23, R29, R6, R23 ;  /* 0x000000061d177224 */ /* 0x000fe400078e0217 */
[----:B------:R-:W-:Y:S01]  /*1da0*/  IMAD.HI.U32 R24, R25, R31, RZ ;  /* 0x0000001f19187227 */ /* 0x000fe200078e00ff */
[----:B------:R-:W-:-:S02]  /*1db0*/  SEL R28, R28, R11, !P3 ;  /* 0x0000000b1c1c7207 */ /* 0x000fc40005800000 */
[----:B------:R-:W-:Y:S01]  /*1dc0*/  IADD3.X R22, RZ, ~R23, RZ, P0, !PT ;  /* 0x80000017ff167210 */ /* 0x000fe200007fe4ff */
[----:B------:R-:W-:Y:S01]  /*1dd0*/  IMAD.MOV.U32 R23, RZ, RZ, RZ ;  /* 0x000000ffff177224 */ /* 0x000fe200078e00ff */
[----:B------:R-:W-:-:S03]  /*1de0*/  LOP3.LUT R11, R9, R11, RZ, 0x3c, !PT ;  /* 0x0000000b090b7212 */ /* 0x000fc600078e3cff */
        /* <DEDUP_REMOVED lines=12> */
[----:B------:R-:W-:-:S04]  /*1eb0*/  IADD3 R25, P1, R25, R22, RZ ;  /* 0x0000001619197210 */ /* 0x000fc80007f3e0ff */
[----:B------:R-:W-:Y:S01]  /*1ec0*/  IADD3.X R24, R24, RZ, RZ, P0, !PT ;  /* 0x000000ff18187210 */ /* 0x000fe200007fe4ff */
[----:B------:R-:W-:-:S04]  /*1ed0*/  IMAD.WIDE.U32 R22, R25, R6, RZ ;  /* 0x0000000619167225 */ /* 0x000fc800078e00ff */
[----:B------:R-:W-:Y:S01]  /*1ee0*/  IMAD.X R29, RZ, RZ, R24, P1 ;  /* 0x000000ffff1d7224 */ /* 0x000fe200008e0618 */
[----:B------:R-:W-:Y:S01]  /*1ef0*/  IADD3 R33, P1, -R22, R33, RZ ;  /* 0x0000002116217210 */ /* 0x000fe20007f3e1ff */
[C---:B------:R-:W-:Y:S01]  /*1f00*/  IMAD R23, R25.reuse, R7, R23 ;  /* 0x0000000719177224 */ /* 0x040fe200078e0217 */
[----:B------:R-:W-:Y:S02]  /*1f10*/  IADD3 R22, P2, R25, 0x1, RZ ;  /* 0x0000000119167810 */ /* 0x000fe40007f5e0ff */
[-C--:B------:R-:W-:Y:S01]  /*1f20*/  ISETP.GE.U32.AND P0, PT, R33, R6.reuse, PT ;  /* 0x000000062100720c */ /* 0x080fe20003f06070 */
[----:B------:R-:W-:Y:S01]  /*1f30*/  IMAD R23, R29, R6, R23 ;  /* 0x000000061d177224 */ /* 0x000fe200078e0217 */
[----:B------:R-:W-:-:S04]  /*1f40*/  IADD3.X R24, RZ, R29, RZ, P2, !PT ;  /* 0x0000001dff187210 */ /* 0x000fc800017fe4ff */
[----:B------:R-:W-:Y:S02]  /*1f50*/  IADD3.X R35, ~R23, R28, RZ, P1, !PT ;  /* 0x0000001c17237210 */ /* 0x000fe40000ffe5ff */
[----:B------:R-:W-:Y:S02]  /*1f60*/  IADD3 R23, P1, R33, -R6, RZ ;  /* 0x8000000621177210 */ /* 0x000fe40007f3e0ff */
[----:B------:R-:W-:-:S03]  /*1f70*/  ISETP.GE.U32.AND.EX P0, PT, R35, R7, PT, P0 ;  /* 0x000000072300720c */ /* 0x000fc60003f06100 */
[----:B------:R-:W-:Y:S01]  /*1f80*/  IMAD.X R31, R35, 0x1, ~R7, P1 ;  /* 0x00000001231f7824 */ /* 0x000fe200008e0e07 */
        /* <DEDUP_REMOVED lines=13> */
[-C--:B------:R-:W-:Y:S02]  /*2060*/  IADD3.X R6, RZ, ~R29.reuse, RZ, P2, !PT ;  /* 0x8000001dff067210 */ /* 0x080fe400017fe4ff */
[----:B------:R-:W-:Y:S01]  /*2070*/  SEL R28, R7, R28, !P1 ;  /* 0x0000001c071c7207 */ /* 0x000fe20004800000 */
[----:B------:R-:W-:Y:S01]  /*2080*/  HFMA2.MMA R7, -RZ, RZ, 0, 0 ;  /* 0x00000000ff077435 */ /* 0x000fe200000001ff */
[----:B------:R-:W-:Y:S01]  /*2090*/  SEL R29, R6, R29, !P1 ;  /* 0x0000001d061d7207 */ /* 0x000fe20004800000 */
[----:B------:R-:W-:Y:S01]  /*20a0*/  IMAD.MOV.U32 R6, RZ, RZ, R8 ;  /* 0x000000ffff067224 */ /* 0x000fe200078e0008 */
[----:B------:R-:W-:-:S04]  /*20b0*/  ISETP.NE.AND.EX P0, PT, R9, RZ, PT, P0 ;  /* 0x000000ff0900720c */ /* 0x000fc80003f05300 */
[----:B------:R-:W-:Y:S02]  /*20c0*/  SEL R28, R28, 0xffffffff, P0 ;  /* 0xffffffff1c1c7807 */ /* 0x000fe40000000000 */
[----:B------:R-:W-:Y:S01]  /*20d0*/  SEL R29, R29, 0xffffffff, P0 ;  /* 0xffffffff1d1d7807 */ /* 0x000fe20000000000 */
[----:B------:R-:W-:Y:S06]  /*20e0*/  RET.REL.NODEC R6 `(_ZN2at6native14vol2col_kernelIfEEvlPKT_iiiiiiiiiiiiiiiiiiPS2_) ;  /* 0xffffffdc06c47950 */ /* 0x000fec0003c3ffff */
.L_x_71:
        /* <DEDUP_REMOVED lines=9> */
.L_x_222:


//--------------------- .text._ZN2at6native14vol2col_kernelIdEEvlPKT_iiiiiiiiiiiiiiiiiiPS2_ --------------------------
	.section	.text._ZN2at6native14vol2col_kernelIdEEvlPKT_iiiiiiiiiiiiiiiiiiPS2_,"ax",@progbits
	.align	128
        .global         _ZN2at6native14vol2col_kernelIdEEvlPKT_iiiiiiiiiiiiiiiiiiPS2_
        .type           _ZN2at6native14vol2col_kernelIdEEvlPKT_iiiiiiiiiiiiiiiiiiPS2_,@function
        .size           _ZN2at6native14vol2col_kernelIdEEvlPKT_iiiiiiiiiiiiiiiiiiPS2_,(.L_x_223 - _ZN2at6native14vol2col_kernelIdEEvlPKT_iiiiiiiiiiiiiiiiiiPS2_)
        .other          _ZN2at6native14vol2col_kernelIdEEvlPKT_iiiiiiiiiiiiiiiiiiPS2_,@"STO_CUDA_ENTRY STV_DEFAULT"
_ZN2at6native14vol2col_kernelIdEEvlPKT_iiiiiiiiiiiiiiiiiiPS2_:
.text._ZN2at6native14vol2col_kernelIdEEvlPKT_iiiiiiiiiiiiiiiiiiPS2_:
        /* <DEDUP_REMOVED lines=23> */
[----:B0-----:R-:W-:Y:S01]  /*0170*/  IMAD R17, R17, UR6, RZ ;  /* 0x0000000611117c24 */ /* 0x001fe2000f8e02ff */
[----:B------:R-:W-:Y:S02]  /*0180*/  ULDC UR6, c[0x0][0x228] ;  /* 0x00008a0000067ab9 */ /* 0x000fe40000000800 */
[----:B------:R-:W-:Y:S01]  /*0190*/  USHF.R.S32.HI UR6, URZ, 0x1f, UR6 ;  /* 0x0000001f3f067899 */ /* 0x000fe20008011406 */
[----:B------:R-:W-:Y:S01]  /*01a0*/  IMAD R17, R17, UR7, RZ ;  /* 0x0000000711117c24 */ /* 0x000fe2000f8e02ff */
[----:B-1----:R-:W-:-:S04]  /*01b0*/  LOP3.LUT R16, R5, 0x3, RZ, 0xc0, !PT ;  /* 0x0000000305107812 */ /* 0x002fc800078ec0ff */
[----:B------:R-:W-:-:S07]  /*01c0*/  IADD3 R0, R16, -R5, RZ ;  /* 0x8000000510007210 */ /* 0x000fce0007ffe0ff */
.L_x_94:
        /* <DEDUP_REMOVED lines=12> */
[----:B------:R-:W-:Y:S05]  /*0290*/  CALL.REL.NOINC `($__internal_3_$__cuda_sm20_div_s64) ;  /* 0x0000001800347944 */ /* 0x000fea0003c00000 */
        /* <DEDUP_REMOVED lines=10> */
.L_x_73:
        /* <DEDUP_REMOVED lines=22> */
.L_x_74:
[----:B------:R-:W-:Y:S05]  /*04a0*/  BSYNC B0 ;  /* 0x0000000000007941 */ /* 0x000fea0003800000 */
.L_x_72:
        /* <DEDUP_REMOVED lines=15> */
[----:B------:R-:W-:-:S03]  /*05a0*/  IMAD.MOV.U32 R4, RZ, RZ, R30 ;  /* 0x000000ffff047224 */ /* 0x000fc600078e001e */
[----:B------:R-:W-:Y:S02]  /*05b0*/  IMAD.X R5, RZ, RZ, ~R31, P0 ;  /* 0x000000ffff057224 */ /* 0x000fe400000e0e1f */
[----:B------:R-:W-:-:S04]  /*05c0*/  IMAD.WIDE.U32 R28, R7, UR7, R28 ;  /* 0x00000007071c7c25 */ /* 0x000fc8000f8e001c */
[----:B------:R-:W-:-:S04]  /*05d0*/  IMAD R5, R5, UR7, RZ ;  /* 0x0000000705057c24 */ /* 0x000fc8000f8e02ff */
[----:B------:R-:W-:-:S05]  /*05e0*/  IMAD R5, R12, R7, R5 ;  /* 0x000000070c057224 */ /* 0x000fca00078e0205 */
[----:B------:R-:W-:Y:S01]  /*05f0*/  IADD3 R13, R29, R5, RZ ;  /* 0x000000051d0d7210 */ /* 0x000fe20007ffe0ff */
[----:B------:R-:W-:Y:S01]  /*0600*/  IMAD.MOV.U32 R5, RZ, RZ, R31 ;  /* 0x000000ffff057224 */ /* 0x000fe200078e001f */
[----:B------:R-:W-:Y:S06]  /*0610*/  BRA `(.L_x_77) ;  /* 0x0000000000587947 */ /* 0x000fec0003800000 */
.L_x_76:
        /* <DEDUP_REMOVED lines=22> */
.L_x_77:
[----:B------:R-:W-:Y:S05]  /*0780*/  BSYNC B0 ;  /* 0x0000000000007941 */ /* 0x000fea0003800000 */
.L_x_75:
        /* <DEDUP_REMOVED lines=12> */
[----:B------:R-:W-:Y:S05]  /*0850*/  CALL.REL.NOINC `($__internal_3_$__cuda_sm20_div_s64) ;  /* 0x0000001000c47944 */ /* 0x000fea0003c00000 */
        /* <DEDUP_REMOVED lines=11> */
.L_x_79:
        /* <DEDUP_REMOVED lines=22> */
.L_x_80:
[----:B------:R-:W-:Y:S05]  /*0a70*/  BSYNC B0 ;  /* 0x0000000000007941 */ /* 0x000fea0003800000 */
.L_x_78:
        /* <DEDUP_REMOVED lines=11> */
[----:B------:R-:W-:Y:S01]  /*0b30*/  UIADD3.X UR8, URZ, ~UR8, URZ, UP1, !UPT ;  /* 0x800000083f087290 */ /* 0x000fe20008ffe43f */
[----:B------:R-:W-:Y:S01]  /*0b40*/  IMAD R35, R31, UR20, RZ ;  /* 0x000000141f237c24 */ /* 0x000fe2000f8e02ff */
[----:B------:R-:W-:Y:S01]  /*0b50*/  ULDC.64 UR18, c[0x0][0x248] ;  /* 0x0000920000127ab9 */ /* 0x000fe20000000a00 */
[----:B------:R-:W-:Y:S01]  /*0b60*/  IMAD.U32 R32, RZ, RZ, UR10 ;  /* 0x0000000aff207e24 */ /* 0x000fe2000f8e00ff */
[----:B------:R-:W-:Y:S02]  /*0b70*/  USHF.R.S32.HI UR16, URZ, 0x1f, UR18 ;  /* 0x0000001f3f107899 */ /* 0x000fe40008011412 */
[----:B------:R-:W-:Y:S01]  /*0b80*/  MOV R33, UR8 ;  /* 0x0000000800217c02 */ /* 0x000fe20008000f00 */
[----:B------:R-:W-:Y:S01]  /*0b90*/  UIADD3 UR8, UP0, URZ, -UR12, URZ ;  /* 0x8000000c3f087290 */ /* 0x000fe2000ff1e03f */
        /* <DEDUP_REMOVED lines=10> */
[----:B------:R-:W-:Y:S02]  /*0c40*/  IMAD.IADD R8, R7, 0x1, R29 ;  /* 0x0000000107087824 */ /* 0x000fe400078e021d */
[----:B------:R-:W-:Y:S01]  /*0c50*/  IMAD.U32 R4, RZ, RZ, UR9 ;  /* 0x00000009ff047e24 */ /* 0x000fe2000f8e00ff */
[----:B------:R-:W-:Y:S01]  /*0c60*/  UIADD3.X UR7, URZ, ~UR7, URZ, UP0, !UPT ;  /* 0x800000073f077290 */ /* 0x000fe200087fe43f */
[----:B------:R-:W-:Y:S02]  /*0c70*/  IMAD R8, R8, R11, RZ ;  /* 0x0000000b08087224 */ /* 0x000fe400078e02ff */
[C---:B------:R-:W-:Y:S01]  /*0c80*/  IMAD R15, R36.reuse, UR11, R15 ;  /* 0x0000000b240f7c24 */ /* 0x040fe2000f8e020f */
[----:B------:R-:W-:Y:S01]  /*0c90*/  ULDC.64 UR10, c[0x0][0x260] ;  /* 0x00009800000a7ab9 */ /* 0x000fe20000000a00 */
[----:B------:R-:W-:-:S04]  /*0ca0*/  IMAD.WIDE.U32 R4, R36, UR13, R4 ;  /* 0x0000000d24047c25 */ /* 0x000fc8000f8e0004 */
[----:B------:R-:W-:-:S04]  /*0cb0*/  IMAD.WIDE.U32 R10, R6, R11, RZ ;  /* 0x0000000b060a7225 */ /* 0x000fc800078e00ff */
[----:B------:R-:W-:Y:S02]  /*0cc0*/  IMAD R9, R9, R6, R8 ;  /* 0x0000000609097224 */ /* 0x000fe400078e0208 */
[----:B------:R-:W-:Y:S02]  /*0cd0*/  IMAD.IADD R7, R5, 0x1, R15 ;  /* 0x0000000105077824 */ /* 0x000fe400078e020f */
[----:B------:R-:W-:Y:S01]  /*0ce0*/  IMAD.MOV.U32 R6, RZ, RZ, R4 ;  /* 0x000000ffff067224 */ /* 0x000fe200078e0004 */
[----:B------:R-:W-:Y:S01]  /*0cf0*/  IADD3 R11, R11, R9, RZ ;  /* 0x000000090b0b7210 */ /* 0x000fe20007ffe0ff */
[C---:B------:R-:W-:Y:S02]  /*0d00*/  IMAD R15, R30.reuse, UR4, R35 ;  /* 0x000000041e0f7c24 */ /* 0x040fe4000f8e0223 */
[----:B------:R-:W-:-:S04]  /*0d10*/  IMAD.WIDE.U32 R34, R30, UR20, R6 ;  /* 0x000000141e227c25 */ /* 0x000fc8000f8e0006 */
[----:B------:R-:W-:Y:S02]  /*0d20*/  IMAD R25, R13, UR18, RZ ;  /* 0x000000120d197c24 */ /* 0x000fe4000f8e02ff */
[----:B------:R-:W-:Y:S02]  /*0d30*/  IMAD.IADD R15, R35, 0x1, R15 ;  /* 0x00000001230f7824 */ /* 0x000fe400078e020f */
[----:B------:R-:W-:Y:S02]  /*0d40*/  IMAD R29, R11, R30, RZ ;  /* 0x0000001e0b1d7224 */ /* 0x000fe400078e02ff */
[C---:B------:R-:W-:Y:S02]  /*0d50*/  IMAD R25, R28.reuse, UR16, R25 ;  /* 0x000000101c197c24 */ /* 0x040fe4000f8e0219 */
[----:B------:R-:W-:-:S04]  /*0d60*/  IMAD.WIDE.U32 R8, R28, UR18, R32 ;  /* 0x000000121c087c25 */ /* 0x000fc8000f8e0020 */
[----:B------:R-:W-:Y:S02]  /*0d70*/  IMAD R15, R15, UR21, RZ ;  /* 0x000000150f0f7c24 */ /* 0x000fe4000f8e02ff */
[----:B------:R-:W-:-:S04]  /*0d80*/  IMAD.WIDE.U32 R32, R30, R10, R36 ;  /* 0x0000000a1e207225 */ /* 0x000fc800078e0024 */
[----:B------:R-:W-:Y:S01]  /*0d90*/  IMAD R29, R31, R10, R29 ;  /* 0x0000000a1f1d7224 */ /* 0x000fe200078e021d */
[----:B------:R-:W-:Y:S01]  /*0da0*/  MOV R10, R8 ;  /* 0x00000008000a7202 */ /* 0x000fe20000000f00 */
[----:B------:R-:W-:Y:S02]  /*0db0*/  IMAD.IADD R11, R9, 0x1, R25 ;  /* 0x00000001090b7824 */ /* 0x000fe400078e0219 */
[----:B------:R-:W-:Y:S02]  /*0dc0*/  IMAD R25, R34, UR5, R15 ;  /* 0x0000000522197c24 */ /* 0x000fe4000f8e020f */
[----:B------:R-:W-:Y:S02]  /*0dd0*/  IMAD.IADD R15, R33, 0x1, R29 ;  /* 0x00000001210f7824 */ /* 0x000fe400078e021d */
[----:B------:R-:W-:Y:S02]  /*0de0*/  IMAD.MOV.U32 R29, RZ, RZ, R13 ;  /* 0x000000ffff1d7224 */ /* 0x000fe400078e000d */
[----:B------:R-:W-:-:S02]  /*0df0*/  IMAD R13, R15, UR10, RZ ;  /* 0x0000000a0f0d7c24 */ /* 0x000fc4000f8e02ff */
[----:B------:R-:W-:Y:S01]  /*0e00*/  IMAD.U32 R35, RZ, RZ, UR7 ;  /* 0x00000007ff237e24 */ /* 0x000fe2000f8e00ff */
[----:B------:R-:W-:Y:S01]  /*0e10*/  USHF.R.S32.HI UR7, URZ, 0x1f, UR19 ;  /* 0x0000001f3f077899 */ /* 0x000fe20008011413 */
[----:B------:R-:W-:Y:S01]  /*0e20*/  IMAD.WIDE.U32 R30, R34, UR21, R10 ;  /* 0x00000015221e7c25 */ /* 0x000fe2000f8e000a */
[----:B------:R-:W-:-:S03]  /*0e30*/  MOV R34, UR8 ;  /* 0x0000000800227c02 */ /* 0x000fc60008000f00 */
[----:B------:R-:W-:-:S04]  /*0e40*/  IMAD.WIDE.U32 R28, R32, UR10, R28 ;  /* 0x0000000a201c7c25 */ /* 0x000fc8000f8e001c */
[----:B------:R-:W-:Y:S02]  /*0e50*/  IMAD R33, R12, R32, R13 ;  /* 0x000000200c217224 */ /* 0x000fe400078e020d */
[----:B------:R-:W-:Y:S02]  /*0e60*/  IMAD R15, R27, UR19, RZ ;  /* 0x000000131b0f7c24 */ /* 0x000fe4000f8e02ff */
[C---:B------:R-:W-:Y:S01]  /*0e70*/  IMAD.WIDE.U32 R12, R14.reuse, UR19, R34 ;  /* 0x000000130e0c7c25 */ /* 0x040fe2000f8e0022 */
[----:B------:R-:W-:Y:S02]  /*0e80*/  IADD3 R29, R29, R33, RZ ;  /* 0x000000211d1d7210 */ /* 0x000fe40007ffe0ff */
[----:B------:R-:W-:Y:S01]  /*0e90*/  MOV R33, R27 ;  /* 0x0000001b00217202 */ /* 0x000fe20000000f00 */
[----:B------:R-:W-:Y:S02]  /*0ea0*/  IMAD R15, R14, UR7, R15 ;  /* 0x000000070e0f7c24 */ /* 0x000fe4000f8e020f */
[----:B------:R-:W-:-:S02]  /*0eb0*/  IMAD.IADD R25, R31, 0x1, R25 ;  /* 0x000000011f197824 */ /* 0x000fc400078e0219 */
[----:B------:R-:W-:Y:S02]  /*0ec0*/  IMAD.MOV.U32 R32, RZ, RZ, R14 ;  /* 0x000000ffff207224 */ /* 0x000fe400078e000e */
[----:B------:R-:W-:Y:S02]  /*0ed0*/  IMAD.IADD R15, R13, 0x1, R15 ;  /* 0x000000010d0f7824 */ /* 0x000fe400078e020f */
[----:B------:R-:W-:Y:S02]  /*0ee0*/  IMAD R25, R25, R20, RZ ;  /* 0x0000001419197224 */ /* 0x000fe400078e02ff */
[----:B------:R-:W-:Y:S02]  /*0ef0*/  IMAD R29, R29, UR11, RZ ;  /* 0x0000000b1d1d7c24 */ /* 0x000fe4000f8e02ff */
[----:B------:R-:W-:Y:S02]  /*0f00*/  IMAD.MOV.U32 R14, RZ, RZ, R12 ;  /* 0x000000ffff0e7224 */ /* 0x000fe400078e000c */
[----:B------:R-:W-:-:S04]  /*0f10*/  IMAD.WIDE.U32 R32, R28, UR11, R32 ;  /* 0x0000000b1c207c25 */ /* 0x000fc8000f8e0020 */
[----:B------:R-:W-:Y:S01]  /*0f20*/  IMAD.WIDE.U32 R34, R30, R20, R14 ;  /* 0x000000141e227225 */ /* 0x000fe200078e000e */
[----:B------:R-:W-:-:S03]  /*0f30*/  LEA R22, P1, R32, R22, 0x3 ;  /* 0x0000001620167211 */ /* 0x000fc600078218ff */
[----:B------:R-:W-:Y:S01]  /*0f40*/  IMAD R25, R30, UR6, R25 ;  /* 0x000000061e197c24 */ /* 0x000fe2000f8e0219 */
[----:B------:R-:W-:Y:S01]  /*0f50*/  LEA R2, P2, R34, R2, 0x3 ;  /* 0x0000000222027211 */ /* 0x000fe200078418ff */
[----:B------:R-:W-:Y:S02]  /*0f60*/  IMAD R29, R26, R28, R29 ;  /* 0x0000001c1a1d7224 */ /* 0x000fe400078e021d */
[----:B------:R-:W-:-:S03]  /*0f70*/  IMAD.IADD R25, R35, 0x1, R25 ;  /* 0x0000000123197824 */ /* 0x000fc600078e0219 */
[----:B------:R-:W-:Y:S02]  /*0f80*/  IADD3 R27, R33, R29, RZ ;  /* 0x0000001d211b7210 */ /* 0x000fe40007ffe0ff */
[----:B------:R-:W-:Y:S02]  /*0f90*/  LEA.HI.X R3, R34, R3, R25, 0x3, P2 ;  /* 0x0000000322037211 */ /* 0x000fe400010f1c19 */
[----:B------:R-:W-:Y:S01]  /*0fa0*/  LEA.HI.X R23, R32, R23, R27, 0x3, P1 ;  /* 0x0000001720177211 */ /* 0x000fe200008f1c1b */
[----:B------:R-:W-:Y:S06]  /*0fb0*/  @P0 BRA `(.L_x_81) ;  /* 0x0000000800c40947 */ /* 0x000fec0003800000 */
[----:B------:R-:W-:-:S07]  /*0fc0*/  IMAD.MOV.U32 R42, RZ, RZ, RZ ;  /* 0x000000ffff2a7224 */ /* 0x000fce00078e00ff */
.L_x_93:
[----:B0-----:R-:W0:Y:S01]  /*0fd0*/  LDC R20, c[0x0][0x234] ;  /* 0x00008d00ff147b82 */ /* 0x001e220000000800 */
[----:B------:R-:W-:Y:S02]  /*0fe0*/  ULDC UR7, c[0x0][0x250] ;  /* 0x0000940000077ab9 */ /* 0x000fe40000000800 */
[----:B------:R-:W-:-:S05]  /*0ff0*/  IMAD R39, R42, UR7, RZ ;  /* 0x000000072a277c24 */ /* 0x000fca000f8e02ff */
[----:B------:R-:W-:-:S04]  /*1000*/  IADD3 R40, P1, R39, R4, RZ ;  /* 0x0000000427287210 */ /* 0x000fc80007f3e0ff */
[----:B------:R-:W-:Y:S02]  /*1010*/  LEA.HI.X.SX32 R39, R39, R7, 0x1, P1 ;  /* 0x0000000727277211 */ /* 0x000fe400008f0eff */
[----:B0-----:R-:W-:-:S13]  /*1020*/  ISETP.GE.AND P0, PT, R20, 0x1, PT ;  /* 0x000000011400780c */ /* 0x001fda0003f06270 */
[----:B------:R-:W-:Y:S05]  /*1030*/  @!P0 BRA `(.L_x_82) ;  /* 0x0000000800948947 */ /* 0x000fea0003800000 */
[----:B------:R-:W-:-:S07]  /*1040*/  IMAD.MOV.U32 R37, RZ, RZ, RZ ;  /* 0x000000ffff257224 */ /* 0x000fce00078e00ff */
.L_x_92:
[----:B0-----:R-:W0:Y:S01]  /*1050*/  LDC.64 R24, c[0x0][0x230] ;  /* 0x00008c00ff187b82 */ /* 0x001e220000000a00 */
[----:B------:R-:W-:Y:S01]  /*1060*/  ULDC.64 UR8, c[0x0][0x250] ;  /* 0x0000940000087ab9 */ /* 0x000fe20000000a00 */
[----:B------:R-:W-:Y:S01]  /*1070*/  ULDC UR7, c[0x0][0x224] ;  /* 0x0000890000077ab9 */ /* 0x000fe20000000800 */
[----:B------:R-:W-:Y:S01]  /*1080*/  IMAD R21, R37, UR9, RZ ;  /* 0x0000000925157c24 */ /* 0x000fe2000f8e02ff */
[----:B------:R-:W-:Y:S01]  /*1090*/  ISETP.NE.AND P4, PT, R16, RZ, PT ;  /* 0x000000ff1000720c */ /* 0x000fe20003f85270 */
[----:B------:R-:W-:Y:S02]  /*10a0*/  IMAD R38, R42, UR8, RZ ;  /* 0x000000082a267c24 */ /* 0x000fe4000f8e02ff */
[----:B------:R-:W-:Y:S01]  /*10b0*/  IMAD.U32 R36, RZ, RZ, UR7 ;  /* 0x00000007ff247e24 */ /* 0x000fe2000f8e00ff */
[----:B------:R-:W-:Y:S01]  /*10c0*/  IADD3 R41, P1, R21, R8, RZ ;  /* 0x0000000815297210 */ /* 0x000fe20007f3e0ff */
[----:B------:R-:W-:Y:S01]  /*10d0*/  ULDC UR7, c[0x0][0x228] ;  /* 0x00008a0000077ab9 */ /* 0x000fe20000000800 */
[----:B------:R-:W-:Y:S01]  /*10e0*/  VIADD R37, R37, 0x1 ;  /* 0x0000000125257836 */ /* 0x000fe20000000000 */
[----:B------:R-:W-:Y:S01]  /*10f0*/  MOV R35, UR7 ;  /* 0x0000000700237c02 */ /* 0x000fe20008000f00 */
[----:B------:R-:W-:Y:S01]  /*1100*/  IMAD R38, R38, R36, R21 ;  /* 0x0000002426267224 */ /* 0x000fe200078e0215 */
[----:B------:R-:W-:Y:S01]  /*1110*/  LEA.HI.X.SX32 R34, R21, R11, 0x1, P1 ;  /* 0x0000000b15227211 */ /* 0x000fe200008f0eff */
[----:B------:R-:W-:-:S02]  /*1120*/  IMAD.MOV.U32 R53, RZ, RZ, RZ ;  /* 0x000000ffff357224 */ /* 0x000fc400078e00ff */
[----:B------:R-:W-:Y:S01]  /*1130*/  IMAD R33, R38, R35, RZ ;  /* 0x0000002326217224 */ /* 0x000fe200078e02ff */
[----:B------:R-:W-:Y:S02]  /*1140*/  LOP3.LUT R32, R34, R39, RZ, 0xfc, !PT ;  /* 0x0000002722207212 */ /* 0x000fe400078efcff */
[----:B0-----:R-:W-:Y:S02]  /*1150*/  IADD3 R20, R25, -0x1, RZ ;  /* 0xffffffff19147810 */ /* 0x001fe40007ffe0ff */
[----:B------:R-:W-:Y:S02]  /*1160*/  ISETP.GE.AND P3, PT, R37, R24, PT ;  /* 0x000000182500720c */ /* 0x000fe40003f66270 */
        /* <DEDUP_REMOVED lines=10> */
[----:B------:R-:W-:Y:S02]  /*1210*/  IMAD R43, R38, R35, UR8 ;  /* 0x00000008262b7e24 */ /* 0x000fe4000f8e0223 */
[----:B------:R-:W-:-:S02]  /*1220*/  IMAD.U32 R45, RZ, RZ, UR9 ;  /* 0x00000009ff2d7e24 */ /* 0x000fc4000f8e00ff */
[----:B------:R-:W-:Y:S02]  /*1230*/  IMAD R47, R38, R35, UR7 ;  /* 0x00000007262f7e24 */ /* 0x000fe4000f8e0223 */
[----:B------:R-:W-:-:S07]  /*1240*/  IMAD.U32 R49, RZ, RZ, UR7 ;  /* 0x00000007ff317e24 */ /* 0x000fce000f8e00ff */
.L_x_84:
[C---:B0-----:R-:W-:Y:S01]  /*1250*/  IADD3 R20, P1, R51.reuse, R12, RZ ;  /* 0x0000000c33147210 */ /* 0x041fe20007f3e0ff */
[----:B------:R-:W-:Y:S01]  /*1260*/  ULDC UR7, c[0x0][0x224] ;  /* 0x0000890000077ab9 */ /* 0x000fe20000000800 */
[----:B------:R-:W-:Y:S01]  /*1270*/  ULDC UR8, c[0x0][0x228] ;  /* 0x00008a0000087ab9 */ /* 0x000fe20000000800 */
[----:B------:R-:W-:Y:S01]  /*1280*/  MOV R36, UR7 ;  /* 0x0000000700247c02 */ /* 0x000fe20008000f00 */
[----:B------:R-:W-:Y:S01]  /*1290*/  IMAD.U32 R35, RZ, RZ, UR8 ;  /* 0x00000008ff237e24 */ /* 0x000fe2000f8e00ff */
[----:B------:R-:W-:Y:S01]  /*12a0*/  LEA.HI.X.SX32 R21, R51, R15, 0x1, P1 ;  /* 0x0000000f33157211 */ /* 0x000fe200008f0eff */
[----:B------:R-:W0:Y:S01]  /*12b0*/  LDC R44, c[0x0][0x258] ;  /* 0x00009600ff2c7b82 */ /* 0x000e220000000800 */
[----:B------:R-:W-:Y:S02]  /*12c0*/  ISETP.GE.U32.AND P1, PT, R41, R36, PT ;  /* 0x000000242900720c */ /* 0x000fe40003f26070 */
[----:B------:R-:W-:Y:S02]  /*12d0*/  LOP3.LUT R24, R32, R21, RZ, 0xfc, !PT ;  /* 0x0000001520187212 */ /* 0x000fe400078efcff */
[----:B------:R-:W-:-:S02]  /*12e0*/  ISETP.GE.U32.AND P2, PT, R20, R35, PT ;  /* 0x000000231400720c */ /* 0x000fc40003f46070 */
[----:B------:R-:W-:Y:S02]  /*12f0*/  ISETP.LT.OR P5, PT, R24, RZ, P0 ;  /* 0x000000ff1800720c */ /* 0x000fe400007a1670 */
[----:B------:R-:W-:Y:S02]  /*1300*/  CS2R R24, SRZ ;  /* 0x0000000000187805 */ /* 0x000fe4000001ff00 */
[----:B------:R-:W-:-:S04]  /*1310*/  ISETP.GE.OR.EX P5, PT, R34, UR5, P5, P1 ;  /* 0x0000000522007c0c */ /* 0x000fc8000afa6710 */
[----:B------:R-:W-:-:S13]  /*1320*/  ISETP.GE.OR.EX P2, PT, R21, UR6, P5, P2 ;  /* 0x0000000615007c0c */ /* 0x000fda000af46720 */
[----:B------:R-:W-:-:S04]  /*1330*/  @!P2 IMAD R27, R38, R35, R51 ;  /* 0x00000023261ba224 */ /* 0x000fc800078e0233 */
[----:B------:R-:W-:-:S05]  /*1340*/  @!P2 IMAD.WIDE R26, R27, 0x8, R2 ;  /* 0x000000081b1aa825 */ /* 0x000fca00078e0202 */
[----:B------:R-:W2:Y:S01]  /*1350*/  @!P2 LDG.E.64 R24, desc[UR14][R26.64] ;  /* 0x0000000e1a18a981 */ /* 0x000ea2000c1e1b00 */
[----:B------:R-:W-:-:S04]  /*1360*/  IADD3 R28, P2, R45, R12, RZ ;  /* 0x0000000c2d1c7210 */ /* 0x000fc80007f5e0ff */
[----:B------:R-:W-:Y:S02]  /*1370*/  LEA.HI.X.SX32 R21, R45, R15, 0x1, P2 ;  /* 0x0000000f2d157211 */ /* 0x000fe400010f0eff */
[----:B------:R-:W-:Y:S02]  /*1380*/  ISETP.GE.U32.AND P2, PT, R28, R35, PT ;  /* 0x000000231c00720c */ /* 0x000fe40003f46070 */
[----:B------:R-:W-:-:S04]  /*1390*/  LOP3.LUT R20, R32, R21, RZ, 0xfc, !PT ;  /* 0x0000001520147212 */ /* 0x000fc800078efcff */
[----:B------:R-:W-:-:S04]  /*13a0*/  ISETP.LT.OR P5, PT, R20, RZ, P0 ;  /* 0x000000ff1400720c */ /* 0x000fc800007a1670 */
[----:B------:R-:W-:-:S04]  /*13b0*/  ISETP.GE.OR.EX P5, PT, R34, UR5, P5, P1 ;  /* 0x0000000522007c0c */ /* 0x000fc8000afa6710 */
[----:B------:R-:W-:Y:S02]  /*13c0*/  ISETP.GE.OR.EX P2, PT, R21, UR6, P5, P2 ;  /* 0x0000000615007c0c */ /* 0x000fe4000af46720 */
[----:B------:R-:W-:-:S11]  /*13d0*/  CS2R R20, SRZ ;  /* 0x0000000000147805 */ /* 0x000fd6000001ff00 */
[----:B------:R-:W-:Y:S01]  /*13e0*/  @!P2 IMAD.WIDE R28, R43, 0x8, R2 ;  /* 0x000000082b1ca825 */ /* 0x000fe200078e0202 */
[----:B--2---:R1:W-:Y:S04]  /*13f0*/  STG.E.64 desc[UR14][R22.64], R24 ;  /* 0x0000001816007986 */ /* 0x0043e8000c101b0e */
[----:B------:R-:W2:Y:S01]  /*1400*/  @!P2 LDG.E.64 R20, desc[UR14][R28.64] ;  /* 0x0000000e1c14a981 */ /* 0x000ea2000c1e1b00 */
[----:B------:R-:W-:-:S04]  /*1410*/  IADD3 R30, P2, R49, R12, RZ ;  /* 0x0000000c311e7210 */ /* 0x000fc80007f5e0ff */
[----:B------:R-:W-:Y:S02]  /*1420*/  LEA.HI.X.SX32 R27, R49, R15, 0x1, P2 ;  /* 0x0000000f311b7211 */ /* 0x000fe400010f0eff */
[----:B------:R-:W-:Y:S01]  /*1430*/  ISETP.GE.U32.AND P2, PT, R30, R35, PT ;  /* 0x000000231e00720c */ /* 0x000fe20003f46070 */
[----:B------:R-:W-:Y:S01]  /*1440*/  IMAD.WIDE R30, R17, 0x8, R22 ;  /* 0x00000008111e7825 */ /* 0x000fe200078e0216 */
[----:B------:R-:W-:-:S04]  /*1450*/  LOP3.LUT R26, R32, R27, RZ, 0xfc, !PT ;  /* 0x0000001b201a7212 */ /* 0x000fc800078efcff */
[----:B------:R-:W-:-:S04]  /*1460*/  ISETP.LT.OR P5, PT, R26, RZ, P0 ;  /* 0x000000ff1a00720c */ /* 0x000fc800007a1670 */
[----:B------:R-:W-:-:S04]  /*1470*/  ISETP.GE.OR.EX P5, PT, R34, UR5, P5, P1 ;  /* 0x0000000522007c0c */ /* 0x000fc8000afa6710 */
[----:B------:R-:W-:Y:S02]  /*1480*/  ISETP.GE.OR.EX P2, PT, R27, UR6, P5, P2 ;  /* 0x000000061b007c0c */ /* 0x000fe4000af46720 */
[----:B------:R-:W-:-:S11]  /*1490*/  CS2R R26, SRZ ;  /* 0x00000000001a7805 */ /* 0x000fd6000001ff00 */
[----:B-1----:R-:W-:-:S04]  /*14a0*/  @!P2 IMAD.WIDE R22, R47, 0x8, R2 ;  /* 0x000000082f16a825 */ /* 0x002fc800078e0202 */
[----:B0-----:R-:W-:Y:S01]  /*14b0*/  IMAD R25, R44, 0x3, R51 ;  /* 0x000000032c197824 */ /* 0x001fe200078e0233 */
[----:B--2---:R0:W-:Y:S04]  /*14c0*/  STG.E.64 desc[UR14][R30.64], R20 ;  /* 0x000000141e007986 */ /* 0x0041e8000c101b0e */
[----:B------:R1:W2:Y:S01]  /*14d0*/  @!P2 LDG.E.64 R26, desc[UR14][R22.64] ;  /* 0x0000000e161aa981 */ /* 0x0002a2000c1e1b00 */
[----:B------:R-:W-:-:S04]  /*14e0*/  IADD3 R28, P2, R25, R12, RZ ;  /* 0x0000000c191c7210 */ /* 0x000fc80007f5e0ff */
[----:B------:R-:W-:Y:S02]  /*14f0*/  LEA.HI.X.SX32 R25, R25, R15, 0x1, P2 ;  /* 0x0000000f19197211 */ /* 0x000fe400010f0eff */
[----:B------:R-:W-:Y:S02]  /*1500*/  ISETP.GE.U32.AND P2, PT, R28, R35, PT ;  /* 0x000000231c00720c */ /* 0x000fe40003f46070 */
[----:B------:R-:W-:Y:S01]  /*1510*/  LOP3.LUT R24, R32, R25, RZ, 0xfc, !PT ;  /* 0x0000001920187212 */ /* 0x000fe200078efcff */
[----:B0-----:R-:W-:-:S03]  /*1520*/  IMAD.WIDE R30, R17, 0x8, R30 ;  /* 0x00000008111e7825 */ /* 0x001fc600078e021e */
[----:B------:R-:W-:-:S04]  /*1530*/  ISETP.LT.OR P5, PT, R24, RZ, P0 ;  /* 0x000000ff1800720c */ /* 0x000fc800007a1670 */
[----:B------:R-:W-:-:S04]  /*1540*/  ISETP.GE.OR.EX P5, PT, R34, UR5, P5, P1 ;  /* 0x0000000522007c0c */ /* 0x000fc8000afa6710 */
[----:B------:R-:W-:-:S13]  /*1550*/  ISETP.GE.OR.EX P2, PT, R25, UR6, P5, P2 ;  /* 0x0000000619007c0c */ /* 0x000fda000af46720 */
[----:B------:R-:W-:-:S04]  /*1560*/  @!P2 IMAD R20, R44, 0x3, R33 ;  /* 0x000000032c14a824 */ /* 0x000fc800078e0221 */
[----:B-1----:R-:W-:Y:S01]  /*1570*/  @!P2 IMAD.IADD R23, R20, 0x1, R51 ;  /* 0x000000011417a824 */ /* 0x002fe200078e0233 */
[----:B------:R-:W-:-:S03]  /*1580*/  CS2R R20, SRZ ;  /* 0x0000000000147805 */ /* 0x000fc6000001ff00 */
[----:B------:R-:W-:Y:S01]  /*1590*/  @!P2 IMAD.WIDE R22, R23, 0x8, R2 ;  /* 0x000000081716a825 */ /* 0x000fe200078e0202 */
[----:B--2---:R0:W-:Y:S04]  /*15a0*/  STG.E.64 desc[UR14][R30.64], R26 ;  /* 0x0000001a1e007986 */ /* 0x0041e8000c101b0e */
[----:B------:R1:W2:Y:S01]  /*15b0*/  @!P2 LDG.E.64 R20, desc[UR14][R22.64] ;  /* 0x0000000e1614a981 */ /* 0x0002a2000c1e1b00 */
[----:B------:R-:W-:Y:S01]  /*15c0*/  IMAD.WIDE R24, R17, 0x8, R30 ;  /* 0x0000000811187825 */ /* 0x000fe200078e021e */
[----:B------:R-:W-:Y:S02]  /*15d0*/  IADD3 R53, R53, 0x4, RZ ;  /* 0x0000000435357810 */ /* 0x000fe40007ffe0ff */
[C---:B------:R-:W-:Y:S01]  /*15e0*/  LEA R49, R44.reuse, R49, 0x2 ;  /* 0x000000312c317211 */ /* 0x040fe200078e10ff */
[C---:B------:R-:W-:Y:S01]  /*15f0*/  IMAD R45, R44.reuse, 0x4, R45 ;  /* 0x000000042c2d7824 */ /* 0x040fe200078e022d */
[----:B------:R-:W-:Y:S01]  /*1600*/  LEA R51, R44, R51, 0x2 ;  /* 0x000000332c337211 */ /* 0x000fe200078e10ff */
[----:B------:R-:W-:-:S02]  /*1610*/  IMAD.IADD R28, R0, 0x1, R53 ;  /* 0x00000001001c7824 */ /* 0x000fc400078e0235 */
[C---:B------:R-:W-:Y:S02]  /*1620*/  IMAD R43, R44.reuse, 0x4, R43 ;  /* 0x000000042c2b7824 */ /* 0x040fe400078e022b */
[----:B------:R-:W-:Y:S01]  /*1630*/  IMAD R47, R44, 0x4, R47 ;  /* 0x000000042c2f7824 */ /* 0x000fe200078e022f */
[----:B------:R-:W-:Y:S01]  /*1640*/  ISETP.NE.AND P1, PT, R28, RZ, PT ;  /* 0x000000ff1c00720c */ /* 0x000fe20003f25270 */
[----:B-1----:R-:W-:Y:S01]  /*1650*/  IMAD.WIDE R22, R17, 0x8, R24 ;  /* 0x0000000811167825 */ /* 0x002fe200078e0218 */
[----:B--2---:R0:W-:Y:S11]  /*1660*/  STG.E.64 desc[UR14][R24.64], R20 ;  /* 0x0000001418007986 */ /* 0x0041f6000c101b0e */
[----:B------:R-:W-:Y:S05]  /*1670*/  @P1 BRA `(.L_x_84) ;  /* 0xfffffff800f41947 */ /* 0x000fea000383ffff */
.L_x_83:
[----:B------:R-:W-:Y:S05]  /*1680*/  @!P4 BRA `(.L_x_85) ;  /* 0x0000000000fcc947 */ /* 0x000fea0003800000 */
[----:B------:R-:W1:Y:S01]  /*1690*/  LDC R28, c[0x0][0x258] ;  /* 0x00009600ff1c7b82 */ /* 0x000e620000000800 */
[----:B------:R-:W-:Y:S01]  /*16a0*/  ULDC UR7, c[0x0][0x220] ;  /* 0x0000880000077ab9 */ /* 0x000fe20000000800 */
[----:B------:R-:W-:Y:S01]  /*16b0*/  BSSY B0, `(.L_x_86) ;  /* 0x0000011000007945 */ /* 0x000fe20003800000 */
[----:B------:R-:W-:-:S04]  /*16c0*/  ISETP.GE.U32.AND P0, PT, R40, UR7, PT ;  /* 0x0000000728007c0c */ /* 0x000fc8000bf06070 */
[----:B------:R-:W-:Y:S01]  /*16d0*/  ISETP.GE.AND.EX P0, PT, R39, UR4, PT, P0 ;  /* 0x0000000427007c0c */ /* 0x000fe2000bf06300 */
[----:B-1----:R-:W-:-:S05]  /*16e0*/  IMAD R53, R53, R28, RZ ;  /* 0x0000001c35357224 */ /* 0x002fca00078e02ff */
[----:B0-----:R-:W-:-:S04]  /*16f0*/  IADD3 R20, P1, R53, R12, RZ ;  /* 0x0000000c35147210 */ /* 0x001fc80007f3e0ff */
[----:B------:R-:W-:Y:S02]  /*1700*/  LEA.HI.X.SX32 R21, R53, R15, 0x1, P1 ;  /* 0x0000000f35157211 */ /* 0x000fe400008f0eff */
[----:B------:R-:W-:Y:S02]  /*1710*/  ISETP.GE.U32.AND P1, PT, R41, R36, PT ;  /* 0x000000242900720c */ /* 0x000fe40003f26070 */
[----:B------:R-:W-:Y:S02]  /*1720*/  LOP3.LUT R24, R32, R21, RZ, 0xfc, !PT ;  /* 0x0000001520187212 */ /* 0x000fe400078efcff */
[----:B------:R-:W-:Y:S02]  /*1730*/  ISETP.GE.U32.AND P4, PT, R20, R35, PT ;  /* 0x000000231400720c */ /* 0x000fe40003f86070 */
[----:B------:R-:W-:Y:S02]  /*1740*/  ISETP.LT.OR P2, PT, R24, RZ, P0 ;  /* 0x000000ff1800720c */ /* 0x000fe40000741670 */
[----:B------:R-:W-:-:S02]  /*1750*/  CS2R R24, SRZ ;  /* 0x0000000000187805 */ /* 0x000fc4000001ff00 */
[----:B------:R-:W-:-:S04]  /*1760*/  ISETP.GE.OR.EX P2, PT, R34, UR5, P2, P1 ;  /* 0x0000000522007c0c */ /* 0x000fc80009746710 */
[----:B------:R-:W-:-:S13]  /*1770*/  ISETP.GE.OR.EX P2, PT, R21, UR6, P2, P4 ;  /* 0x0000000615007c0c */ /* 0x000fda0009746740 */
[----:B------:R-:W-:Y:S05]  /*1780*/  @P2 BRA `(.L_x_87) ;  /* 0x00000000000c2947 */ /* 0x000fea0003800000 */
[----:B------:R-:W-:-:S04]  /*1790*/  IMAD.IADD R25, R33, 0x1, R53 ;  /* 0x0000000121197824 */ /* 0x000fc800078e0235 */
[----:B------:R-:W-:-:S06]  /*17a0*/  IMAD.WIDE R24, R25, 0x8, R2 ;  /* 0x0000000819187825 */ /* 0x000fcc00078e0202 */
[----:B------:R-:W5:Y:S02]  /*17b0*/  LDG.E.64 R24, desc[UR14][R24.64] ;  /* 0x0000000e18187981 */ /* 0x000f64000c1e1b00 */
.L_x_87:
[----:B------:R-:W-:Y:S05]  /*17c0*/  BSYNC B0 ;  /* 0x0000000000007941 */ /* 0x000fea0003800000 */
.L_x_86:
[----:B------:R-:W-:Y:S01]  /*17d0*/  ISETP.NE.AND P2, PT, R16, 0x1, PT ;  /* 0x000000011000780c */ /* 0x000fe20003f45270 */
[----:B-----5:R0:W-:Y:S01]  /*17e0*/  STG.E.64 desc[UR14][R22.64], R24 ;  /* 0x0000001816007986 */ /* 0x0201e2000c101b0e */
[--C-:B------:R-:W-:Y:S01]  /*17f0*/  IMAD.MOV.U32 R20, RZ, RZ, R22.reuse ;  /* 0x000000ffff147224 */ /* 0x100fe200078e0016 */
[----:B------:R-:W-:Y:S01]  /*1800*/  MOV R21, R23 ;  /* 0x0000001700157202 */ /* 0x000fe20000000f00 */
[----:B0-----:R-:W-:-:S09]  /*1810*/  IMAD.WIDE R22, R17, 0x8, R22 ;  /* 0x0000000811167825 */ /* 0x001fd200078e0216 */
[----:B------:R-:W-:Y:S05]  /*1820*/  @!P2 BRA `(.L_x_85) ;  /* 0x000000000094a947 */ /* 0x000fea0003800000 */
[----:B------:R-:W-:Y:S01]  /*1830*/  IMAD.IADD R53, R53, 0x1, R28 ;  /* 0x0000000135357824 */ /* 0x000fe200078e021c */
[----:B------:R-:W-:Y:S01]  /*1840*/  BSSY B0, `(.L_x_88) ;  /* 0x000000e000007945 */ /* 0x000fe20003800000 */
[----:B------:R-:W-:-:S03]  /*1850*/  IMAD.WIDE R26, R17, 0x8, R20 ;  /* 0x00000008111a7825 */ /* 0x000fc600078e0214 */
[----:B------:R-:W-:-:S04]  /*1860*/  IADD3 R22, P2, R53, R12, RZ ;  /* 0x0000000c35167210 */ /* 0x000fc80007f5e0ff */
[----:B------:R-:W-:Y:S02]  /*1870*/  LEA.HI.X.SX32 R23, R53, R15, 0x1, P2 ;  /* 0x0000000f35177211 */ /* 0x000fe400010f0eff */
[----:B------:R-:W-:Y:S02]  /*1880*/  ISETP.GE.U32.AND P4, PT, R22, R35, PT ;  /* 0x000000231600720c */ /* 0x000fe40003f86070 */
[----:B------:R-:W-:-:S04]  /*1890*/  LOP3.LUT R24, R32, R23, RZ, 0xfc, !PT ;  /* 0x0000001720187212 */ /* 0x000fc800078efcff */
[----:B------:R-:W-:Y:S02]  /*18a0*/  ISETP.LT.OR P2, PT, R24, RZ, P0 ;  /* 0x000000ff1800720c */ /* 0x000fe40000741670 */
[----:B------:R-:W-:Y:S02]  /*18b0*/  CS2R R24, SRZ ;  /* 0x0000000000187805 */ /* 0x000fe4000001ff00 */
[----:B------:R-:W-:-:S04]  /*18c0*/  ISETP.GE.OR.EX P2, PT, R34, UR5, P2, P1 ;  /* 0x0000000522007c0c */ /* 0x000fc80009746710 */
[----:B------:R-:W-:-:S13]  /*18d0*/  ISETP.GE.OR.EX P2, PT, R23, UR6, P2, P4 ;  /* 0x0000000617007c0c */ /* 0x000fda0009746740 */
[----:B------:R-:W-:Y:S05]  /*18e0*/  @P2 BRA `(.L_x_89) ;  /* 0x00000000000c2947 */ /* 0x000fea0003800000 */
[----:B------:R-:W-:-:S04]  /*18f0*/  IMAD.IADD R25, R33, 0x1, R53 ;  /* 0x0000000121197824 */ /* 0x000fc800078e0235 */
[----:B------:R-:W-:-:S06]  /*1900*/  IMAD.WIDE R24, R25, 0x8, R2 ;  /* 0x0000000819187825 */ /* 0x000fcc00078e0202 */
[----:B------:R-:W5:Y:S02]  /*1910*/  LDG.E.64 R24, desc[UR14][R24.64] ;  /* 0x0000000e18187981 */ /* 0x000f64000c1e1b00 */
.L_x_89:
[----:B------:R-:W-:Y:S05]  /*1920*/  BSYNC B0 ;  /* 0x0000000000007941 */ /* 0x000fea0003800000 */
.L_x_88:
[----:B-----5:R1:W-:Y:S01]  /*1930*/  STG.E.64 desc[UR14][R26.64], R24 ;  /* 0x000000181a007986 */ /* 0x0203e2000c101b0e */
[----:B------:R-:W-:Y:S01]  /*1940*/  ISETP.NE.AND P2, PT, R16, 0x2, PT ;  /* 0x000000021000780c */ /* 0x000fe20003f45270 */
[----:B------:R-:W-:-:S12]  /*1950*/  IMAD.WIDE R22, R17, 0x10, R20 ;  /* 0x0000001011167825 */ /* 0x000fd800078e0214 */
[----:B-1----:R-:W-:Y:S05]  /*1960*/  @!P2 BRA `(.L_x_85) ;  /* 0x000000000044a947 */ /* 0x002fea0003800000 */
[----:B------:R-:W-:Y:S01]  /*1970*/  IADD3 R53, R53, R28, RZ ;  /* 0x0000001c35357210 */ /* 0x000fe20007ffe0ff */
[----:B------:R-:W-:Y:S03]  /*1980*/  BSSY B0, `(.L_x_90) ;  /* 0x000000d000007945 */ /* 0x000fe60003800000 */
        /* <DEDUP_REMOVED lines=8> */
[----:B------:R-:W-:Y:S05]  /*1a10*/  @P0 BRA `(.L_x_91) ;  /* 0x00000000000c0947 */ /* 0x000fea0003800000 */
[----:B------:R-:W-:-:S04]  /*1a20*/  IMAD.IADD R25, R33, 0x1, R53 ;  /* 0x0000000121197824 */ /* 0x000fc800078e0235 */
[----:B------:R-:W-:-:S06]  /*1a30*/  IMAD.WIDE R24, R25, 0x8, R2 ;  /* 0x0000000819187825 */ /* 0x000fcc00078e0202 */
[----:B------:R-:W5:Y:S02]  /*1a40*/  LDG.E.64 R24, desc[UR14][R24.64] ;  /* 0x0000000e18187981 */ /* 0x000f64000c1e1b00 */
.L_x_91:
[----:B------:R-:W-:Y:S05]  /*1a50*/  BSYNC B0 ;  /* 0x0000000000007941 */ /* 0x000fea0003800000 */
.L_x_90:
[----:B-----5:R0:W-:Y:S02]  /*1a60*/  STG.E.64 desc[UR14][R22.64], R24 ;  /* 0x0000001816007986 */ /* 0x0201e4000c101b0e */
[----:B0-----:R-:W-:-:S07]  /*1a70*/  IMAD.WIDE R22, R17, 0x18, R20 ;  /* 0x0000001811167825 */ /* 0x001fce00078e0214 */
.L_x_85:
[----:B------:R-:W-:Y:S05]  /*1a80*/  @!P3 BRA `(.L_x_92) ;  /* 0xfffffff40070b947 */ /* 0x000fea000383ffff */
.L_x_82:
[----:B------:R-:W-:Y:S01]  /*1a90*/  VIADD R42, R42, 0x1 ;  /* 0x000000012a2a7836 */ /* 0x000fe20000000000 */
[----:B------:R-:W-:-:S04]  /*1aa0*/  ULDC UR7, c[0x0][0x22c] ;  /* 0x00008b0000077ab9 */ /* 0x000fc80000000800 */
[----:B------:R-:W-:-:S13]  /*1ab0*/  ISETP.GE.AND P0, PT, R42, UR7, PT ;  /* 0x000000072a007c0c */ /* 0x000fda000bf06270 */
[----:B------:R-:W-:Y:S05]  /*1ac0*/  @!P0 BRA `(.L_x_93) ;  /* 0xfffffff400408947 */ /* 0x000fea000383ffff */
.L_x_81:
        /* <DEDUP_REMOVED lines=10> */
        .weak           $__internal_3_$__cuda_sm20_div_s64
        .type           $__internal_3_$__cuda_sm20_div_s64,@function
        .size           $__internal_3_$__cuda_sm20_div_s64,(.L_x_223 - $__internal_3_$__cuda_sm20_div_s64)
$__internal_3_$__cuda_sm20_div_s64:
        /* <DEDUP_REMOVED lines=22> */
[----:B------:R-:W-:-:S04]  /*1cd0*/  IMAD.X R24, R33, 0x1, R21, P0 ;  /* 0x0000000121187824 */ /* 0x000fc800000e0615 */
[----:B------:R-:W-:Y:S01]  /*1ce0*/  IMAD.WIDE.U32 R20, R25, R6, RZ ;  /* 0x0000000619147225 */ /* 0x000fe200078e00ff */
[----:B------:R-:W-:-:S03]  /*1cf0*/  IADD3.X R31, RZ, RZ, R24, P2, P1 ;  /* 0x000000ffff1f7210 */ /* 0x000fc600017e2418 */
[----:B------:R-:W-:Y:S01]  /*1d00*/  IMAD R21, R25, R7, R21 ;  /* 0x0000000719157224 */ /* 0x000fe200078e0215 */
[----:B------:R-:W-:Y:S02]  /*1d10*/  IADD3 R33, P0, RZ, -R20, RZ ;  /* 0x80000014ff217210 */ /* 0x000fe40007f1e0ff */
[----:B------:R-:W-:Y:S01]  /*1d20*/  IADD3 R20, P4, RZ, -R15, RZ ;  /* 0x8000000fff147210 */ /* 0x000fe20007f9e0ff */
[----:B------:R-:W-:Y:S02]  /*1d30*/  IMAD R21, R31, R6, R21 ;  /* 0x000000061f157224 */ /* 0x000fe400078e0215 */
[----:B------:R-:W-:-:S03]  /*1d40*/  IMAD.HI.U32 R24, R25, R33, RZ ;  /* 0x0000002119187227 */ /* 0x000fc600078e00ff */
[----:B------:R-:W-:-:S05]  /*1d50*/  IADD3.X R30, RZ, ~R21, RZ, P0, !PT ;  /* 0x80000015ff1e7210 */ /* 0x000fca00007fe4ff */
[----:B------:R-:W-:-:S04]  /*1d60*/  IMAD.WIDE.U32 R24, P0, R25, R30, R24 ;  /* 0x0000001e19187225 */ /* 0x000fc80007800018 */
[C---:B------:R-:W-:Y:S02]  /*1d70*/  IMAD R21, R31.reuse, R30, RZ ;  /* 0x0000001e1f157224 */ /* 0x040fe400078e02ff */
[----:B------:R-:W-:Y:S01]  /*1d80*/  IMAD.HI.U32 R24, P1, R31, R33, R24 ;  /* 0x000000211f187227 */ /* 0x000fe20007820018 */
[----:B------:R-:W-:-:S03]  /*1d90*/  SEL R33, R20, R15, !P3 ;  /* 0x0000000f14217207 */ /* 0x000fc60005800000 */
[----:B------:R-:W-:Y:S01]  /*1da0*/  IMAD.HI.U32 R30, R31, R30, RZ ;  /* 0x0000001e1f1e7227 */ /* 0x000fe200078e00ff */
[----:B------:R-:W-:-:S03]  /*1db0*/  IADD3 R15, P2, R21, R24, RZ ;  /* 0x00000018150f7210 */ /* 0x000fc60007f5e0ff */
[----:B------:R-:W-:Y:S01]  /*1dc0*/  IMAD.X R24, RZ, RZ, ~R11, P4 ;  /* 0x000000ffff187224 */ /* 0x000fe200020e0e0b */
[----:B------:R-:W-:Y:S01]  /*1dd0*/  IADD3.X R31, R30, R31, RZ, P0, !PT ;  /* 0x0000001f1e1f7210 */ /* 0x000fe200007fe4ff */
[----:B------:R-:W-:-:S03]  /*1de0*/  IMAD.HI.U32 R20, R15, R33, RZ ;  /* 0x000000210f147227 */ /* 0x000fc600078e00ff */
[-C--:B------:R-:W-:Y:S01]  /*1df0*/  SEL R24, R24, R11.reuse, !P3 ;  /* 0x0000000b18187207 */ /* 0x080fe20005800000 */
[----:B------:R-:W-:Y:S01]  /*1e00*/  IMAD.MOV.U32 R21, RZ, RZ, RZ ;  /* 0x000000ffff157224 */ /* 0x000fe200078e00ff */
[----:B------:R-:W-:Y:S02]  /*1e10*/  IADD3.X R31, RZ, RZ, R31, P2, P1 ;  /* 0x000000ffff1f7210 */ /* 0x000fe400017e241f */
[----:B------:R-:W-:Y:S01]  /*1e20*/  LOP3.LUT R11, R9, R11, RZ, 0x3c, !PT ;  /* 0x0000000b090b7212 */ /* 0x000fe200078e3cff */
        /* <DEDUP_REMOVED lines=12> */
[----:B------:R-:W-:-:S05]  /*1ef0*/  IMAD R21, R15, R6, R21 ;  /* 0x000000060f157224 */ /* 0x000fca00078e0215 */
[----:B------:R-:W-:Y:S02]  /*1f00*/  IADD3.X R35, ~R21, R24, RZ, P1, !PT ;  /* 0x0000001815237210 */ /* 0x000fe40000ffe5ff */
[----:B------:R-:W-:Y:S02]  /*1f10*/  IADD3 R21, P1, R33, -R6, RZ ;  /* 0x8000000621157210 */ /* 0x000fe40007f3e0ff */
[C---:B------:R-:W-:Y:S02]  /*1f20*/  ISETP.GE.U32.AND.EX P0, PT, R35.reuse, R7, PT, P0 ;  /* 0x000000072300720c */ /* 0x040fe40003f06100 */
[----:B------:R-:W-:Y:S01]  /*1f30*/  IADD3.X R24, RZ, R15, RZ, P2, !PT ;  /* 0x0000000fff187210 */ /* 0x000fe200017fe4ff */
[----:B------:R-:W-:Y:S01]  /*1f40*/  IMAD.X R31, R35, 0x1, ~R7, P1 ;  /* 0x00000001231f7824 */ /* 0x000fe200008e0e07 */
[----:B------:R-:W-:Y:S02]  /*1f50*/  SEL R21, R21, R33, P0 ;  /* 0x0000002115157207 */ /* 0x000fe40000000000 */
[----:B------:R-:W-:-:S02]  /*1f60*/  SEL R25, R20, R25, P0 ;  /* 0x0000001914197207 */ /* 0x000fc40000000000 */
[----:B------:R-:W-:Y:S02]  /*1f70*/  SEL R31, R31, R35, P0 ;  /* 0x000000231f1f7207 */ /* 0x000fe40000000000 */
[----:B------:R-:W-:Y:S02]  /*1f80*/  ISETP.GE.U32.AND P1, PT, R21, R6, PT ;  /* 0x000000061500720c */ /* 0x000fe40003f26070 */
[----:B------:R-:W-:Y:S02]  /*1f90*/  SEL R6, R24, R15, P0 ;  /* 0x0000000f18067207 */ /* 0x000fe40000000000 */
[----:B------:R-:W-:Y:S02]  /*1fa0*/  IADD3 R30, P2, R25, 0x1, RZ ;  /* 0x00000001191e7810 */ /* 0x000fe40007f5e0ff */
        /* <DEDUP_REMOVED lines=15> */
[----:B------:R-:W-:Y:S06]  /*20a0*/  RET.REL.NODEC R6 `(_ZN2at6native14vol2col_kernelIdEEvlPKT_iiiiiiiiiiiiiiiiiiPS2_) ;  /* 0xffffffdc06d47950 */ /* 0x000fec0003c3ffff */
.L_x_95:
        /* <DEDUP_REMOVED lines=13> */
.L_x_223:


//--------------------- .text._ZN2at6native13vol2im_kernelIN3c108BFloat16EfEEvlPKT_jjjjjjjjjjjjjjjjjjjPS4_ --------------------------
	.section	.text._ZN2at6native13vol2im_kernelIN3c108BFloat16EfEEvlPKT_jjjjjjjjjjjjjjjjjjjPS4_,"ax",@progbits
	.align	128
        .global         _ZN2at6native13vol2im_kernelIN3c108BFloat16EfEEvlPKT_jjjjjjjjjjjjjjjjjjjPS4_
        .type           _ZN2at6native13vol2im_kernelIN3c108BFloat16EfEEvlPKT_jjjjjjjjjjjjjjjjjjjPS4_,@function
        .size           _ZN2at6native13vol2im_kernelIN3c108BFloat16EfEEvlPKT_jjjjjjjjjjjjjjjjjjjPS4_,(.L_x_228 - _ZN2at6native13vol2im_kernelIN3c108BFloat16EfEEvlPKT_jjjjjjjjjjjjjjjjjjjPS4_)
        .other          _ZN2at6native13vol2im_kernelIN3c108BFloat16EfEEvlPKT_jjjjjjjjjjjjjjjjjjjPS4_,@"STO_CUDA_ENTRY STV_DEFAULT"
_ZN2at6native13vol2im_kernelIN3c108BFloat16EfEEvlPKT_jjjjjjjjjjjjjjjjjjjPS4_:
.text._ZN2at6native13vol2im_kernelIN3c108BFloat16EfEEvlPKT_jjjjjjjjjjjjjjjjjjjPS4_:
[----:B------:R-:W-:Y:S01]  /*0000*/  LDC R1, c[0x0][0x28] ;  /* 0x00000a00ff017b82 */ /* 0x000fe20000000800 */
[----:B------:R-:W0:Y:S01]  /*0010*/  S2R R2, SR_TID.X ;  /* 0x0000000000027919 */ /* 0x000e220000002100 */
[----:B------:R-:W-:-:S06]  /*0020*/  ULDC UR4, c[0x0][0x0] ;  /* 0x0000000000047ab9 */ /* 0x000fcc0000000800 */
[----:B------:R-:W0:Y:S01]  /*0030*/  S2UR UR5, SR_CTAID.X ;  /* 0x00000000000579c3 */ /* 0x000e220000002500 */
[----:B------:R-:W-:Y:S01]  /*0040*/  IMAD.MOV.U32 R3, RZ, RZ, RZ ;  /* 0x000000ffff037224 */ /* 0x000fe200078e00ff */
[----:B------:R-:W-:-:S06]  /*0050*/  ULDC.64 UR6, c[0x0][0x210] ;  /* 0x0000840000067ab9 */ /* 0x000fcc0000000a00 */
[----:B------:R-:W0:Y:S02]  /*0060*/  LDC R5, c[0x0][RZ] ;  /* 0x00000000ff057b82 */ /* 0x000e240000000800 */
[----:B0-----:R-:W-:-:S03]  /*0070*/  IMAD.WIDE.U32 R2, R5, UR5, R2 ;  /* 0x0000000505027c25 */ /* 0x001fc6000f8e0002 */
[----:B------:R-:W-:-:S04]  /*0080*/  ISETP.GE.U32.AND P0, PT, R2, UR6, PT ;  /* 0x0000000602007c0c */ /* 0x000fc8000bf06070 */
[----:B------:R-:W-:-:S13]  /*0090*/  ISETP.GE.AND.EX P0, PT, R3, UR7, PT, P0 ;  /* 0x0000000703007c0c */ /* 0x000fda000bf06300 */
[----:B------:R-:W-:Y:S05]  /*00a0*/  @P0 EXIT ;  /* 0x000000000000094d */ /* 0x000fea0003800000 */
[----:B------:R-:W-:Y:S01]  /*00b0*/  IMAD.MOV.U32 R0, RZ, RZ, R2 ;  /* 0x000000ffff007224 */ /* 0x000fe200078e0002 */
[----:B------:R-:W-:Y:S01]  /*00c0*/  ULDC UR5, c[0x0][0xc] ;  /* 0x0000030000057ab9 */ /* 0x000fe20000000800 */
[----:B------:R-:W-:Y:S01]  /*00d0*/  ULDC.64 UR8, c[0x0][0x208] ;  /* 0x0000820000087ab9 */ /* 0x000fe20000000a00 */
[----:B------:R-:W-:-:S12]  /*00e0*/  UIMAD UR4, UR4, UR5, URZ ;  /* 0x00000005040472a4 */ /* 0x000fd8000f8e023f */
.L_x_125:
[----:B------:R-:W-:Y:S01]  /*00f0*/  ULDC UR5, c[0x0][0x228] ;  /* 0x00008a0000057ab9 */ /* 0x000fe20000000800 */
[----:B------:R-:W-:Y:S01]  /*0100*/  ULDC.64 UR10, c[0x0][0x220] ;  /* 0x00008800000a7ab9 */ /* 0x000fe20000000a00 */
[----:B------:R-:W0:Y:S01]  /*0110*/  I2F.U32.RP R2, UR5 ;  /* 0x0000000500027d06 */ /* 0x000e220008209000 */
[----:B------:R-:W-:Y:S01]  /*0120*/  ISETP.NE.U32.AND P2, PT, RZ, UR5, PT ;  /* 0x00000005ff007c0c */ /* 0x000fe2000bf45070 */
[----:B------:R-:W1:Y:S01]  /*0130*/  LDC.64 R12, c[0x0][0x258] ;  /* 0x00009600ff0c7b82 */ /* 0x000e620000000a00 */
[----:B------:R-:W-:Y:S01]  /*0140*/  ULDC.64 UR6, c[0x0][0x240] ;  /* 0x0000900000067ab9 */ /* 0x000fe20000000a00 */
[----:B------:R-:W-:Y:S04]  /*0150*/  BSSY B0, `(.L_x_96) ;  /* 0x000005a000007945 */ /* 0x000fe80003800000 */
[----:B------:R-:W2:Y:S02]  /*0160*/  I2F.U32.RP R7, UR11 ;  /* 0x0000000b00077d06 */ /* 0x000ea40008209000 */
[----:B------:R-:W3:Y:S06]  /*0170*/  LDC.64 R10, c[0x0][0x230] ;  /* 0x00008c00ff0a7b82 */ /* 0x000eec0000000a00 */
[----:B0-----:R-:W0:Y:S08]  /*0180*/  MUFU.RCP R2, R2 ;  /* 0x0000000200027308 */ /* 0x001e300000001000 */
[----:B--2---:R-:W-:Y:S08]  /*0190*/  MUFU.RCP R7, R7 ;  /* 0x0000000700077308 */ /* 0x004ff00000001000 */
[----:B------:R-:W2:Y:S01]  /*01a0*/  I2F.U32.RP R8, UR10 ;  /* 0x0000000a00087d06 */ /* 0x000ea20008209000 */
[----:B0-----:R-:W-:Y:S01]  /*01b0*/  IADD3 R4, R2, 0xffffffe, RZ ;  /* 0x0ffffffe02047810 */ /* 0x001fe20007ffe0ff */
[----:B---3--:R-:W-:-:S04]  /*01c0*/  VIADD R11, R11, 0xffffffff ;  /* 0xffffffff0b0b7836 */ /* 0x008fc80000000000 */
[----:B-1----:R-:W-:Y:S02]  /*01d0*/  IMAD R16, R11, R12, 0x1 ;  /* 0x000000010b107424 */ /* 0x002fe400078e020c */
[----:B------:R0:W1:Y:S08]  /*01e0*/  F2I.FTZ.U32.TRUNC.NTZ R5, R4 ;  /* 0x0000000400057305 */ /* 0x000070000021f000 */
[----:B--2---:R-:W-:Y:S01]  /*01f0*/  MUFU.RCP R8, R8 ;  /* 0x0000000800087308 */ /* 0x004fe20000001000 */
[----:B0-----:R-:W-:-:S02]  /*0200*/  IMAD.MOV.U32 R4, RZ, RZ, RZ ;  /* 0x000000ffff047224 */ /* 0x001fc400078e00ff */
[----:B-1----:R-:W-:-:S04]  /*0210*/  IMAD.MOV R9, RZ, RZ, -R5 ;  /* 0x000000ffff097224 */ /* 0x002fc800078e0a05 */
[----:B------:R-:W-:-:S04]  /*0220*/  IMAD R9, R9, UR5, RZ ;  /* 0x0000000509097c24 */ /* 0x000fc8000f8e02ff */
[----:B------:R-:W-:-:S04]  /*0230*/  IMAD.HI.U32 R5, R5, R9, R4 ;  /* 0x0000000905057227 */ /* 0x000fc800078e0004 */
[----:B------:R-:W-:Y:S02]  /*0240*/  VIADD R4, R7, 0xffffffe ;  /* 0x0ffffffe07047836 */ /* 0x000fe40000000000 */
[----:B------:R-:W-:-:S05]  /*0250*/  IMAD.HI.U32 R6, R5, R0, RZ ;  /* 0x0000000005067227 */ /* 0x000fca00078e00ff */
[----:B------:R-:W-:-:S05]  /*0260*/  IADD3 R5, -R6, RZ, RZ ;  /* 0x000000ff06057210 */ /* 0x000fca0007ffe1ff */
[----:B------:R-:W-:Y:S02]  /*0270*/  IMAD R2, R5, UR5, R0 ;  /* 0x0000000505027c24 */ /* 0x000fe4000f8e0200 */
[----:B------:R0:W1:Y:S03]  /*0280*/  F2I.FTZ.U32.TRUNC.NTZ R5, R4 ;  /* 0x0000000400057305 */ /* 0x000066000021f000 */
[----:B------:R-:W-:Y:S01]  /*0290*/  ISETP.GE.U32.AND P0, PT, R2, UR5, PT ;  /* 0x0000000502007c0c */ /* 0x000fe2000bf06070 */
[----:B0-----:R-:W-:Y:S01]  /*02a0*/  HFMA2.MMA R4, -RZ, RZ, 0, 0 ;  /* 0x00000000ff047435 */ /* 0x001fe200000001ff */
[----:B-1----:R-:W-:-:S11]  /*02b0*/  IADD3 R7, RZ, -R5, RZ ;  /* 0x80000005ff077210 */ /* 0x002fd60007ffe0ff */
[----:B------:R-:W-:Y:S02]  /*02c0*/  @P0 VIADD R2, R2, -UR5 ;  /* 0x8000000502020c36 */ /* 0x000fe40008000000 */
[----:B------:R-:W-:Y:S02]  /*02d0*/  @P0 VIADD R6, R6, 0x1 ;  /* 0x0000000106060836 */ /* 0x000fe40000000000 */
[----:B------:R-:W-:Y:S01]  /*02e0*/  IMAD R7, R7, UR11, RZ ;  /* 0x0000000b07077c24 */ /* 0x000fe2000f8e02ff */
[----:B------:R-:W-:-:S03]  /*02f0*/  ISETP.GE.U32.AND P1, PT, R2, UR5, PT ;  /* 0x0000000502007c0c */ /* 0x000fc6000bf26070 */
[----:B------:R-:W-:-:S04]  /*0300*/  IMAD.HI.U32 R5, R5, R7, R4 ;  /* 0x0000000705057227 */ /* 0x000fc800078e0004 */
[----:B------:R-:W-:-:S06]  /*0310*/  VIADD R4, R8, 0xffffffe ;  /* 0x0ffffffe08047836 */ /* 0x000fcc0000000000 */
[----:B------:R-:W-:Y:S01]  /*0320*/  @P1 VIADD R6, R6, 0x1 ;  /* 0x0000000106061836 */ /* 0x000fe20000000000 */
[----:B------:R-:W-:Y:S02]  /*0330*/  @!P2 LOP3.LUT R6, RZ, UR5, RZ, 0x33, !PT ;  /* 0x00000005ff06ac12 */ /* 0x000fe4000f8e33ff */
[----:B------:R-:W-:-:S03]  /*0340*/  ISETP.NE.U32.AND P2, PT, RZ, UR11, PT ;  /* 0x0000000bff007c0c */ /* 0x000fc6000bf45070 */
[----:B------:R-:W-:-:S04]  /*0350*/  IMAD.HI.U32 R7, R5, R6, RZ ;  /* 0x0000000605077227 */ /* 0x000fc800078e00ff */
[----:B------:R-:W-:-:S04]  /*0360*/  IMAD.MOV R5, RZ, RZ, -R7 ;  /* 0x000000ffff057224 */ /* 0x000fc800078e0a07 */
[----:B------:R-:W-:Y:S02]  /*0370*/  IMAD R2, R5, UR11, R6 ;  /* 0x0000000b05027c24 */ /* 0x000fe4000f8e0206 */
[----:B------:R0:W1:Y:S03]  /*0380*/  F2I.FTZ.U32.TRUNC.NTZ R5, R4 ;  /* 0x0000000400057305 */ /* 0x000066000021f000 */
[----:B------:R-:W-:Y:S01]  /*0390*/  ISETP.GE.U32.AND P0, PT, R2, UR11, PT ;  /* 0x0000000b02007c0c */ /* 0x000fe2000bf06070 */
[----:B0-----:R-:W-:Y:S02]  /*03a0*/  IMAD.MOV.U32 R4, RZ, RZ, RZ ;  /* 0x000000ffff047224 */ /* 0x001fe400078e00ff */
[----:B-1----:R-:W-:-:S10]  /*03b0*/  IMAD.MOV R9, RZ, RZ, -R5 ;  /* 0x000000ffff097224 */ /* 0x002fd400078e0a05 */
[----:B------:R-:W-:Y:S01]  /*03c0*/  @P0 IADD3 R2, R2, -UR11, RZ ;  /* 0x8000000b02020c10 */ /* 0x000fe2000fffe0ff */
[----:B------:R-:W-:Y:S02]  /*03d0*/  @P0 VIADD R7, R7, 0x1 ;  /* 0x0000000107070836 */ /* 0x000fe40000000000 */
[----:B------:R-:W-:Y:S01]  /*03e0*/  IMAD R9, R9, UR10, RZ ;  /* 0x0000000a09097c24 */ /* 0x000fe2000f8e02ff */
[----:B------:R-:W-:-:S03]  /*03f0*/  ISETP.GE.U32.AND P1, PT, R2, UR11, PT ;  /* 0x0000000b02007c0c */ /* 0x000fc6000bf26070 */
[----:B------:R-:W-:Y:S02]  /*0400*/  IMAD.HI.U32 R2, R5, R9, R4 ;  /* 0x0000000905027227 */ /* 0x000fe400078e0004 */
[----:B------:R-:W0:Y:S08]  /*0410*/  LDC R4, c[0x0][0x238] ;  /* 0x00008e00ff047b82 */ /* 0x000e300000000800 */
[----:B------:R-:W-:-:S02]  /*0420*/  @P1 IADD3 R7, R7, 0x1, RZ ;  /* 0x0000000107071810 */ /* 0x000fc40007ffe0ff */
[----:B------:R-:W-:Y:S02]  /*0430*/  @!P2 LOP3.LUT R7, RZ, UR11, RZ, 0x33, !PT ;  /* 0x0000000bff07ac12 */ /* 0x000fe4000f8e33ff */
[----:B------:R-:W-:Y:S02]  /*0440*/  ISETP.NE.U32.AND P1, PT, RZ, UR10, PT ;  /* 0x0000000aff007c0c */ /* 0x000fe4000bf25070 */
[----:B------:R-:W-:Y:S01]  /*0450*/  IADD3 R5, -R7, RZ, RZ ;  /* 0x000000ff07057210 */ /* 0x000fe20007ffe1ff */
[----:B------:R-:W-:-:S04]  /*0460*/  IMAD.HI.U32 R2, R2, R7, RZ ;  /* 0x0000000702027227 */ /* 0x000fc800078e00ff */
[----:B------:R-:W-:Y:S02]  /*0470*/  IMAD.MOV R2, RZ, RZ, -R2 ;  /* 0x000000ffff027224 */ /* 0x000fe400078e0a02 */
[--C-:B------:R-:W-:Y:S02]  /*0480*/  IMAD R5, R5, UR11, R6.reuse ;  /* 0x0000000b05057c24 */ /* 0x100fe4000f8e0206 */
[----:B------:R-:W-:Y:S01]  /*0490*/  IMAD R2, R2, UR10, R7 ;  /* 0x0000000a02027c24 */ /* 0x000fe2000f8e0207 */
[----:B0-----:R-:W-:Y:S01]  /*04a0*/  IADD3 R8, R4, -0x1, RZ ;  /* 0xffffffff04087810 */ /* 0x001fe20007ffe0ff */
[----:B------:R-:W-:Y:S01]  /*04b0*/  IMAD.MOV R7, RZ, RZ, -R6 ;  /* 0x000000ffff077224 */ /* 0x000fe200078e0a06 */
[----:B------:R-:W-:Y:S01]  /*04c0*/  IADD3 R5, R5, UR6, RZ ;  /* 0x0000000605057c10 */ /* 0x000fe2000fffe0ff */
[----:B------:R-:W-:Y:S01]  /*04d0*/  IMAD.MOV.U32 R6, RZ, RZ, RZ ;  /* 0x000000ffff067224 */ /* 0x000fe200078e00ff */
[----:B------:R-:W-:Y:S01]  /*04e0*/  ISETP.GE.U32.AND P0, PT, R2, UR10, PT ;  /* 0x0000000a02007c0c */ /* 0x000fe2000bf06070 */
[----:B------:R-:W-:Y:S01]  /*04f0*/  IMAD R4, R7, UR5, R0 ;  /* 0x0000000507047c24 */ /* 0x000fe2000f8e0200 */
[----:B------:R-:W-:Y:S01]  /*0500*/  ISETP.GE.U32.AND P3, PT, R5, R16, PT ;  /* 0x000000100500720c */ /* 0x000fe20003f66070 */
[----:B------:R-:W-:Y:S01]  /*0510*/  IMAD R13, R8, R13, 0x1 ;  /* 0x00000001080d7424 */ /* 0x000fe200078e020d */
[----:B------:R-:W-:Y:S01]  /*0520*/  MOV R8, RZ ;  /* 0x000000ff00087202 */ /* 0x000fe20000000f00 */
[----:B------:R-:W-:-:S05]  /*0530*/  VIADD R4, R4, UR7 ;  /* 0x0000000704047c36 */ /* 0x000fca0008000000 */
[----:B------:R-:W-:-:S03]  /*0540*/  ISETP.GE.U32.AND P2, PT, R4, R13, PT ;  /* 0x0000000d0400720c */ /* 0x000fc60003f46070 */
[----:B------:R-:W-:-:S05]  /*0550*/  @P0 VIADD R2, R2, -UR10 ;  /* 0x8000000a02020c36 */ /* 0x000fca0008000000 */
[----:B------:R-:W-:-:S13]  /*0560*/  ISETP.GE.U32.AND P0, PT, R2, UR10, PT ;  /* 0x0000000a02007c0c */ /* 0x000fda000bf06070 */
[----:B------:R-:W-:Y:S01]  /*0570*/  @P0 VIADD R2, R2, -UR10 ;  /* 0x8000000a02020c36 */ /* 0x000fe20008000000 */
[----:B------:R-:W-:Y:S01]  /*0580*/  @!P1 LOP3.LUT R2, RZ, UR10, RZ, 0x33, !PT ;  /* 0x0000000aff029c12 */ /* 0x000fe2000f8e33ff */
[----:B------:R-:W-:Y:S06]  /*0590*/  @!P2 BRA `(.L_x_97) ;  /* 0x000000000054a947 */ /* 0x000fec0003800000 */
[----:B------:R-:W-:Y:S02]  /*05a0*/  ULDC UR5, c[0x0][0x250] ;  /* 0x0000940000057ab9 */ /* 0x000fe40000000800 */
[----:B------:R-:W0:Y:S01]  /*05b0*/  I2F.U32.RP R11, UR5 ;  /* 0x00000005000b7d06 */ /* 0x000e220008209000 */
[----:B------:R-:W-:-:S07]  /*05c0*/  ISETP.NE.U32.AND P2, PT, RZ, UR5, PT ;  /* 0x00000005ff007c0c */ /* 0x000fce000bf45070 */
[----:B0-----:R-:W0:Y:S02]  /*05d0*/  MUFU.RCP R11, R11 ;  /* 0x0000000b000b7308 */ /* 0x001e240000001000 */
[----:B0-----:R-:W-:-:S06]  /*05e0*/  VIADD R8, R11, 0xffffffe ;  /* 0x0ffffffe0b087836 */ /* 0x001fcc0000000000 */
[----:B------:R0:W1:Y:S02]  /*05f0*/  F2I.FTZ.U32.TRUNC.NTZ R9, R8 ;  /* 0x0000000800097305 */ /* 0x000064000021f000 */
[----:B0-----:R-:W-:Y:S01]  /*0600*/  MOV R8, RZ ;  /* 0x000000ff00087202 */ /* 0x001fe20000000f00 */
[----:B-1----:R-:W-:-:S04]  /*0610*/  IMAD.MOV R7, RZ, RZ, -R9 ;  /* 0x000000ffff077224 */ /* 0x002fc800078e0a09 */
[----:B------:R-:W-:-:S04]  /*0620*/  IMAD R7, R7, UR5, RZ ;  /* 0x0000000507077c24 */ /* 0x000fc8000f8e02ff */
[----:B------:R-:W-:-:S04]  /*0630*/  IMAD.HI.U32 R12, R9, R7, R8 ;  /* 0x00000007090c7227 */ /* 0x000fc800078e0008 */
[----:B------:R-:W-:-:S04]  /*0640*/  IMAD.IADD R7, R4, 0x1, -R13 ;  /* 0x0000000104077824 */ /* 0x000fc800078e0a0d */
[----:B------:R-:W-:-:S04]  /*0650*/  IMAD.HI.U32 R12, R12, R7, RZ ;  /* 0x000000070c0c7227 */ /* 0x000fc800078e00ff */
[----:B------:R-:W-:-:S04]  /*0660*/  IMAD.MOV R14, RZ, RZ, -R12 ;  /* 0x000000ffff0e7224 */ /* 0x000fc800078e0a0c */
[----:B------:R-:W-:-:S05]  /*0670*/  IMAD R7, R14, UR5, R7 ;  /* 0x000000050e077c24 */ /* 0x000fca000f8e0207 */
[----:B------:R-:W-:-:S13]  /*0680*/  ISETP.GE.U32.AND P0, PT, R7, UR5, PT ;  /* 0x0000000507007c0c */ /* 0x000fda000bf06070 */
[----:B------:R-:W-:Y:S01]  /*0690*/  @P0 IADD3 R7, R7, -UR5, RZ ;  /* 0x8000000507070c10 */ /* 0x000fe2000fffe0ff */
[----:B------:R-:W-:-:S03]  /*06a0*/  @P0 VIADD R12, R12, 0x1 ;  /* 0x000000010c0c0836 */ /* 0x000fc60000000000 */
[----:B------:R-:W-:-:S13]  /*06b0*/  ISETP.GE.U32.AND P1, PT, R7, UR5, PT ;  /* 0x0000000507007c0c */ /* 0x000fda000bf26070 */
[----:B------:R-:W-:Y:S01]  /*06c0*/  @P1 VIADD R12, R12, 0x1 ;  /* 0x000000010c0c1836 */ /* 0x000fe20000000000 */
[----:B------:R-:W-:-:S04]  /*06d0*/  @!P2 LOP3.LUT R12, RZ, UR5, RZ, 0x33, !PT ;  /* 0x00000005ff0cac12 */ /* 0x000fc8000f8e33ff */
[----:B------:R-:W-:-:S07]  /*06e0*/  IADD3 R8, R12, 0x1, RZ ;  /* 0x000000010c087810 */ /* 0x000fce0007ffe0ff */
.L_x_97:
[----:B------:R-:W-:Y:S05]  /*06f0*/  BSYNC B0 ;  /* 0x0000000000007941 */ /* 0x000fea0003800000 */
.L_x_96:
[----:B------:R-:W-:Y:S04]  /*0700*/  BSSY B0, `(.L_x_98) ;  /* 0x0000017000007945 */ /* 0x000fe80003800000 */
[----:B------:R-:W-:Y:S05]  /*0710*/  @!P3 BRA `(.L_x_99) ;  /* 0x000000000054b947 */ /* 0x000fea0003800000 */
[----:B------:R-:W-:Y:S01]  /*0720*/  ULDC UR5, c[0x0][0x24c] ;  /* 0x0000930000057ab9 */ /* 0x000fe20000000800 */
[----:B------:R-:W-:Y:S01]  /*0730*/  HFMA2.MMA R6, -RZ, RZ, 0, 0 ;  /* 0x00000000ff067435 */ /* 0x000fe200000001ff */
[----:B------:R-:W0:Y:S01]  /*0740*/  I2F.U32.RP R9, UR5 ;  /* 0x0000000500097d06 */ /* 0x000e220008209000 */
[----:B------:R-:W-:-:S07]  /*0750*/  ISETP.NE.U32.AND P2, PT, RZ, UR5, PT ;  /* 0x00000005ff007c0c */ /* 0x000fce000bf45070 */
[----:B0-----:R-:W0:Y:S02]  /*0760*/  MUFU.RCP R9, R9 ;  /* 0x0000000900097308 */ /* 0x001e240000001000 */
[----:B0-----:R-:W-:-:S06]  /*0770*/  VIADD R7, R9, 0xffffffe ;  /* 0x0ffffffe09077836 */ /* 0x001fcc0000000000 */
[----:B------:R-:W0:Y:S02]  /*0780*/  F2I.FTZ.U32.TRUNC.NTZ R7, R7 ;  /* 0x0000000700077305 */ /* 0x000e24000021f000 */
[----:B0-----:R-:W-:-:S04]  /*0790*/  IMAD.MOV R11, RZ, RZ, -R7 ;  /* 0x000000ffff0b7224 */ /* 0x001fc800078e0a07 */
        /* <DEDUP_REMOVED lines=13> */
.L_x_99:
[----:B------:R-:W-:Y:S05]  /*0870*/  BSYNC B0 ;  /* 0x0000000000007941 */ /* 0x000fea0003800000 */
.L_x_98:
[----:B------:R-:W-:Y:S01]  /*0880*/  ULDC UR5, c[0x0][0x24c] ;  /* 0x0000930000057ab9 */ /* 0x000fe20000000800 */
[----:B------:R-:W-:Y:S01]  /*0890*/  MOV R12, RZ ;  /* 0x000000ff000c7202 */ /* 0x000fe20000000f00 */
[----:B------:R-:W0:Y:S01]  /*08a0*/  I2F.U32.RP R7, UR5 ;  /* 0x0000000500077d06 */ /* 0x000e220008209000 */
[----:B------:R-:W1:Y:S01]  /*08b0*/  LDC R17, c[0x0][0x254] ;  /* 0x00009500ff117b82 */ /* 0x000e620000000800 */
[----:B------:R-:W-:Y:S01]  /*08c0*/  IADD3 R10, R10, -0x1, RZ ;  /* 0xffffffff0a0a7810 */ /* 0x000fe20007ffe0ff */
[----:B------:R-:W-:Y:S01]  /*08d0*/  BSSY B0, `(.L_x_100) ;  /* 0x000002d000007945 */ /* 0x000fe20003800000 */
[----:B------:R-:W-:-:S05]  /*08e0*/  ISETP.NE.U32.AND P3, PT, RZ, UR5, PT ;  /* 0x00000005ff007c0c */ /* 0x000fca000bf65070 */
[----:B------:R-:W2:Y:S01]  /*08f0*/  LDC R15, c[0x0][0x250] ;  /* 0x00009400ff0f7b82 */ /* 0x000ea20000000800 */
[----:B0-----:R-:W0:Y:S01]  /*0900*/  MUFU.RCP R7, R7 ;  /* 0x0000000700077308 */ /* 0x001e220000001000 */
[----:B-1----:R-:W-:Y:S02]  /*0910*/  IMAD R16, R10, R17, 0x1 ;  /* 0x000000010a107424 */ /* 0x002fe400078e0211 */
[----:B------:R-:W-:Y:S02]  /*0920*/  IMAD.MOV.U32 R10, RZ, RZ, RZ ;  /* 0x000000ffff0a7224 */ /* 0x000fe400078e00ff */
[----:B0-----:R-:W-:-:S06]  /*0930*/  VIADD R13, R7, 0xffffffe ;  /* 0x0ffffffe070d7836 */ /* 0x001fcc0000000000 */
[----:B------:R-:W0:Y:S02]  /*0940*/  F2I.FTZ.U32.TRUNC.NTZ R13, R13 ;  /* 0x0000000d000d7305 */ /* 0x000e24000021f000 */
[----:B0-----:R-:W-:-:S04]  /*0950*/  IMAD.MOV R9, RZ, RZ, -R13 ;  /* 0x000000ffff097224 */ /* 0x001fc800078e0a0d */
[----:B------:R-:W-:-:S04]  /*0960*/  IMAD R9, R9, UR5, RZ ;  /* 0x0000000509097c24 */ /* 0x000fc8000f8e02ff */
[----:B------:R-:W-:Y:S02]  /*0970*/  IMAD.HI.U32 R12, R13, R9, R12 ;  /* 0x000000090d0c7227 */ /* 0x000fe400078e000c */
[----:B------:R-:W0:Y:S04]  /*0980*/  LDC R9, c[0x0][0x23c] ;  /* 0x00008f00ff097b82 */ /* 0x000e280000000800 */
[----:B------:R-:W-:-:S04]  /*0990*/  IMAD.HI.U32 R11, R12, R5, RZ ;  /* 0x000000050c0b7227 */ /* 0x000fc800078e00ff */
[----:B------:R-:W-:-:S04]  /*09a0*/  IMAD.MOV R12, RZ, RZ, -R11 ;  /* 0x000000ffff0c7224 */ /* 0x000fc800078e0a0b */
[----:B------:R-:W-:-:S05]  /*09b0*/  IMAD R7, R12, UR5, R5 ;  /* 0x000000050c077c24 */ /* 0x000fca000f8e0205 */
[----:B------:R-:W-:-:S13]  /*09c0*/  ISETP.GE.U32.AND P0, PT, R7, UR5, PT ;  /* 0x0000000507007c0c */ /* 0x000fda000bf06070 */
[----:B------:R-:W-:Y:S02]  /*09d0*/  @P0 VIADD R7, R7, -UR5 ;  /* 0x8000000507070c36 */ /* 0x000fe40008000000 */
[----:B------:R-:W-:-:S03]  /*09e0*/  @P0 VIADD R11, R11, 0x1 ;  /* 0x000000010b0b0836 */ /* 0x000fc60000000000 */
[----:B------:R-:W-:Y:S01]  /*09f0*/  ISETP.GE.U32.AND P1, PT, R7, UR5, PT ;  /* 0x0000000507007c0c */ /* 0x000fe2000bf26070 */
[----:B0-----:R-:W-:-:S05]  /*0a00*/  IMAD.IADD R7, R2, 0x1, R9 ;  /* 0x0000000102077824 */ /* 0x001fca00078e0209 */
[----:B------:R-:W-:-:S07]  /*0a10*/  ISETP.GE.U32.AND P2, PT, R7, R16, PT ;  /* 0x000000100700720c */ /* 0x000fce0003f46070 */
[----:B------:R-:W-:Y:S02]  /*0a20*/  @P1 IADD3 R11, R11, 0x1, RZ ;  /* 0x000000010b0b1810 */ /* 0x000fe40007ffe0ff */
[----:B------:R-:W-:-:S04]  /*0a30*/  @!P3 LOP3.LUT R11, RZ, UR5, RZ, 0x33, !PT ;  /* 0x00000005ff0bbc12 */ /* 0x000fc8000f8e33ff */
[----:B--2---:R-:W-:Y:S05]  /*0a40*/  @!P2 BRA `(.L_x_101) ;  /* 0x000000000054a947 */ /* 0x004fea0003800000 */
[----:B------:R-:W-:Y:S01]  /*0a50*/  ULDC UR5, c[0x0][0x248] ;  /* 0x0000920000057ab9 */ /* 0x000fe20000000800 */
[----:B------:R-:W-:Y:S01]  /*0a60*/  IADD3 R9, -R16, R9, R2 ;  /* 0x0000000910097210 */ /* 0x000fe20007ffe102 */
[----:B------:R-:W0:Y:S01]  /*0a70*/  I2F.U32.RP R10, UR5 ;  /* 0x00000005000a7d06 */ /* 0x000e220008209000 */
[----:B------:R-:W-:-:S07]  /*0a80*/  ISETP.NE.U32.AND P2, PT, RZ, UR5, PT ;  /* 0x00000005ff007c0c */ /* 0x000fce000bf45070 */
[----:B0-----:R-:W0:Y:S02]  /*0a90*/  MUFU.RCP R10, R10 ;  /* 0x0000000a000a7308 */ /* 0x001e240000001000 */
[----:B0-----:R-:W-:-:S06]  /*0aa0*/  VIADD R12, R10, 0xffffffe ;  /* 0x0ffffffe0a0c7836 */ /* 0x001fcc0000000000 */
[----:B------:R0:W1:Y:S02]  /*0ab0*/  F2I.FTZ.U32.TRUNC.NTZ R13, R12 ;  /* 0x0000000c000d7305 */ /* 0x000064000021f000 */
[----:B0-----:R-:W-:Y:S01]  /*0ac0*/  IMAD.MOV.U32 R12, RZ, RZ, RZ ;  /* 0x000000ffff0c7224 */ /* 0x001fe200078e00ff */
[----:B-1----:R-:W-:-:S05]  /*0ad0*/  IADD3 R17, RZ, -R13, RZ ;  /* 0x8000000dff117210 */ /* 0x002fca0007ffe0ff */
[----:B------:R-:W-:-:S04]  /*0ae0*/  IMAD R17, R17, UR5, RZ ;  /* 0x0000000511117c24 */ /* 0x000fc8000f8e02ff */
[----:B------:R-:W-:-:S06]  /*0af0*/  IMAD.HI.U32 R14, R13, R17, R12 ;  /* 0x000000110d0e7227 */ /* 0x000fcc00078e000c */
        /* <DEDUP_REMOVED lines=10> */
.L_x_101:
[----:B------:R-:W-:Y:S05]  /*0ba0*/  BSYNC B0 ;  /* 0x0000000000007941 */ /* 0x000fea0003800000 */
.L_x_100:
[----:B------:R-:W-:Y:S01]  /*0bb0*/  ULDC UR5, c[0x0][0x248] ;  /* 0x0000920000057ab9 */ /* 0x000fe20000000800 */
[----:B------:R-:W0:Y:S01]  /*0bc0*/  I2F.U32.RP R9, R15 ;  /* 0x0000000f00097306 */ /* 0x000e220000209000 */
[----:B------:R-:W-:Y:S01]  /*0bd0*/  ISETP.NE.U32.AND P3, PT, RZ, UR5, PT ;  /* 0x00000005ff007c0c */ /* 0x000fe2000bf65070 */
[----:B------:R-:W-:Y:S01]  /*0be0*/  BSSY B3, `(.L_x_102) ;  /* 0x000036c000037945 */ /* 0x000fe20003800000 */
[----:B------:R-:W-:-:S05]  /*0bf0*/  HFMA2.MMA R30, -RZ, RZ, 0, 0 ;  /* 0x00000000ff1e7435 */ /* 0x000fca00000001ff */
[----:B------:R-:W1:Y:S08]  /*0c00*/  I2F.U32.RP R14, UR5 ;  /* 0x00000005000e7d06 */ /* 0x000e700008209000 */
[----:B0-----:R-:W0:Y:S08]  /*0c10*/  MUFU.RCP R9, R9 ;  /* 0x0000000900097308 */ /* 0x001e300000001000 */
[----:B-1----:R-:W1:Y:S01]  /*0c20*/  MUFU.RCP R14, R14 ;  /* 0x0000000e000e7308 */ /* 0x002e620000001000 */
[----:B0-----:R-:W-:-:S07]  /*0c30*/  VIADD R12, R9, 0xffffffe ;  /* 0x0ffffffe090c7836 */ /* 0x001fce0000000000 */
[----:B------:R0:W2:Y:S01]  /*0c40*/  F2I.FTZ.U32.TRUNC.NTZ R13, R12 ;  /* 0x0000000c000d7305 */ /* 0x0000a2000021f000 */
[----:B-1----:R-:W-:-:S07]  /*0c50*/  VIADD R16, R14, 0xffffffe ;  /* 0x0ffffffe0e107836 */ /* 0x002fce0000000000 */
[----:B------:R1:W3:Y:S01]  /*0c60*/  F2I.FTZ.U32.TRUNC.NTZ R17, R16 ;  /* 0x0000001000117305 */ /* 0x0002e2000021f000 */
[----:B0-----:R-:W-:Y:S02]  /*0c70*/  IMAD.MOV.U32 R12, RZ, RZ, RZ ;  /* 0x000000ffff0c7224 */ /* 0x001fe400078e00ff */
[----:B--2---:R-:W-:Y:S02]  /*0c80*/  IMAD.MOV R14, RZ, RZ, -R13 ;  /* 0x000000ffff0e7224 */ /* 0x004fe400078e0a0d */
[----:B-1----:R-:W-:Y:S01]  /*0c90*/  IMAD.MOV.U32 R16, RZ, RZ, RZ ;  /* 0x000000ffff107224 */ /* 0x002fe200078e00ff */
[----:B---3--:R-:W-:-:S05]  /*0ca0*/  IADD3 R19, RZ, -R17, RZ ;  /* 0x80000011ff137210 */ /* 0x008fca0007ffe0ff */
[----:B------:R-:W-:-:S04]  /*0cb0*/  IMAD R19, R19, UR5, RZ ;  /* 0x0000000513137c24 */ /* 0x000fc8000f8e02ff */
[----:B------:R-:W-:Y:S02]  /*0cc0*/  IMAD.HI.U32 R18, R17, R19, R16 ;  /* 0x0000001311127227 */ /* 0x000fe400078e0010 */
[----:B------:R-:W0:Y:S02]  /*0cd0*/  LDC R16, c[0x0][0x260] ;  /* 0x00009800ff107b82 */ /* 0x000e240000000800 */
[----:B------:R-:W-:Y:S02]  /*0ce0*/  IMAD R17, R14, R15, RZ ;  /* 0x0000000f0e117224 */ /* 0x000fe400078e02ff */
[----:B------:R-:W-:-:S04]  /*0cf0*/  IMAD.HI.U32 R9, R18, R7, RZ ;  /* 0x0000000712097227 */ /* 0x000fc800078e00ff */
[----:B------:R-:W-:Y:S01]  /*0d00*/  IMAD.HI.U32 R17, R13, R17, R12 ;  /* 0x000000110d117227 */ /* 0x000fe200078e000c */
[----:B------:R-:W-:-:S05]  /*0d10*/  IADD3 R14, -R9, RZ, RZ ;  /* 0x000000ff090e7210 */ /* 0x000fca0007ffe1ff */
[----:B------:R-:W-:Y:S02]  /*0d20*/  IMAD R13, R14, UR5, R7 ;  /* 0x000000050e0d7c24 */ /* 0x000fe4000f8e0207 */
[----:B------:R-:W-:Y:S01]  /*0d30*/  IMAD.HI.U32 R7, R17, R4, RZ ;  /* 0x0000000411077227 */ /* 0x000fe200078e00ff */
[----:B------:R-:W1:Y:S02]  /*0d40*/  LDC R14, c[0x0][0x264] ;  /* 0x00009900ff0e7b82 */ /* 0x000e640000000800 */
[----:B------:R-:W-:Y:S01]  /*0d50*/  ISETP.GE.U32.AND P1, PT, R13, UR5, PT ;  /* 0x000000050d007c0c */ /* 0x000fe2000bf26070 */
[----:B------:R-:W-:-:S04]  /*0d60*/  IMAD.MOV R12, RZ, RZ, -R7 ;  /* 0x000000ffff0c7224 */ /* 0x000fc800078e0a07 */
[----:B------:R-:W-:-:S05]  /*0d70*/  IMAD R12, R15, R12, R4 ;  /* 0x0000000c0f0c7224 */ /* 0x000fca00078e0204 */
[----:B------:R-:W-:-:S03]  /*0d80*/  ISETP.GE.U32.AND P0, PT, R12, R15, PT ;  /* 0x0000000f0c00720c */ /* 0x000fc60003f06070 */
[----:B------:R-:W-:Y:S01]  /*0d90*/  @P1 IADD3 R13, R13, -UR5, RZ ;  /* 0x800000050d0d1c10 */ /* 0x000fe2000fffe0ff */
[----:B------:R-:W-:-:S03]  /*0da0*/  @P1 VIADD R9, R9, 0x1 ;  /* 0x0000000109091836 */ /* 0x000fc60000000000 */
[----:B------:R-:W-:Y:S02]  /*0db0*/  ISETP.GE.U32.AND P2, PT, R13, UR5, PT ;  /* 0x000000050d007c0c */ /* 0x000fe4000bf46070 */
[----:B-1----:R-:W-:-:S04]  /*0dc0*/  VIADDMNMX.U32 R11, R11, 0x1, R14, PT ;  /* 0x000000010b0b7846 */ /* 0x002fc8000380000e */
[----:B------:R-:W-:Y:S02]  /*0dd0*/  @P0 IMAD.IADD R12, R12, 0x1, -R15 ;  /* 0x000000010c0c0824 */ /* 0x000fe400078e0a0f */
[----:B------:R-:W-:-:S03]  /*0de0*/  @P0 VIADD R7, R7, 0x1 ;  /* 0x0000000107070836 */ /* 0x000fc60000000000 */
[----:B------:R-:W-:Y:S02]  /*0df0*/  ISETP.GE.U32.AND P1, PT, R12, R15, PT ;  /* 0x0000000f0c00720c */ /* 0x000fe40003f26070 */
[----:B------:R-:W-:Y:S02]  /*0e00*/  @P2 IADD3 R9, R9, 0x1, RZ ;  /* 0x0000000109092810 */ /* 0x000fe40007ffe0ff */
[----:B------:R-:W-:Y:S02]  /*0e10*/  @!P3 LOP3.LUT R9, RZ, UR5, RZ, 0x33, !PT ;  /* 0x00000005ff09bc12 */ /* 0x000fe4000f8e33ff */
[----:B------:R-:W-:Y:S02]  /*0e20*/  ISETP.NE.U32.AND P2, PT, R15, RZ, PT ;  /* 0x000000ff0f00720c */ /* 0x000fe40003f45070 */
[----:B0-----:R-:W-:-:S04]  /*0e30*/  VIADDMNMX.U32 R9, R9, 0x1, R16, PT ;  /* 0x0000000109097846 */ /* 0x001fc80003800010 */
[----:B------:R-:W-:Y:S01]  /*0e40*/  ISETP.GE.U32.AND P0, PT, R10, R9, PT ;  /* 0x000000090a00720c */ /* 0x000fe20003f06070 */
[----:B------:R-:W-:-:S06]  /*0e50*/  @P1 VIADD R7, R7, 0x1 ;  /* 0x0000000107071836 */ /* 0x000fcc0000000000 */
[----:B------:R-:W-:-:S06]  /*0e60*/  @!P2 LOP3.LUT R7, RZ, R15, RZ, 0x33, !PT ;  /* 0x0000000fff07a212 */ /* 0x000fcc00078e33ff */
[----:B------:R-:W-:Y:S05]  /*0e70*/  @P0 BRA `(.L_x_103) ;  /* 0x0000003400080947 */ /* 0x000fea0003800000 */
[----:B------:R-:W-:Y:S01]  /*0e80*/  ULDC.64 UR6, c[0x0][0x220] ;  /* 0x0000880000067ab9 */ /* 0x000fe20000000a00 */
[----:B------:R-:W-:Y:S01]  /*0e90*/  ULDC UR5, c[0x0][0x228] ;  /* 0x00008a0000057ab9 */ /* 0x000fe20000000800 */
[----:B------:R-:W-:Y:S01]  /*0ea0*/  UIMAD UR6, UR7, UR6, URZ ;  /* 0x00000006070672a4 */ /* 0x000fe2000f8e023f */
[----:B------:R-:W-:-:S03]  /*0eb0*/  MOV R30, RZ ;  /* 0x000000ff001e7202 */ /* 0x000fc60000000f00 */
[----:B------:R-:W-:-:S03]  /*0ec0*/  UIMAD UR5, UR6, UR5, URZ ;  /* 0x00000005060572a4 */ /* 0x000fc6000f8e023f */
[----:B------:R-:W-:-:S03]  /*0ed0*/  ULDC UR6, c[0x0][0x230] ;  /* 0x00008c0000067ab9 */ /* 0x000fc60000000800 */
[----:B------:R-:W-:Y:S01]  /*0ee0*/  IMAD R17, RZ, RZ, -UR5 ;  /* 0x80000005ff117e24 */ /* 0x000fe2000f8e02ff */
[----:B------:R-:W-:Y:S02]  /*0ef0*/  ISETP.NE.U32.AND P2, PT, RZ, UR5, PT ;  /* 0x00000005ff007c0c */ /* 0x000fe4000bf45070 */
[----:B------:R-:W0:Y:S08]  /*0f00*/  I2F.U32.RP R14, UR5 ;  /* 0x00000005000e7d06 */ /* 0x000e300008209000 */
[----:B0-----:R-:W0:Y:S02]  /*0f10*/  MUFU.RCP R14, R14 ;  /* 0x0000000e000e7308 */ /* 0x001e240000001000 */
[----:B0-----:R-:W-:-:S06]  /*0f20*/  VIADD R12, R14, 0xffffffe ;  /* 0x0ffffffe0e0c7836 */ /* 0x001fcc0000000000 */
[----:B------:R0:W1:Y:S02]  /*0f30*/  F2I.FTZ.U32.TRUNC.NTZ R13, R12 ;  /* 0x0000000c000d7305 */ /* 0x000064000021f000 */
[----:B0-----:R-:W-:Y:S01]  /*0f40*/  MOV R12, RZ ;  /* 0x000000ff000c7202 */ /* 0x001fe20000000f00 */
[----:B-1----:R-:W-:-:S04]  /*0f50*/  IMAD R17, R17, R13, RZ ;  /* 0x0000000d11117224 */ /* 0x002fc800078e02ff */
[----:B------:R-:W-:-:S04]  /*0f60*/  IMAD.HI.U32 R13, R13, R17, R12 ;  /* 0x000000110d0d7227 */ /* 0x000fc800078e000c */
[----:B------:R-:W-:Y:S02]  /*0f70*/  IMAD R17, R8, R15, R15 ;  /* 0x0000000f08117224 */ /* 0x000fe400078e020f */
[----:B------:R-:W-:-:S03]  /*0f80*/  IMAD.HI.U32 R16, R13, R0, RZ ;  /* 0x000000000d107227 */ /* 0x000fc600078e00ff */
[----:B------:R-:W-:Y:S01]  /*0f90*/  IADD3 R14, R4, -R15, -R17 ;  /* 0x8000000f040e7210 */ /* 0x000fe20007ffe811 */
[----:B------:R-:W-:-:S04]  /*0fa0*/  IMAD.MOV R13, RZ, RZ, -R16 ;  /* 0x000000ffff0d7224 */ /* 0x000fc800078e0a10 */
[----:B------:R-:W-:-:S05]  /*0fb0*/  IMAD R13, R13, UR5, R0 ;  /* 0x000000050d0d7c24 */ /* 0x000fca000f8e0200 */
[----:B------:R-:W-:-:S13]  /*0fc0*/  ISETP.GE.U32.AND P0, PT, R13, UR5, PT ;  /* 0x000000050d007c0c */ /* 0x000fda000bf06070 */
[----:B------:R-:W-:Y:S01]  /*0fd0*/  @P0 VIADD R13, R13, -UR5 ;  /* 0x800000050d0d0c36 */ /* 0x000fe20008000000 */
[----:B------:R-:W-:-:S04]  /*0fe0*/  @P0 IADD3 R16, R16, 0x1, RZ ;  /* 0x0000000110100810 */ /* 0x000fc80007ffe0ff */
[----:B------:R-:W-:Y:S01]  /*0ff0*/  ISETP.GE.U32.AND P1, PT, R13, UR5, PT ;  /* 0x000000050d007c0c */ /* 0x000fe2000bf26070 */
[----:B------:R-:W-:-:S04]  /*1000*/  IMAD.MOV R13, RZ, RZ, -R8 ;  /* 0x000000ffff0d7224 */ /* 0x000fc800078e0a08 */
[----:B------:R-:W-:Y:S02]  /*1010*/  IMAD R13, R15, R13, R4 ;  /* 0x0000000d0f0d7224 */ /* 0x000fe400078e0204 */
[----:B------:R-:W-:-:S06]  /*1020*/  IMAD.IADD R15, R4, 0x1, -R17 ;  /* 0x00000001040f7824 */ /* 0x000fcc00078e0a11 */
[----:B------:R-:W-:Y:S01]  /*1030*/  @P1 VIADD R16, R16, 0x1 ;  /* 0x0000000110101836 */ /* 0x000fe20000000000 */
[----:B------:R-:W-:-:S05]  /*1040*/  @!P2 LOP3.LUT R16, RZ, UR5, RZ, 0x33, !PT ;  /* 0x00000005ff10ac12 */ /* 0x000fca000f8e33ff */
[----:B------:R-:W-:-:S07]  /*1050*/  IMAD R16, R16, UR6, RZ ;  /* 0x0000000610107c24 */ /* 0x000fce000f8e02ff */
.L_x_124:
[----:B------:R-:W-:Y:S01]  /*1060*/  ISETP.GE.U32.AND P0, PT, R6, R11, PT ;  /* 0x0000000b0600720c */ /* 0x000fe20003f06070 */
[----:B------:R-:W-:-:S12]  /*1070*/  BSSY B2, `(.L_x_104) ;  /* 0x000031f000027945 */ /* 0x000fd80003800000 */
[----:B------:R-:W-:Y:S05]  /*1080*/  @P0 BRA `(.L_x_105) ;  /* 0x0000003000740947 */ /* 0x000fea0003800000 */
[----:B------:R-:W-:Y:S01]  /*1090*/  ULDC UR5, c[0x0][0x23c] ;  /* 0x00008f0000057ab9 */ /* 0x000fe20000000800 */
[----:B------:R-:W-:Y:S01]  /*10a0*/  IMAD.MOV R17, RZ, RZ, -R10 ;  /* 0x000000ffff117224 */ /* 0x000fe200078e0a0a */
[----:B------:R-:W-:Y:S01]  /*10b0*/  IADD3 R12, R2, UR5, RZ ;  /* 0x00000005020c7c10 */ /* 0x000fe2000fffe0ff */
[----:B------:R-:W-:Y:S01]  /*10c0*/  ULDC UR5, c[0x0][0x248] ;  /* 0x0000920000057ab9 */ /* 0x000fe20000000800 */
[----:B------:R-:W-:-:S03]  /*10d0*/  IMAD.MOV.U32 R22, RZ, RZ, R6 ;  /* 0x000000ffff167224 */ /* 0x000fc600078e0006 */
[----:B------:R-:W-:-:S07]  /*10e0*/  IMAD R17, R17, UR5, R12 ;  /* 0x0000000511117c24 */ /* 0x000fce000f8e020c */
.L_x_123:
[----:B------:R-:W0:Y:S01]  /*10f0*/  LDC R24, c[0x0][0x268] ;  /* 0x00009a00ff187b82 */ /* 0x000e220000000800 */
[----:B------:R-:W-:Y:S01]  /*1100*/  BSSY B1, `(.L_x_106) ;  /* 0x0000312000017945 */ /* 0x000fe20003800000 */
[----:B0-----:R-:W-:-:S04]  /*1110*/  VIADDMNMX.U32 R23, R7, 0x1, R24, PT ;  /* 0x0000000107177846 */ /* 0x001fc80003800018 */
[----:B------:R-:W-:-:S13]  /*1120*/  ISETP.GE.U32.AND P0, PT, R8, R23, PT ;  /* 0x000000170800720c */ /* 0x000fda0003f06070 */
[----:B------:R-:W-:Y:S05]  /*1130*/  @P0 BRA `(.L_x_107) ;  /* 0x0000003000380947 */ /* 0x000fea0003800000 */
[----:B------:R-:W-:Y:S01]  /*1140*/  ULDC UR5, c[0x0][0x254] ;  /* 0x0000950000057ab9 */ /* 0x000fe20000000800 */
[----:B------:R-:W0:Y:S01]  /*1150*/  LDC R26, c[0x0][0x268] ;  /* 0x00009a00ff1a7b82 */ /* 0x000e220000000800 */
[----:B------:R-:W1:Y:S01]  /*1160*/  I2F.U32.RP R12, UR5 ;  /* 0x00000005000c7d06 */ /* 0x000e620008209000 */
[----:B------:R-:W-:Y:S01]  /*1170*/  LOP3.LUT R27, RZ, R8, RZ, 0x33, !PT ;  /* 0x00000008ff1b7212 */ /* 0x000fe200078e33ff */
[----:B------:R-:W-:Y:S01]  /*1180*/  BSSY B0, `(.L_x_108) ;  /* 0x000014e000007945 */ /* 0x000fe20003800000 */
[----:B------:R-:W-:Y:S01]  /*1190*/  ISETP.NE.U32.AND P3, PT, RZ, UR5, PT ;  /* 0x00000005ff007c0c */ /* 0x000fe2000bf65070 */
[----:B------:R-:W-:Y:S01]  /*11a0*/  IMAD.MOV.U32 R32, RZ, RZ, R8 ;  /* 0x000000ffff207224 */ /* 0x000fe200078e0008 */
[----:B------:R-:W-:-:S03]  /*11b0*/  LOP3.LUT R28, RZ, UR5, RZ, 0x33, !PT ;  /* 0x00000005ff1c7c12 */ /* 0x000fc6000f8e33ff */
[----:B-1----:R-:W1:Y:S02]  /*11c0*/  MUFU.RCP R12, R12 ;  /* 0x0000000c000c7308 */ /* 0x002e640000001000 */
[----:B-1----:R-:W-:Y:S01]  /*11d0*/  VIADD R18, R12, 0xffffffe ;  /* 0x0ffffffe0c127836 */ /* 0x002fe20000000000 */
[----:B0-----:R-:W-:-:S05]  /*11e0*/  LOP3.LUT R12, RZ, R26, RZ, 0x33, !PT ;  /* 0x0000001aff0c7212 */ /* 0x001fca00078e33ff */
[----:B------:R0:W1:Y:S02]  /*11f0*/  F2I.FTZ.U32.TRUNC.NTZ R19, R18 ;  /* 0x0000001200137305 */ /* 0x000064000021f000 */
[----:B0-----:R-:W-:Y:S01]  /*1200*/  IMAD.MOV.U32 R18, RZ, RZ, RZ ;  /* 0x000000ffff127224 */ /* 0x001fe200078e00ff */
[----:B-1----:R-:W-:-:S05]  /*1210*/  IADD3 R21, RZ, -R19, RZ ;  /* 0x80000013ff157210 */ /* 0x002fca0007ffe0ff */
[----:B------:R-:W-:-:S04]  /*1220*/  IMAD R21, R21, UR5, RZ ;  /* 0x0000000515157c24 */ /* 0x000fc8000f8e02ff */
[----:B------:R-:W-:Y:S01]  /*1230*/  IMAD.HI.U32 R20, R19, R21, R18 ;  /* 0x0000001513147227 */ /* 0x000fe200078e0012 */
[----:B------:R-:W-:-:S04]  /*1240*/  IADD3 R21, -R7, RZ, RZ ;  /* 0x000000ff07157210 */ /* 0x000fc80007ffe1ff */
[----:B------:R-:W-:Y:S01]  /*1250*/  VIADDMNMX.U32 R12, R21, 0xfffffffe, R12, !PT ;  /* 0xfffffffe150c7846 */ /* 0x000fe2000780000c */
[----:B------:R-:W-:-:S04]  /*1260*/  IMAD.HI.U32 R25, R20, R17, RZ ;  /* 0x0000001114197227 */ /* 0x000fc800078e00ff */
[----:B------:R-:W-:Y:S02]  /*1270*/  IMAD.MOV R20, RZ, RZ, -R25 ;  /* 0x000000ffff147224 */ /* 0x000fe400078e0a19 */
[----:B------:R-:W-:Y:S01]  /*1280*/  IMAD.IADD R12, R27, 0x1, -R12 ;  /* 0x000000011b0c7824 */ /* 0x000fe200078e0a0c */
[----:B------:R-:W-:Y:S01]  /*1290*/  P2R R27, PR, RZ, 0x8 ;  /* 0x00000008ff1b7803 */ /* 0x000fe20000000000 */
[----:B------:R-:W-:-:S03]  /*12a0*/  IMAD R19, R20, UR5, R17 ;  /* 0x0000000514137c24 */ /* 0x000fc6000f8e0211 */
[----:B------:R-:W-:Y:S02]  /*12b0*/  LOP3.LUT R18, R12, 0x3, RZ, 0xc0, !PT ;  /* 0x000000030c127812 */ /* 0x000fe400078ec0ff */
[----:B------:R-:W-:Y:S02]  /*12c0*/  ISETP.GE.U32.AND P2, PT, R19, UR5, PT ;  /* 0x0000000513007c0c */ /* 0x000fe4000bf46070 */
[----:B------:R-:W-:Y:S02]  /*12d0*/  ISETP.NE.AND P0, PT, R18, RZ, PT ;  /* 0x000000ff1200720c */ /* 0x000fe40003f05270 */
[----:B------:R-:W-:-:S09]  /*12e0*/  IADD3 R12, -R22, RZ, RZ ;  /* 0x000000ff160c7210 */ /* 0x000fd20007ffe1ff */
[----:B------:R-:W-:-:S05]  /*12f0*/  @P2 VIADD R19, R19, -UR5 ;  /* 0x8000000513132c36 */ /* 0x000fca0008000000 */
[----:B------:R-:W-:-:S13]  /*1300*/  ISETP.GE.U32.AND P1, PT, R19, UR5, PT ;  /* 0x0000000513007c0c */ /* 0x000fda000bf26070 */
[----:B------:R-:W-:Y:S01]  /*1310*/  @P1 VIADD R19, R19, -UR5 ;  /* 0x8000000513131c36 */ /* 0x000fe20008000000 */
[----:B------:R-:W-:Y:S02]  /*1320*/  ULDC UR5, c[0x0][0x24c] ;  /* 0x0000930000057ab9 */ /* 0x000fe40000000800 */
[----:B------:R-:W-:Y:S02]  /*1330*/  IMAD R29, R12, UR5, R5 ;  /* 0x000000050c1d7c24 */ /* 0x000fe4000f8e0205 */
[----:B------:R-:W-:Y:S01]  /*1340*/  SEL R12, R28, R19, !P3 ;  /* 0x000000131c0c7207 */ /* 0x000fe20005800000 */
[----:B------:R-:W-:Y:S06]  /*1350*/  @!P0 BRA `(.L_x_109) ;  /* 0x0000001000c08947 */ /* 0x000fec0003800000 */
[----:B------:R-:W-:Y:S01]  /*1360*/  ISETP.NE.AND P0, PT, R12, RZ, PT ;  /* 0x000000ff0c00720c */ /* 0x000fe20003f05270 */
[----:B------:R-:W-:-:S12]  /*1370*/  BSSY B4, `(.L_x_110) ;  /* 0x0000061000047945 */ /* 0x000fd80003800000 */
[----:B------:R-:W-:Y:S05]  /*1380*/  @P0 BRA `(.L_x_111) ;  /* 0x00000004007c0947 */ /* 0x000fea0003800000 */
[----:B------:R-:W-:Y:S02]  /*1390*/  ULDC UR5, c[0x0][0x258] ;  /* 0x0000960000057ab9 */ /* 0x000fe40000000800 */
[----:B------:R-:W0:Y:S01]  /*13a0*/  I2F.U32.RP R21, UR5 ;  /* 0x0000000500157d06 */ /* 0x000e220008209000 */
[----:B------:R-:W-:-:S04]  /*13b0*/  ISETP.NE.U32.AND P4, PT, RZ, UR5, PT ;  /* 0x00000005ff007c0c */ /* 0x000fc8000bf85070 */
[----:B------:R-:W-:-:S03]  /*13c0*/  P2R R34, PR, RZ, 0x10 ;  /* 0x00000010ff227803 */ /* 0x000fc60000000000 */
[----:B0-----:R-:W0:Y:S02]  /*13d0*/  MUFU.RCP R21, R21 ;  /* 0x0000001500157308 */ /* 0x001e240000001000 */
[----:B0-----:R-:W-:Y:S02]  /*13e0*/  IADD3 R18, R21, 0xffffffe, RZ ;  /* 0x0ffffffe15127810 */ /* 0x001fe40007ffe0ff */
[----:B------:R-:W-:-:S04]  /*13f0*/  LOP3.LUT R21, RZ, UR5, RZ, 0x33, !PT ;  /* 0x00000005ff157c12 */ /* 0x000fc8000f8e33ff */
[----:B------:R0:W1:Y:S02]  /*1400*/  F2I.FTZ.U32.TRUNC.NTZ R19, R18 ;  /* 0x0000001200137305 */ /* 0x000064000021f000 */
[----:B0-----:R-:W-:Y:S02]  /*1410*/  IMAD.MOV.U32 R18, RZ, RZ, RZ ;  /* 0x000000ffff127224 */ /* 0x001fe400078e00ff */
[----:B-1----:R-:W-:-:S04]  /*1420*/  IMAD.MOV R31, RZ, RZ, -R19 ;  /* 0x000000ffff1f7224 */ /* 0x002fc800078e0a13 */
[----:B------:R-:W-:-:S04]  /*1430*/  IMAD R31, R31, UR5, RZ ;  /* 0x000000051f1f7c24 */ /* 0x000fc8000f8e02ff */
[----:B------:R-:W-:-:S06]  /*1440*/  IMAD.HI.U32 R20, R19, R31, R18 ;  /* 0x0000001f13147227 */ /* 0x000fcc00078e0012 */
[----:B------:R-:W-:-:S05]  /*1450*/  IMAD.HI.U32 R20, R20, R29, RZ ;  /* 0x0000001d14147227 */ /* 0x000fca00078e00ff */
[----:B------:R-:W-:-:S05]  /*1460*/  IADD3 R32, -R20, RZ, RZ ;  /* 0x000000ff14207210 */ /* 0x000fca0007ffe1ff */
[----:B------:R-:W-:-:S05]  /*1470*/  IMAD R32, R32, UR5, R29 ;  /* 0x0000000520207c24 */ /* 0x000fca000f8e021d */
[----:B------:R-:W-:-:S04]  /*1480*/  ISETP.GE.U32.AND P3, PT, R32, UR5, PT ;  /* 0x0000000520007c0c */ /* 0x000fc8000bf66070 */
[----:B------:R-:W-:-:S09]  /*1490*/  P2R R33, PR, RZ, 0x8 ;  /* 0x00000008ff217803 */ /* 0x000fd20000000000 */
[----:B------:R-:W-:-:S05]  /*14a0*/  @P3 VIADD R32, R32, -UR5 ;  /* 0x8000000520203c36 */ /* 0x000fca0008000000 */
[----:B------:R-:W-:-:S13]  /*14b0*/  ISETP.GE.U32.AND P3, PT, R32, UR5, PT ;  /* 0x0000000520007c0c */ /* 0x000fda000bf66070 */
[----:B------:R-:W-:-:S05]  /*14c0*/  @P3 VIADD R32, R32, -UR5 ;  /* 0x8000000520203c36 */ /* 0x000fca0008000000 */
[----:B------:R-:W-:-:S04]  /*14d0*/  SEL R32, R21, R32, !P4 ;  /* 0x0000002015207207 */ /* 0x000fc80006000000 */
[----:B------:R-:W-:-:S13]  /*14e0*/  ISETP.NE.AND P4, PT, R32, RZ, PT ;  /* 0x000000ff2000720c */ /* 0x000fda0003f85270 */
        /* <DEDUP_REMOVED lines=16> */
[----:B------:R-:W-:-:S13]  /*15f0*/  ISETP.GE.U32.AND P4, PT, R19, UR5, PT ;  /* 0x0000000513007c0c */ /* 0x000fda000bf86070 */
[----:B------:R-:W-:-:S05]  /*1600*/  @P4 VIADD R19, R19, -UR5 ;  /* 0x8000000513134c36 */ /* 0x000fca0008000000 */
[----:B------:R-:W-:-:S13]  /*1610*/  ISETP.GE.U32.AND P5, PT, R19, UR5, PT ;  /* 0x0000000513007c0c */ /* 0x000fda000bfa6070 */
[----:B------:R-:W-:-:S05]  /*1620*/  @P5 VIADD R19, R19, -UR5 ;  /* 0x8000000513135c36 */ /* 0x000fca0008000000 */
[----:B------:R-:W-:-:S04]  /*1630*/  SEL R19, R32, R19, !P6 ;  /* 0x0000001320137207 */ /* 0x000fc80007000000 */
[----:B------:R-:W-:-:S13]  /*1640*/  ISETP.NE.AND P6, PT, R19, RZ, PT ;  /* 0x000000ff1300720c */ /* 0x000fda0003fc5270 */
[----:B------:R-:W-:Y:S05]  /*1650*/  @P6 BRA `(.L_x_111) ;  /* 0x0000000000c86947 */ /* 0x000fea0003800000 */
[----:B------:R-:W-:Y:S01]  /*1660*/  P2R R18, PR, RZ, 0x20 ;  /* 0x00000020ff127803 */ /* 0x000fe20000000000 */
[----:B------:R-:W-:Y:S01]  /*1670*/  @P4 VIADD R31, R31, 0x1 ;  /* 0x000000011f1f4836 */ /* 0x000fe20000000000 */
[----:B------:R-:W-:Y:S01]  /*1680*/  ISETP.NE.AND P5, PT, R33, RZ, PT ;  /* 0x000000ff2100720c */ /* 0x000fe20003fa5270 */
[----:B------:R-:W-:Y:S01]  /*1690*/  ULDC UR5, c[0x0][0x234] ;  /* 0x00008d0000057ab9 */ /* 0x000fe20000000800 */
[----:B------:R-:W-:Y:S01]  /*16a0*/  P2R R19, PR, RZ, 0x1 ;  /* 0x00000001ff137803 */ /* 0x000fe20000000000 */
[----:B------:R-:W-:Y:S01]  /*16b0*/  ULDC.64 UR6, c[0x0][0x260] ;  /* 0x0000980000067ab9 */ /* 0x000fe20000000a00 */
[----:B------:R-:W-:Y:S02]  /*16c0*/  ISETP.NE.AND P0, PT, R34, RZ, PT ;  /* 0x000000ff2200720c */ /* 0x000fe40003f05270 */
[----:B------:R-:W-:-:S07]  /*16d0*/  ISETP.NE.AND P6, PT, R35, RZ, PT ;  /* 0x000000ff2300720c */ /* 0x000fce0003fc5270 */
[----:B------:R-:W-:Y:S02]  /*16e0*/  @P5 IADD3 R20, R20, 0x1, RZ ;  /* 0x0000000114145810 */ /* 0x000fe40007ffe0ff */
[----:B------:R-:W-:-:S03]  /*16f0*/  ISETP.NE.AND P5, PT, R18, RZ, PT ;  /* 0x000000ff1200720c */ /* 0x000fc60003fa5270 */
[----:B------:R-:W-:Y:S01]  /*1700*/  @P3 VIADD R20, R20, 0x1 ;  /* 0x0000000114143836 */ /* 0x000fe20000000000 */
[----:B------:R-:W-:-:S04]  /*1710*/  ISETP.NE.AND P3, PT, R27, RZ, PT ;  /* 0x000000ff1b00720c */ /* 0x000fc80003f65270 */
[----:B------:R-:W-:Y:S01]  /*1720*/  SEL R18, R21, R20, !P0 ;  /* 0x0000001415127207 */ /* 0x000fe20004000000 */
[----:B------:R-:W-:Y:S01]  /*1730*/  VIADD R20, R25, 0x1 ;  /* 0x0000000119147836 */ /* 0x000fe20000000000 */
[----:B------:R-:W-:-:S03]  /*1740*/  ISETP.NE.AND P0, PT, R19, RZ, PT ;  /* 0x000000ff1300720c */ /* 0x000fc60003f05270 */
[----:B------:R-:W-:Y:S02]  /*1750*/  @P5 IADD3 R31, R31, 0x1, RZ ;  /* 0x000000011f1f5810 */ /* 0x000fe40007ffe0ff */
[----:B------:R-:W-:-:S04]  /*1760*/  SEL R19, R20, R25, P2 ;  /* 0x0000001914137207 */ /* 0x000fc80001000000 */
[----:B------:R-:W-:-:S04]  /*1770*/  @P1 IADD3 R19, R19, 0x1, RZ ;  /* 0x0000000113131810 */ /* 0x000fc80007ffe0ff */
[----:B------:R-:W-:-:S04]  /*1780*/  SEL R19, R28, R19, !P3 ;  /* 0x000000131c137207 */ /* 0x000fc80005800000 */
[----:B------:R-:W-:Y:S01]  /*1790*/  IADD3 R21, P3, R16, R19, RZ ;  /* 0x0000001310157210 */ /* 0x000fe20007f7e0ff */
[----:B------:R-:W-:-:S04]  /*17a0*/  IMAD.MOV.U32 R19, RZ, RZ, RZ ;  /* 0x000000ffff137224 */ /* 0x000fc800078e00ff */
[----:B------:R-:W-:Y:S02]  /*17b0*/  IMAD.X R20, RZ, RZ, RZ, P3 ;  /* 0x000000ffff147224 */ /* 0x000fe400018e06ff */
[----:B------:R-:W-:-:S04]  /*17c0*/  IMAD.WIDE.U32 R18, R21, UR5, R18 ;  /* 0x0000000515127c25 */ /* 0x000fc8000f8e0012 */
[----:B------:R-:W-:Y:S01]  /*17d0*/  IMAD R21, R20, UR5, RZ ;  /* 0x0000000514157c24 */ /* 0x000fe2000f8e02ff */
[----:B------:R-:W-:Y:S01]  /*17e0*/  SEL R20, R32, R31, !P6 ;  /* 0x0000001f20147207 */ /* 0x000fe20007000000 */
[----:B------:R-:W-:Y:S02]  /*17f0*/  ULDC UR5, c[0x0][0x238] ;  /* 0x00008e0000057ab9 */ /* 0x000fe40000000800 */
[----:B------:R-:W-:Y:S01]  /*1800*/  IMAD.IADD R19, R19, 0x1, R21 ;  /* 0x0000000113137824 */ /* 0x000fe200078e0215 */
[----:B------:R-:W-:-:S03]  /*1810*/  MOV R21, RZ ;  /* 0x000000ff00157202 */ /* 0x000fc60000000f00 */
[----:B------:R-:W-:Y:S02]  /*1820*/  IMAD R19, R19, UR5, RZ ;  /* 0x0000000513137c24 */ /* 0x000fe4000f8e02ff */
[----:B------:R-:W-:-:S04]  /*1830*/  IMAD.WIDE.U32 R20, R18, UR5, R20 ;  /* 0x0000000512147c25 */ /* 0x000fc8000f8e0014 */
[----:B------:R-:W-:Y:S01]  /*1840*/  IMAD.IADD R31, R21, 0x1, R19 ;  /* 0x00000001151f7824 */ /* 0x000fe200078e0213 */
[----:B------:R-:W-:Y:S01]  /*1850*/  HFMA2.MMA R19, -RZ, RZ, 0, 0 ;  /* 0x00000000ff137435 */ /* 0x000fe200000001ff */
[----:B------:R-:W-:Y:S02]  /*1860*/  IMAD.MOV.U32 R18, RZ, RZ, R10 ;  /* 0x000000ffff127224 */ /* 0x000fe400078e000a */
[----:B------:R-:W-:-:S05]  /*1870*/  IMAD R31, R31, UR6, RZ ;  /* 0x000000061f1f7c24 */ /* 0x000fca000f8e02ff */
[----:B------:R-:W-:-:S04]  /*1880*/  IMAD.WIDE.U32 R20, R20, UR6, R18 ;  /* 0x0000000614147c25 */ /* 0x000fc8000f8e0012 */
[----:B------:R-:W-:Y:S02]  /*1890*/  IMAD.IADD R31, R21, 0x1, R31 ;  /* 0x00000001151f7824 */ /* 0x000fe400078e021f */
[----:B------:R-:W-:Y:S02]  /*18a0*/  IMAD.MOV.U32 R18, RZ, RZ, R22 ;  /* 0x000000ffff127224 */ /* 0x000fe400078e0016 */
[----:B------:R-:W-:Y:S02]  /*18b0*/  IMAD R31, R31, UR7, RZ ;  /* 0x000000071f1f7c24 */ /* 0x000fe4000f8e02ff */
[----:B------:R-:W-:Y:S01]  /*18c0*/  IMAD.WIDE.U32 R20, R20, UR7, R18 ;  /* 0x0000000714147c25 */ /* 0x000fe2000f8e0012 */
[----:B------:R-:W-:-:S03]  /*18d0*/  ULDC.64 UR6, c[0x0][0x218] ;  /* 0x0000860000067ab9 */ /* 0x000fc60000000a00 */
[----:B------:R-:W-:Y:S01]  /*18e0*/  IMAD.MOV.U32 R18, RZ, RZ, R8 ;  /* 0x000000ffff127224 */ /* 0x000fe200078e0008 */
[----:B------:R-:W-:-:S03]  /*18f0*/  IADD3 R31, R21, R31, RZ ;  /* 0x0000001f151f7210 */ /* 0x000fc60007ffe0ff */
[----:B------:R-:W-:-:S04]  /*1900*/  IMAD.WIDE.U32 R20, R20, R24, R18 ;  /* 0x0000001814147225 */ /* 0x000fc800078e0012 */
[----:B------:R-:W-:Y:S01]  /*1910*/  IMAD R19, R31, R24, RZ ;  /* 0x000000181f137224 */ /* 0x000fe200078e02ff */
[----:B------:R-:W-:-:S03]  /*1920*/  LEA R18, P3, R20, UR6, 0x1 ;  /* 0x0000000614127c11 */ /* 0x000fc6000f8608ff */
[----:B------:R-:W-:-:S05]  /*1930*/  IMAD.IADD R19, R21, 0x1, R19 ;  /* 0x0000000115137824 */ /* 0x000fca00078e0213 */
[----:B------:R-:W-:-:S05]  /*1940*/  LEA.HI.X R19, R20, UR7, R19, 0x1, P3 ;  /* 0x0000000714137c11 */ /* 0x000fca00098f0c13 */
[----:B------:R-:W2:Y:S02]  /*1950*/  LDG.E.U16 R18, desc[UR8][R18.64] ;  /* 0x0000000812127981 */ /* 0x000ea4000c1e1500 */
[----:B--2---:R-:W-:-:S05]  /*1960*/  SHF.L.U32 R21, R18, 0x10, RZ ;  /* 0x0000001012157819 */ /* 0x004fca00000006ff */
[----:B------:R-:W-:-:S07]  /*1970*/  FADD.FTZ R30, R30, R21 ;  /* 0x000000151e1e7221 */ /* 0x000fce0000010000 */
.L_x_111:
[----:B------:R-:W-:Y:S05]  /*1980*/  BSYNC B4 ;  /* 0x0000000000047941 */ /* 0x000fea0003800000 */
.L_x_110:
[----:B------:R-:W-:Y:S01]  /*1990*/  IMAD.MOV R19, RZ, RZ, -R7 ;  /* 0x000000ffff137224 */ /* 0x000fe200078e0a07 */
[----:B------:R-:W-:Y:S02]  /*19a0*/  LOP3.LUT R18, RZ, R26, RZ, 0x33, !PT ;  /* 0x0000001aff127212 */ /* 0x000fe400078e33ff */
[----:B------:R-:W-:Y:S02]  /*19b0*/  LOP3.LUT R21, RZ, R8, RZ, 0x33, !PT ;  /* 0x00000008ff157212 */ /* 0x000fe400078e33ff */
[----:B------:R-:W-:Y:S02]  /*19c0*/  VIADDMNMX.U32 R18, R19, 0xfffffffe, R18, !PT ;  /* 0xfffffffe13127846 */ /* 0x000fe40007800012 */
[----:B------:R-:W-:-:S03]  /*19d0*/  IADD3 R32, R8, 0x1, RZ ;  /* 0x0000000108207810 */ /* 0x000fc60007ffe0ff */
[----:B------:R-:W-:-:S05]  /*19e0*/  IMAD.IADD R18, R21, 0x1, -R18 ;  /* 0x0000000115127824 */ /* 0x000fca00078e0a12 */
[----:B------:R-:W-:-:S04]  /*19f0*/  LOP3.LUT R18, R18, 0x3, RZ, 0xc0, !PT ;  /* 0x0000000312127812 */ /* 0x000fc800078ec0ff */
[----:B------:R-:W-:-:S13]  /*1a00*/  ISETP.NE.AND P3, PT, R18, 0x1, PT ;  /* 0x000000011200780c */ /* 0x000fda0003f65270 */
[----:B------:R-:W-:Y:S05]  /*1a10*/  @!P3 BRA `(.L_x_109) ;  /* 0x0000000c0010b947 */ /* 0x000fea0003800000 */
[----:B------:R-:W-:Y:S04]  /*1a20*/  BSSY B4, `(.L_x_112) ;  /* 0x000005c000047945 */ /* 0x000fe80003800000 */
[----:B------:R-:W-:Y:S05]  /*1a30*/  @P0 BRA `(.L_x_113) ;  /* 0x0000000400680947 */ /* 0x000fea0003800000 */
[----:B------:R-:W-:Y:S02]  /*1a40*/  ULDC UR5, c[0x0][0x258] ;  /* 0x0000960000057ab9 */ /* 0x000fe40000000800 */
[----:B------:R-:W0:Y:S01]  /*1a50*/  I2F.U32.RP R20, UR5 ;  /* 0x0000000500147d06 */ /* 0x000e220008209000 */
[----:B------:R-:W-:-:S04]  /*1a60*/  ISETP.NE.U32.AND P4, PT, RZ, UR5, PT ;  /* 0x00000005ff007c0c */ /* 0x000fc8000bf85070 */
[----:B------:R-:W-:-:S03]  /*1a70*/  P2R R33, PR, RZ, 0x10 ;  /* 0x00000010ff217803 */ /* 0x000fc60000000000 */
[----:B0-----:R-:W0:Y:S02]  /*1a80*/  MUFU.RCP R20, R20 ;  /* 0x0000001400147308 */ /* 0x001e240000001000 */
[----:B0-----:R-:W-:-:S06]  /*1a90*/  VIADD R18, R20, 0xffffffe ;  /* 0x0ffffffe14127836 */ /* 0x001fcc0000000000 */
[----:B------:R0:W1:Y:S02]  /*1aa0*/  F2I.FTZ.U32.TRUNC.NTZ R19, R18 ;  /* 0x0000001200137305 */ /* 0x000064000021f000 */
[----:B0-----:R-:W-:Y:S01]  /*1ab0*/  MOV R18, RZ ;  /* 0x000000ff00127202 */ /* 0x001fe20000000f00 */
[----:B-1----:R-:W-:-:S04]  /*1ac0*/  IMAD.MOV R21, RZ, RZ, -R19 ;  /* 0x000000ffff157224 */ /* 0x002fc800078e0a13 */
[----:B------:R-:W-:-:S04]  /*1ad0*/  IMAD R21, R21, UR5, RZ ;  /* 0x0000000515157c24 */ /* 0x000fc8000f8e02ff */
[----:B------:R-:W-:-:S06]  /*1ae0*/  IMAD.HI.U32 R34, R19, R21, R18 ;  /* 0x0000001513227227 */ /* 0x000fcc00078e0012 */
[----:B------:R-:W-:-:S04]  /*1af0*/  IMAD.HI.U32 R21, R34, R29, RZ ;  /* 0x0000001d22157227 */ /* 0x000fc800078e00ff */
[----:B------:R-:W-:-:S04]  /*1b00*/  IMAD.MOV R34, RZ, RZ, -R21 ;  /* 0x000000ffff227224 */ /* 0x000fc800078e0a15 */
[----:B------:R-:W-:Y:S01]  /*1b10*/  IMAD R19, R34, UR5, R29 ;  /* 0x0000000522137c24 */ /* 0x000fe2000f8e021d */
[----:B------:R-:W-:-:S04]  /*1b20*/  LOP3.LUT R34, RZ, UR5, RZ, 0x33, !PT ;  /* 0x00000005ff227c12 */ /* 0x000fc8000f8e33ff */
[----:B------:R-:W-:-:S13]  /*1b30*/  ISETP.GE.U32.AND P0, PT, R19, UR5, PT ;  /* 0x0000000513007c0c */ /* 0x000fda000bf06070 */
[----:B------:R-:W-:-:S05]  /*1b40*/  @P0 VIADD R19, R19, -UR5 ;  /* 0x8000000513130c36 */ /* 0x000fca0008000000 */
[----:B------:R-:W-:-:S13]  /*1b50*/  ISETP.GE.U32.AND P3, PT, R19, UR5, PT ;  /* 0x0000000513007c0c */ /* 0x000fda000bf66070 */
[----:B------:R-:W-:-:S04]  /*1b60*/  @P3 IADD3 R19, R19, -UR5, RZ ;  /* 0x8000000513133c10 */ /* 0x000fc8000fffe0ff */
[----:B------:R-:W-:-:S04]  /*1b70*/  SEL R19, R34, R19, !P4 ;  /* 0x0000001322137207 */ /* 0x000fc80006000000 */
[----:B------:R-:W-:-:S13]  /*1b80*/  ISETP.NE.AND P4, PT, R19, RZ, PT ;  /* 0x000000ff1300720c */ /* 0x000fda0003f85270 */
[----:B------:R-:W-:Y:S05]  /*1b90*/  @P4 BRA `(.L_x_113) ;  /* 0x0000000400104947 */ /* 0x000fea0003800000 */
[----:B------:R-:W-:Y:S01]  /*1ba0*/  ULDC UR5, c[0x0][0x25c] ;  /* 0x0000970000057ab9 */ /* 0x000fe20000000800 */
[----:B------:R-:W-:Y:S01]  /*1bb0*/  HFMA2.MMA R18, -RZ, RZ, 0, 0 ;  /* 0x00000000ff127435 */ /* 0x000fe200000001ff */
[----:B------:R-:W0:Y:S01]  /*1bc0*/  I2F.U32.RP R31, UR5 ;  /* 0x00000005001f7d06 */ /* 0x000e220008209000 */
[----:B------:R-:W-:-:S07]  /*1bd0*/  ISETP.NE.U32.AND P6, PT, RZ, UR5, PT ;  /* 0x00000005ff007c0c */ /* 0x000fce000bfc5070 */
[----:B0-----:R-:W0:Y:S02]  /*1be0*/  MUFU.RCP R31, R31 ;  /* 0x0000001f001f7308 */ /* 0x001e240000001000 */
[----:B0-----:R-:W-:Y:S01]  /*1bf0*/  VIADD R19, R31, 0xffffffe ;  /* 0x0ffffffe1f137836 */ /* 0x001fe20000000000 */
[----:B------:R-:W-:-:S05]  /*1c00*/  LOP3.LUT R31, RZ, UR5, RZ, 0x33, !PT ;  /* 0x00000005ff1f7c12 */ /* 0x000fca000f8e33ff */
[----:B------:R-:W0:Y:S02]  /*1c10*/  F2I.FTZ.U32.TRUNC.NTZ R19, R19 ;  /* 0x0000001300137305 */ /* 0x000e24000021f000 */
[----:B0-----:R-:W-:-:S04]  /*1c20*/  IMAD.MOV R35, RZ, RZ, -R19 ;  /* 0x000000ffff237224 */ /* 0x001fc800078e0a13 */
[----:B------:R-:W-:-:S04]  /*1c30*/  IMAD R35, R35, UR5, RZ ;  /* 0x0000000523237c24 */ /* 0x000fc8000f8e02ff */
[----:B------:R-:W-:Y:S01]  /*1c40*/  IMAD.HI.U32 R18, R19, R35, R18 ;  /* 0x0000002313127227 */ /* 0x000fe200078e0012 */
[----:B------:R-:W-:-:S05]  /*1c50*/  P2R R19, PR, RZ, 0x40 ;  /* 0x00000040ff137803 */ /* 0x000fca0000000000 */
[----:B------:R-:W-:-:S04]  /*1c60*/  IMAD.HI.U32 R20, R18, R15, RZ ;  /* 0x0000000f12147227 */ /* 0x000fc800078e00ff */
[----:B------:R-:W-:-:S04]  /*1c70*/  IMAD.MOV R18, RZ, RZ, -R20 ;  /* 0x000000ffff127224 */ /* 0x000fc800078e0a14 */
[----:B------:R-:W-:-:S05]  /*1c80*/  IMAD R18, R18, UR5, R15 ;  /* 0x0000000512127c24 */ /* 0x000fca000f8e020f */
[----:B------:R-:W-:-:S13]  /*1c90*/  ISETP.GE.U32.AND P4, PT, R18, UR5, PT ;  /* 0x0000000512007c0c */ /* 0x000fda000bf86070 */
[----:B------:R-:W-:-:S05]  /*1ca0*/  @P4 VIADD R18, R18, -UR5 ;  /* 0x8000000512124c36 */ /* 0x000fca0008000000 */
[----:B------:R-:W-:-:S13]  /*1cb0*/  ISETP.GE.U32.AND P5, PT, R18, UR5, PT ;  /* 0x0000000512007c0c */ /* 0x000fda000bfa6070 */
[----:B------:R-:W-:-:S04]  /*1cc0*/  @P5 IADD3 R18, R18, -UR5, RZ ;  /* 0x8000000512125c10 */ /* 0x000fc8000fffe0ff */
[----:B------:R-:W-:-:S04]  /*1cd0*/  SEL R18, R31, R18, !P6 ;  /* 0x000000121f127207 */ /* 0x000fc80007000000 */
[----:B------:R-:W-:-:S13]  /*1ce0*/  ISETP.NE.AND P6, PT, R18, RZ, PT ;  /* 0x000000ff1200720c */ /* 0x000fda0003fc5270 */
[----:B------:R-:W-:Y:S05]  /*1cf0*/  @P6 BRA `(.L_x_113) ;  /* 0x0000000000b86947 */ /* 0x000fea0003800000 */
[----:B------:R-:W-:Y:S01]  /*1d00*/  VIADD R18, R25, 0x1 ;  /* 0x0000000119127836 */ /* 0x000fe20000000000 */
[----:B------:R-:W-:Y:S01]  /*1d10*/  ISETP.NE.AND P6, PT, R19, RZ, PT ;  /* 0x000000ff1300720c */ /* 0x000fe20003fc5270 */
[----:B------:R-:W-:Y:S01]  /*1d20*/  @P0 VIADD R21, R21, 0x1 ;  /* 0x0000000115150836 */ /* 0x000fe20000000000 */
[----:B------:R-:W-:Y:S01]  /*1d30*/  ISETP.NE.AND P0, PT, R33, RZ, PT ;  /* 0x000000ff2100720c */ /* 0x000fe20003f05270 */
[----:B------:R-:W-:Y:S01]  /*1d40*/  @P4 VIADD R20, R20, 0x1 ;  /* 0x0000000114144836 */ /* 0x000fe20000000000 */
[----:B------:R-:W-:Y:S01]  /*1d50*/  SEL R19, R18, R25, P2 ;  /* 0x0000001912137207 */ /* 0x000fe20001000000 */
[----:B------:R-:W-:Y:S01]  /*1d60*/  ULDC UR5, c[0x0][0x234] ;  /* 0x00008d0000057ab9 */ /* 0x000fe20000000800 */
[----:B------:R-:W-:Y:S01]  /*1d70*/  @P3 IADD3 R21, R21, 0x1, RZ ;  /* 0x0000000115153810 */ /* 0x000fe20007ffe0ff */
[----:B------:R-:W-:Y:S01]  /*1d80*/  ULDC.64 UR6, c[0x0][0x260] ;  /* 0x0000980000067ab9 */ /* 0x000fe20000000a00 */
[----:B------:R-:W-:Y:S02]  /*1d90*/  ISETP.NE.AND P3, PT, R27, RZ, PT ;  /* 0x000000ff1b00720c */ /* 0x000fe40003f65270 */
[----:B------:R-:W-:-:S02]  /*1da0*/  @P1 IADD3 R19, R19, 0x1, RZ ;  /* 0x0000000113131810 */ /* 0x000fc40007ffe0ff */
[----:B------:R-:W-:Y:S02]  /*1db0*/  SEL R18, R34, R21, !P0 ;  /* 0x0000001522127207 */ /* 0x000fe40004000000 */
[----:B------:R-:W-:Y:S02]  /*1dc0*/  SEL R19, R28, R19, !P3 ;  /* 0x000000131c137207 */ /* 0x000fe40005800000 */
[----:B------:R-:W-:Y:S02]  /*1dd0*/  @P5 IADD3 R20, R20, 0x1, RZ ;  /* 0x0000000114145810 */ /* 0x000fe40007ffe0ff */
[----:B------:R-:W-:Y:S01]  /*1de0*/  IADD3 R21, P0, R16, R19, RZ ;  /* 0x0000001310157210 */ /* 0x000fe20007f1e0ff */
[----:B------:R-:W-:Y:S01]  /*1df0*/  IMAD.MOV.U32 R19, RZ, RZ, RZ ;  /* 0x000000ffff137224 */ /* 0x000fe200078e00ff */
[----:B------:R-:W-:Y:S02]  /*1e00*/  SEL R20, R31, R20, !P6 ;  /* 0x000000141f147207 */ /* 0x000fe40007000000 */
[----:B------:R-:W-:Y:S01]  /*1e10*/  IADD3.X R33, RZ, RZ, RZ, P0, !PT ;  /* 0x000000ffff217210 */ /* 0x000fe200007fe4ff */
[----:B------:R-:W-:Y:S01]  /*1e20*/  IMAD.WIDE.U32 R18, R21, UR5, R18 ;  /* 0x0000000515127c25 */ /* 0x000fe2000f8e0012 */
[----:B------:R-:W-:-:S03]  /*1e30*/  MOV R21, RZ ;  /* 0x000000ff00157202 */ /* 0x000fc60000000f00 */
[----:B------:R-:W-:Y:S01]  /*1e40*/  IMAD R33, R33, UR5, RZ ;  /* 0x0000000521217c24 */ /* 0x000fe2000f8e02ff */
[----:B------:R-:W-:Y:S02]  /*1e50*/  ULDC UR5, c[0x0][0x238] ;  /* 0x00008e0000057ab9 */ /* 0x000fe40000000800 */
[----:B------:R-:W-:Y:S01]  /*1e60*/  IMAD.WIDE.U32 R20, R18, UR5, R20 ;  /* 0x0000000512147c25 */ /* 0x000fe2000f8e0014 */
[----:B------:R-:W-:-:S03]  /*1e70*/  MOV R18, R10 ;  /* 0x0000000a00127202 */ /* 0x000fc60000000f00 */
[----:B------:R-:W-:Y:S02]  /*1e80*/  IMAD.IADD R33, R19, 0x1, R33 ;  /* 0x0000000113217824 */ /* 0x000fe400078e0221 */
[----:B------:R-:W-:Y:S02]  /*1e90*/  IMAD.MOV.U32 R19, RZ, RZ, RZ ;  /* 0x000000ffff137224 */ /* 0x000fe400078e00ff */
[----:B------:R-:W-:Y:S02]  /*1ea0*/  IMAD R33, R33, UR5, RZ ;  /* 0x0000000521217c24 */ /* 0x000fe4000f8e02ff */
[----:B------:R-:W-:-:S04]  /*1eb0*/  IMAD.WIDE.U32 R18, R20, UR6, R18 ;  /* 0x0000000614127c25 */ /* 0x000fc8000f8e0012 */
[----:B------:R-:W-:Y:S01]  /*1ec0*/  IMAD.IADD R21, R33, 0x1, R21 ;  /* 0x0000000121157824 */ /* 0x000fe200078e0215 */
[----:B------:R-:W-:Y:S01]  /*1ed0*/  MOV R33, RZ ;  /* 0x000000ff00217202 */ /* 0x000fe20000000f00 */
[----:B------:R-:W-:Y:S02]  /*1ee0*/  IMAD.MOV.U32 R20, RZ, RZ, R22 ;  /* 0x000000ffff147224 */ /* 0x000fe400078e0016 */
[----:B------:R-:W-:-:S05]  /*1ef0*/  IMAD R21, R21, UR6, RZ ;  /* 0x0000000615157c24 */ /* 0x000fca000f8e02ff */
[----:B------:R-:W-:Y:S02]  /*1f00*/  IADD3 R31, R19, R21, RZ ;  /* 0x00000015131f7210 */ /* 0x000fe40007ffe0ff */
[----:B------:R-:W-:-:S03]  /*1f10*/  MOV R21, RZ ;  /* 0x000000ff00157202 */ /* 0x000fc60000000f00 */
[----:B------:R-:W-:Y:S02]  /*1f20*/  IMAD R31, R31, UR7, RZ ;  /* 0x000000071f1f7c24 */ /* 0x000fe4000f8e02ff */
[----:B------:R-:W-:Y:S01]  /*1f30*/  IMAD.WIDE.U32 R18, R18, UR7, R20 ;  /* 0x0000000712127c25 */ /* 0x000fe2000f8e0014 */
[----:B------:R-:W-:-:S03]  /*1f40*/  ULDC.64 UR6, c[0x0][0x218] ;  /* 0x0000860000067ab9 */ /* 0x000fc60000000a00 */
[----:B------:R-:W-:Y:S02]  /*1f50*/  IMAD.IADD R19, R19, 0x1, R31 ;  /* 0x0000000113137824 */ /* 0x000fe400078e021f */
        /* <DEDUP_REMOVED lines=8> */
.L_x_113:
[----:B------:R-:W-:Y:S05]  /*1fe0*/  BSYNC B4 ;  /* 0x0000000000047941 */ /* 0x000fea0003800000 */
.L_x_112:
[----:B------:R-:W-:Y:S01]  /*1ff0*/  IMAD.MOV R19, RZ, RZ, -R7 ;  /* 0x000000ffff137224 */ /* 0x000fe200078e0a07 */
[----:B------:R-:W-:Y:S02]  /*2000*/  LOP3.LUT R26, RZ, R26, RZ, 0x33, !PT ;  /* 0x0000001aff1a7212 */ /* 0x000fe400078e33ff */
[----:B------:R-:W-:Y:S02]  /*2010*/  LOP3.LUT R18, RZ, R8, RZ, 0x33, !PT ;  /* 0x00000008ff127212 */ /* 0x000fe400078e33ff */
[----:B------:R-:W-:Y:S01]  /*2020*/  VIADDMNMX.U32 R19, R19, 0xfffffffe, R26, !PT ;  /* 0xfffffffe13137846 */ /* 0x000fe2000780001a */
[----:B------:R-:W-:-:S03]  /*2030*/  VIADD R26, R8, 0x3 ;  /* 0x00000003081a7836 */ /* 0x000fc60000000000 */
[----:B------:R-:W-:Y:S02]  /*2040*/  IADD3 R18, -R19, R18, RZ ;  /* 0x0000001213127210 */ /* 0x000fe40007ffe1ff */
[----:B------:R-:W-:Y:S02]  /*2050*/  IADD3 R19, R8, 0x2, RZ ;  /* 0x0000000208137810 */ /* 0x000fe40007ffe0ff */
[----:B------:R-:W-:-:S04]  /*2060*/  LOP3.LUT R18, R18, 0x3, RZ, 0xc0, !PT ;  /* 0x0000000312127812 */ /* 0x000fc800078ec0ff */
[----:B------:R-:W-:-:S04]  /*2070*/  ISETP.NE.AND P3, PT, R18, 0x2, PT ;  /* 0x000000021200780c */ /* 0x000fc80003f65270 */
[----:B------:R-:W-:Y:S02]  /*2080*/  ISETP.NE.OR P0, PT, R12, RZ, !P3 ;  /* 0x000000ff0c00720c */ /* 0x000fe40005f05670 */
[----:B------:R-:W-:-:S11]  /*2090*/  SEL R32, R19, R26, !P3 ;  /* 0x0000001a13207207 */ /* 0x000fd60005800000 */
[----:B------:R-:W-:Y:S05]  /*20a0*/  @P0 BRA `(.L_x_109) ;  /* 0x00000004006c0947 */ /* 0x000fea0003800000 */
[----:B------:R-:W-:Y:S02]  /*20b0*/  ULDC UR5, c[0x0][0x258] ;  /* 0x0000960000057ab9 */ /* 0x000fe40000000800 */
[----:B------:R-:W0:Y:S01]  /*20c0*/  I2F.U32.RP R20, UR5 ;  /* 0x0000000500147d06 */ /* 0x000e220008209000 */
[----:B------:R-:W-:Y:S02]  /*20d0*/  ISETP.NE.U32.AND P4, PT, RZ, UR5, PT ;  /* 0x00000005ff007c0c */ /* 0x000fe4000bf85070 */
[----:B------:R-:W-:Y:S02]  /*20e0*/  LOP3.LUT R34, RZ, UR5, RZ, 0x33, !PT ;  /* 0x00000005ff227c12 */ /* 0x000fe4000f8e33ff */
[----:B------:R-:W-:-:S03]  /*20f0*/  P2R R33, PR, RZ, 0x10 ;  /* 0x00000010ff217803 */ /* 0x000fc60000000000 */
[----:B0-----:R-:W0:Y:S02]  /*2100*/  MUFU.RCP R20, R20 ;  /* 0x0000001400147308 */ /* 0x001e240000001000 */
[----:B0-----:R-:W-:-:S06]  /*2110*/  VIADD R18, R20, 0xffffffe ;  /* 0x0ffffffe14127836 */ /* 0x001fcc0000000000 */
[----:B------:R0:W1:Y:S02]  /*2120*/  F2I.FTZ.U32.TRUNC.NTZ R19, R18 ;  /* 0x0000001200137305 */ /* 0x000064000021f000 */
[----:B0-----:R-:W-:Y:S01]  /*2130*/  IMAD.MOV.U32 R18, RZ, RZ, RZ ;  /* 0x000000ffff127224 */ /* 0x001fe200078e00ff */
[----:B-1----:R-:W-:-:S05]  /*2140*/  IADD3 R21, RZ, -R19, RZ ;  /* 0x80000013ff157210 */ /* 0x002fca0007ffe0ff */
[----:B------:R-:W-:-:S04]  /*2150*/  IMAD R21, R21, UR5, RZ ;  /* 0x0000000515157c24 */ /* 0x000fc8000f8e02ff */
[----:B------:R-:W-:-:S06]  /*2160*/  IMAD.HI.U32 R32, R19, R21, R18 ;  /* 0x0000001513207227 */ /* 0x000fcc00078e0012 */
[----:B------:R-:W-:-:S05]  /*2170*/  IMAD.HI.U32 R21, R32, R29, RZ ;  /* 0x0000001d20157227 */ /* 0x000fca00078e00ff */
[----:B------:R-:W-:-:S05]  /*2180*/  IADD3 R32, -R21, RZ, RZ ;  /* 0x000000ff15207210 */ /* 0x000fca0007ffe1ff */
[----:B------:R-:W-:Y:S02]  /*2190*/  IMAD R19, R32, UR5, R29 ;  /* 0x0000000520137c24 */ /* 0x000fe4000f8e021d */
[----:B------:R-:W-:-:S03]  /*21a0*/  IMAD.MOV.U32 R32, RZ, RZ, R26 ;  /* 0x000000ffff207224 */ /* 0x000fc600078e001a */
        /* <DEDUP_REMOVED lines=8> */
[----:B------:R-:W-:Y:S01]  /*2230*/  MOV R18, RZ ;  /* 0x000000ff00127202 */ /* 0x000fe20000000f00 */
[----:B------:R-:W0:Y:S01]  /*2240*/  I2F.U32.RP R31, UR5 ;  /* 0x00000005001f7d06 */ /* 0x000e220008209000 */
[----:B------:R-:W-:-:S07]  /*2250*/  ISETP.NE.U32.AND P6, PT, RZ, UR5, PT ;  /* 0x00000005ff007c0c */ /* 0x000fce000bfc5070 */
[----:B0-----:R-:W0:Y:S02]  /*2260*/  MUFU.RCP R31, R31 ;  /* 0x0000001f001f7308 */ /* 0x001e240000001000 */
[----:B0-----:R-:W-:Y:S02]  /*2270*/  IADD3 R32, R31, 0xffffffe, RZ ;  /* 0x0ffffffe1f207810 */ /* 0x001fe40007ffe0ff */
[----:B------:R-:W-:-:S04]  /*2280*/  LOP3.LUT R31, RZ, UR5, RZ, 0x33, !PT ;  /* 0x00000005ff1f7c12 */ /* 0x000fc8000f8e33ff */
[----:B------:R0:W1:Y:S02]  /*2290*/  F2I.FTZ.U32.TRUNC.NTZ R19, R32 ;  /* 0x0000002000137305 */ /* 0x000064000021f000 */
[----:B0-----:R-:W-:Y:S01]  /*22a0*/  MOV R32, R26 ;  /* 0x0000001a00207202 */ /* 0x001fe20000000f00 */
[----:B-1----:R-:W-:-:S04]  /*22b0*/  IMAD.MOV R35, RZ, RZ, -R19 ;  /* 0x000000ffff237224 */ /* 0x002fc800078e0a13 */
[----:B------:R-:W-:-:S04]  /*22c0*/  IMAD R35, R35, UR5, RZ ;  /* 0x0000000523237c24 */ /* 0x000fc8000f8e02ff */
[----:B------:R-:W-:-:S06]  /*22d0*/  IMAD.HI.U32 R35, R19, R35, R18 ;  /* 0x0000002313237227 */ /* 0x000fcc00078e0012 */
[----:B------:R-:W-:-:S04]  /*22e0*/  IMAD.HI.U32 R20, R35, R14, RZ ;  /* 0x0000000e23147227 */ /* 0x000fc800078e00ff */
[----:B------:R-:W-:-:S04]  /*22f0*/  IMAD.MOV R19, RZ, RZ, -R20 ;  /* 0x000000ffff137224 */ /* 0x000fc800078e0a14 */
[----:B------:R-:W-:Y:S01]  /*2300*/  IMAD R18, R19, UR5, R14 ;  /* 0x0000000513127c24 */ /* 0x000fe2000f8e020e */
[----:B------:R-:W-:-:S04]  /*2310*/  P2R R19, PR, RZ, 0x40 ;  /* 0x00000040ff137803 */ /* 0x000fc80000000000 */
[----:B------:R-:W-:-:S13]  /*2320*/  ISETP.GE.U32.AND P4, PT, R18, UR5, PT ;  /* 0x0000000512007c0c */ /* 0x000fda000bf86070 */
[----:B------:R-:W-:-:S04]  /*2330*/  @P4 IADD3 R18, R18, -UR5, RZ ;  /* 0x8000000512124c10 */ /* 0x000fc8000fffe0ff */
[----:B------:R-:W-:-:S13]  /*2340*/  ISETP.GE.U32.AND P5, PT, R18, UR5, PT ;  /* 0x0000000512007c0c */ /* 0x000fda000bfa6070 */
[----:B------:R-:W-:-:S05]  /*2350*/  @P5 VIADD R18, R18, -UR5 ;  /* 0x8000000512125c36 */ /* 0x000fca0008000000 */
[----:B------:R-:W-:-:S04]  /*2360*/  SEL R18, R31, R18, !P6 ;  /* 0x000000121f127207 */ /* 0x000fc80007000000 */
[----:B------:R-:W-:-:S13]  /*2370*/  ISETP.NE.AND P6, PT, R18, RZ, PT ;  /* 0x000000ff1200720c */ /* 0x000fda0003fc5270 */
[----:B------:R-:W-:Y:S05]  /*2380*/  @P6 BRA `(.L_x_109) ;  /* 0x0000000000b46947 */ /* 0x000fea0003800000 */
[----:B------:R-:W-:Y:S01]  /*2390*/  @P2 VIADD R25, R25, 0x1 ;  /* 0x0000000119192836 */ /* 0x000fe20000000000 */
[----:B------:R-:W-:Y:S01]  /*23a0*/  ISETP.NE.AND P6, PT, R19, RZ, PT ;  /* 0x000000ff1300720c */ /* 0x000fe20003fc5270 */
[----:B------:R-:W-:Y:S01]  /*23b0*/  @P0 VIADD R21, R21, 0x1 ;  /* 0x0000000115150836 */ /* 0x000fe20000000000 */
[----:B------:R-:W-:Y:S01]  /*23c0*/  ISETP.NE.AND P2, PT, R33, RZ, PT ;  /* 0x000000ff2100720c */ /* 0x000fe20003f45270 */
[----:B------:R-:W-:Y:S01]  /*23d0*/  HFMA2.MMA R19, -RZ, RZ, 0, 0 ;  /* 0x00000000ff137435 */ /* 0x000fe200000001ff */
[----:B------:R-:W-:Y:S01]  /*23e0*/  @P1 IADD3 R25, R25, 0x1, RZ ;  /* 0x0000000119191810 */ /* 0x000fe20007ffe0ff */
[----:B------:R-:W-:Y:S01]  /*23f0*/  @P4 VIADD R20, R20, 0x1 ;  /* 0x0000000114144836 */ /* 0x000fe20000000000 */
[----:B------:R-:W-:Y:S01]  /*2400*/  ISETP.NE.AND P1, PT, R27, RZ, PT ;  /* 0x000000ff1b00720c */ /* 0x000fe20003f25270 */
[----:B------:R-:W-:Y:S01]  /*2410*/  ULDC UR5, c[0x0][0x234] ;  /* 0x00008d0000057ab9 */ /* 0x000fe20000000800 */
[----:B------:R-:W-:Y:S01]  /*2420*/  @P3 IADD3 R21, R21, 0x1, RZ ;  /* 0x0000000115153810 */ /* 0x000fe20007ffe0ff */
[----:B------:R-:W-:Y:S01]  /*2430*/  @P5 VIADD R20, R20, 0x1 ;  /* 0x0000000114145836 */ /* 0x000fe20000000000 */
[----:B------:R-:W-:Y:S01]  /*2440*/  SEL R25, R28, R25, !P1 ;  /* 0x000000191c197207 */ /* 0x000fe20004800000 */
[----:B------:R-:W-:Y:S01]  /*2450*/  ULDC.64 UR6, c[0x0][0x260] ;  /* 0x0000980000067ab9 */ /* 0x000fe20000000a00 */
[----:B------:R-:W-:-:S02]  /*2460*/  SEL R18, R34, R21, !P2 ;  /* 0x0000001522127207 */ /* 0x000fc40005000000 */
[----:B------:R-:W-:Y:S02]  /*2470*/  IADD3 R25, P0, R16, R25, RZ ;  /* 0x0000001910197210 */ /* 0x000fe40007f1e0ff */
[----:B------:R-:W-:Y:S02]  /*2480*/  SEL R20, R31, R20, !P6 ;  /* 0x000000141f147207 */ /* 0x000fe40007000000 */
[----:B------:R-:W-:Y:S01]  /*2490*/  IADD3.X R21, RZ, RZ, RZ, P0, !PT ;  /* 0x000000ffff157210 */ /* 0x000fe200007fe4ff */
[----:B------:R-:W-:-:S04]  /*24a0*/  IMAD.WIDE.U32 R18, R25, UR5, R18 ;  /* 0x0000000519127c25 */ /* 0x000fc8000f8e0012 */
[----:B------:R-:W-:Y:S01]  /*24b0*/  IMAD R21, R21, UR5, RZ ;  /* 0x0000000515157c24 */ /* 0x000fe2000f8e02ff */
[----:B------:R-:W-:-:S03]  /*24c0*/  ULDC UR5, c[0x0][0x238] ;  /* 0x00008e0000057ab9 */ /* 0x000fc60000000800 */
[----:B------:R-:W-:Y:S01]  /*24d0*/  IMAD.IADD R19, R19, 0x1, R21 ;  /* 0x0000000113137824 */ /* 0x000fe200078e0215 */
[----:B------:R-:W-:-:S03]  /*24e0*/  MOV R21, RZ ;  /* 0x000000ff00157202 */ /* 0x000fc60000000f00 */
[----:B------:R-:W-:Y:S02]  /*24f0*/  IMAD R19, R19, UR5, RZ ;  /* 0x0000000513137c24 */ /* 0x000fe4000f8e02ff */
[----:B------:R-:W-:Y:S01]  /*2500*/  IMAD.WIDE.U32 R20, R18, UR5, R20 ;  /* 0x0000000512147c25 */ /* 0x000fe2000f8e0014 */
[----:B------:R-:W-:-:S03]  /*2510*/  MOV R18, R10 ;  /* 0x0000000a00127202 */ /* 0x000fc60000000f00 */
[----:B------:R-:W-:Y:S02]  /*2520*/  IMAD.IADD R25, R19, 0x1, R21 ;  /* 0x0000000113197824 */ /* 0x000fe400078e0215 */
[----:B------:R-:W-:Y:S02]  /*2530*/  IMAD.MOV.U32 R19, RZ, RZ, RZ ;  /* 0x000000ffff137224 */ /* 0x000fe400078e00ff */
[----:B------:R-:W-:Y:S02]  /*2540*/  IMAD R25, R25, UR6, RZ ;  /* 0x0000000619197c24 */ /* 0x000fe4000f8e02ff */
[----:B------:R-:W-:-:S04]  /*2550*/  IMAD.WIDE.U32 R20, R20, UR6, R18 ;  /* 0x0000000614147c25 */ /* 0x000fc8000f8e0012 */
[----:B------:R-:W-:Y:S01]  /*2560*/  IMAD.MOV.U32 R18, RZ, RZ, R22 ;  /* 0x000000ffff127224 */ /* 0x000fe200078e0016 */
[----:B------:R-:W-:-:S03]  /*2570*/  IADD3 R25, R21, R25, RZ ;  /* 0x0000001915197210 */ /* 0x000fc60007ffe0ff */
[----:B------:R-:W-:Y:S01]  /*2580*/  IMAD.WIDE.U32 R20, R20, UR7, R18 ;  /* 0x0000000714147c25 */ /* 0x000fe2000f8e0012 */
[----:B------:R-:W-:-:S03]  /*2590*/  IADD3 R18, R8, 0x2, RZ ;  /* 0x0000000208127810 */ /* 0x000fc60007ffe0ff */
[----:B------:R-:W-:Y:S01]  /*25a0*/  IMAD R25, R25, UR7, RZ ;  /* 0x0000000719197c24 */ /* 0x000fe2000f8e02ff */
[----:B------:R-:W-:Y:S01]  /*25b0*/  ULDC.64 UR6, c[0x0][0x218] ;  /* 0x0000860000067ab9 */ /* 0x000fe20000000a00 */
[----:B------:R-:W-:-:S04]  /*25c0*/  IMAD.WIDE.U32 R18, R20, R24, R18 ;  /* 0x0000001814127225 */ /* 0x000fc800078e0012 */
[----:B------:R-:W-:Y:S01]  /*25d0*/  IMAD.IADD R21, R21, 0x1, R25 ;  /* 0x0000000115157824 */ /* 0x000fe200078e0219 */
[----:B------:R-:W-:-:S03]  /*25e0*/  LEA R20, P0, R18, UR6, 0x1 ;  /* 0x0000000612147c11 */ /* 0x000fc6000f8008ff */
[----:B------:R-:W-:-:S05]  /*25f0*/  IMAD R21, R21, R24, RZ ;  /* 0x0000001815157224 */ /* 0x000fca00078e02ff */
[----:B------:R-:W-:-:S04]  /*2600*/  IADD3 R19, R19, R21, RZ ;  /* 0x0000001513137210 */ /* 0x000fc80007ffe0ff */
[----:B------:R-:W-:-:S05]  /*2610*/  LEA.HI.X R21, R18, UR7, R19, 0x1, P0 ;  /* 0x0000000712157c11 */ /* 0x000fca00080f0c13 */
[----:B------:R-:W2:Y:S01]  /*2620*/  LDG.E.U16 R20, desc[UR8][R20.64] ;  /* 0x0000000814147981 */ /* 0x000ea2000c1e1500 */
[----:B------:R-:W-:Y:S01]  /*2630*/  MOV R32, R26 ;  /* 0x0000001a00207202 */ /* 0x000fe20000000f00 */
[----:B--2---:R-:W-:-:S04]  /*2640*/  IMAD.U32 R19, R20, 0x10000, RZ ;  /* 0x0001000014137824 */ /* 0x004fc800078e00ff */
[----:B------:R-:W-:-:S07]  /*2650*/  FADD.FTZ R30, R30, R19 ;  /* 0x000000131e1e7221 */ /* 0x000fce0000010000 */
.L_x_109:
[----:B------:R-:W-:Y:S05]  /*2660*/  BSYNC B0 ;  /* 0x0000000000007941 */ /* 0x000fea0003800000 */
.L_x_108:
[----:B------:R-:W-:Y:S01]  /*2670*/  ULDC UR5, c[0x0][0x268] ;  /* 0x00009a0000057ab9 */ /* 0x000fe20000000800 */
[----:B------:R-:W-:Y:S01]  /*2680*/  IMAD.MOV R18, RZ, RZ, -R7 ;  /* 0x000000ffff127224 */ /* 0x000fe200078e0a07 */
[----:B------:R-:W-:-:S04]  /*2690*/  LOP3.LUT R19, RZ, UR5, RZ, 0x33, !PT ;  /* 0x00000005ff137c12 */ /* 0x000fc8000f8e33ff */
[----:B------:R-:W-:-:S04]  /*26a0*/  VIADDMNMX.U32 R19, R18, 0xfffffffe, R19, !PT ;  /* 0xfffffffe12137846 */ /* 0x000fc80007800013 */
[----:B------:R-:W-:-:S04]  /*26b0*/  IADD3 R18, -R19, -0x2, -R8 ;  /* 0xfffffffe13127810 */ /* 0x000fc80007ffe908 */
[----:B------:R-:W-:-:S13]  /*26c0*/  ISETP.GE.U32.AND P0, PT, R18, 0x3, PT ;  /* 0x000000031200780c */ /* 0x000fda0003f06070 */
[----:B------:R-:W-:Y:S05]  /*26d0*/  @!P0 BRA `(.L_x_107) ;  /* 0x0000001800d08947 */ /* 0x000fea0003800000 */
[----:B------:R-:W-:-:S04]  /*26e0*/  ISETP.NE.AND P0, PT, R12, RZ, PT ;  /* 0x000000ff0c00720c */ /* 0x000fc80003f05270 */
[----:B------:R-:W-:-:S09]  /*26f0*/  P2R R12, PR, RZ, 0x1 ;  /* 0x00000001ff0c7803 */ /* 0x000fd20000000000 */
.L_x_122:
[----:B------:R-:W0:Y:S01]  /*2700*/  LDC R27, c[0x0][0x250] ;  /* 0x00009400ff1b7b82 */ /* 0x000e220000000800 */
[----:B------:R-:W-:Y:S01]  /*2710*/  ISETP.NE.AND P0, PT, R12, RZ, PT ;  /* 0x000000ff0c00720c */ /* 0x000fe20003f05270 */
[----:B------:R-:W-:-:S12]  /*2720*/  BSSY B0, `(.L_x_114) ;  /* 0x0000069000007945 */ /* 0x000fd80003800000 */
[----:B------:R-:W-:Y:S05]  /*2730*/  @P0 BRA `(.L_x_115) ;  /* 0x00000004009c0947 */ /* 0x000fea0003800000 */
[----:B------:R-:W-:Y:S02]  /*2740*/  ULDC UR5, c[0x0][0x258] ;  /* 0x0000960000057ab9 */ /* 0x000fe40000000800 */
[----:B------:R-:W1:Y:S01]  /*2750*/  I2F.U32.RP R21, UR5 ;  /* 0x0000000500157d06 */ /* 0x000e620008209000 */
[----:B------:R-:W-:-:S07]  /*2760*/  ISETP.NE.U32.AND P2, PT, RZ, UR5, PT ;  /* 0x00000005ff007c0c */ /* 0x000fce000bf45070 */
[----:B-1----:R-:W1:Y:S02]  /*2770*/  MUFU.RCP R21, R21 ;  /* 0x0000001500157308 */ /* 0x002e640000001000 */
[----:B-1----:R-:W-:Y:S02]  /*2780*/  IADD3 R18, R21, 0xffffffe, RZ ;  /* 0x0ffffffe15127810 */ /* 0x002fe40007ffe0ff */
[----:B------:R-:W-:-:S04]  /*2790*/  LOP3.LUT R21, RZ, UR5, RZ, 0x33, !PT ;  /* 0x00000005ff157c12 */ /* 0x000fc8000f8e33ff */
[----:B------:R1:W2:Y:S02]  /*27a0*/  F2I.FTZ.U32.TRUNC.NTZ R19, R18 ;  /* 0x0000001200137305 */ /* 0x0002a4000021f000 */
[----:B-1----:R-:W-:Y:S01]  /*27b0*/  HFMA2.MMA R18, -RZ, RZ, 0, 0 ;  /* 0x00000000ff127435 */ /* 0x002fe200000001ff */
[----:B--2---:R-:W-:-:S04]  /*27c0*/  IMAD.MOV R25, RZ, RZ, -R19 ;  /* 0x000000ffff197224 */ /* 0x004fc800078e0a13 */
[----:B------:R-:W-:-:S05]  /*27d0*/  IMAD R25, R25, UR5, RZ ;  /* 0x0000000519197c24 */ /* 0x000fca000f8e02ff */
[----:B------:R-:W-:-:S06]  /*27e0*/  IMAD.HI.U32 R20, R19, R25, R18 ;  /* 0x0000001913147227 */ /* 0x000fcc00078e0012 */
[----:B------:R-:W-:-:S04]  /*27f0*/  IMAD.HI.U32 R20, R20, R29, RZ ;  /* 0x0000001d14147227 */ /* 0x000fc800078e00ff */
[----:B------:R-:W-:-:S04]  /*2800*/  IMAD.MOV R24, RZ, RZ, -R20 ;  /* 0x000000ffff187224 */ /* 0x000fc800078e0a14 */
[----:B------:R-:W-:-:S05]  /*2810*/  IMAD R24, R24, UR5, R29 ;  /* 0x0000000518187c24 */ /* 0x000fca000f8e021d */
[----:B------:R-:W-:-:S13]  /*2820*/  ISETP.GE.U32.AND P0, PT, R24, UR5, PT ;  /* 0x0000000518007c0c */ /* 0x000fda000bf06070 */
[----:B------:R-:W-:-:S04]  /*2830*/  @P0 IADD3 R24, R24, -UR5, RZ ;  /* 0x8000000518180c10 */ /* 0x000fc8000fffe0ff */
[----:B------:R-:W-:-:S13]  /*2840*/  ISETP.GE.U32.AND P1, PT, R24, UR5, PT ;  /* 0x0000000518007c0c */ /* 0x000fda000bf26070 */
[----:B------:R-:W-:-:S05]  /*2850*/  @P1 VIADD R24, R24, -UR5 ;  /* 0x8000000518181c36 */ /* 0x000fca0008000000 */
[----:B------:R-:W-:-:S04]  /*2860*/  SEL R24, R21, R24, !P2 ;  /* 0x0000001815187207 */ /* 0x000fc80005000000 */
[----:B------:R-:W-:-:S13]  /*2870*/  ISETP.NE.AND P3, PT, R24, RZ, PT ;  /* 0x000000ff1800720c */ /* 0x000fda0003f65270 */
[----:B------:R-:W-:Y:S05]  /*2880*/  @P3 BRA `(.L_x_115) ;  /* 0x0000000400483947 */ /* 0x000fea0003800000 */
[----:B------:R-:W-:Y:S01]  /*2890*/  ULDC UR5, c[0x0][0x25c] ;  /* 0x0000970000057ab9 */ /* 0x000fe20000000800 */
[----:B------:R-:W-:Y:S01]  /*28a0*/  IMAD.MOV.U32 R18, RZ, RZ, RZ ;  /* 0x000000ffff127224 */ /* 0x000fe200078e00ff */
[----:B------:R-:W1:Y:S01]  /*28b0*/  I2F.U32.RP R25, UR5 ;  /* 0x0000000500197d06 */ /* 0x000e620008209000 */
[----:B------:R-:W-:Y:S02]  /*28c0*/  IADD3 R24, -R32, RZ, RZ ;  /* 0x000000ff20187210 */ /* 0x000fe40007ffe1ff */
[----:B------:R-:W-:-:S05]  /*28d0*/  ISETP.NE.U32.AND P5, PT, RZ, UR5, PT ;  /* 0x00000005ff007c0c */ /* 0x000fca000bfa5070 */
[----:B-1----:R-:W1:Y:S02]  /*28e0*/  MUFU.RCP R25, R25 ;  /* 0x0000001900197308 */ /* 0x002e640000001000 */
[----:B-1----:R-:W-:Y:S02]  /*28f0*/  IADD3 R26, R25, 0xffffffe, RZ ;  /* 0x0ffffffe191a7810 */ /* 0x002fe40007ffe0ff */
[----:B------:R-:W-:-:S04]  /*2900*/  LOP3.LUT R25, RZ, UR5, RZ, 0x33, !PT ;  /* 0x00000005ff197c12 */ /* 0x000fc8000f8e33ff */
[----:B------:R-:W1:Y:S02]  /*2910*/  F2I.FTZ.U32.TRUNC.NTZ R19, R26 ;  /* 0x0000001a00137305 */ /* 0x000e64000021f000 */
[----:B-1----:R-:W-:-:S04]  /*2920*/  IMAD.MOV R31, RZ, RZ, -R19 ;  /* 0x000000ffff1f7224 */ /* 0x002fc800078e0a13 */
[----:B------:R-:W-:-:S04]  /*2930*/  IMAD R31, R31, UR5, RZ ;  /* 0x000000051f1f7c24 */ /* 0x000fc8000f8e02ff */
[----:B------:R-:W-:-:S04]  /*2940*/  IMAD.HI.U32 R18, R19, R31, R18 ;  /* 0x0000001f13127227 */ /* 0x000fc800078e0012 */
[----:B0-----:R-:W-:-:S04]  /*2950*/  IMAD R19, R27, R24, R4 ;  /* 0x000000181b137224 */ /* 0x001fc800078e0204 */
[----:B------:R-:W-:-:S05]  /*2960*/  IMAD.HI.U32 R24, R18, R19, RZ ;  /* 0x0000001312187227 */ /* 0x000fca00078e00ff */
[----:B------:R-:W-:-:S05]  /*2970*/  IADD3 R18, -R24, RZ, RZ ;  /* 0x000000ff18127210 */ /* 0x000fca0007ffe1ff */
        /* <DEDUP_REMOVED lines=9> */
[----:B------:R-:W-:Y:S01]  /*2a10*/  @P0 VIADD R20, R20, 0x1 ;  /* 0x0000000114140836 */ /* 0x000fe20000000000 */
[----:B------:R-:W0:Y:S01]  /*2a20*/  I2F.U32.RP R26, UR5 ;  /* 0x00000005001a7d06 */ /* 0x000e220008209000 */
[----:B------:R-:W-:Y:S01]  /*2a30*/  @P3 IADD3 R24, R24, 0x1, RZ ;  /* 0x0000000118183810 */ /* 0x000fe20007ffe0ff */
[----:B------:R-:W-:Y:S01]  /*2a40*/  ULDC.64 UR6, c[0x0][0x260] ;  /* 0x0000980000067ab9 */ /* 0x000fe20000000a00 */
[----:B------:R-:W-:Y:S02]  /*2a50*/  @P1 VIADD R20, R20, 0x1 ;  /* 0x0000000114141836 */ /* 0x000fe40000000000 */
[----:B------:R-:W-:Y:S01]  /*2a60*/  @P4 IADD3 R24, R24, 0x1, RZ ;  /* 0x0000000118184810 */ /* 0x000fe20007ffe0ff */
[----:B------:R-:W-:Y:S02]  /*2a70*/  IMAD.MOV.U32 R33, RZ, RZ, RZ ;  /* 0x000000ffff217224 */ /* 0x000fe400078e00ff */
[----:B0-----:R-:W0:Y:S02]  /*2a80*/  MUFU.RCP R26, R26 ;  /* 0x0000001a001a7308 */ /* 0x001e240000001000 */
[----:B0-----:R-:W-:-:S06]  /*2a90*/  VIADD R18, R26, 0xffffffe ;  /* 0x0ffffffe1a127836 */ /* 0x001fcc0000000000 */
[----:B------:R0:W1:Y:S02]  /*2aa0*/  F2I.FTZ.U32.TRUNC.NTZ R19, R18 ;  /* 0x0000001200137305 */ /* 0x000064000021f000 */
[----:B0-----:R-:W-:Y:S01]  /*2ab0*/  IMAD.MOV.U32 R18, RZ, RZ, RZ ;  /* 0x000000ffff127224 */ /* 0x001fe200078e00ff */
[----:B-1----:R-:W-:-:S05]  /*2ac0*/  IADD3 R31, RZ, -R19, RZ ;  /* 0x80000013ff1f7210 */ /* 0x002fca0007ffe0ff */
[----:B------:R-:W-:-:S04]  /*2ad0*/  IMAD R31, R31, UR5, RZ ;  /* 0x000000051f1f7c24 */ /* 0x000fc8000f8e02ff */
[----:B------:R-:W-:Y:S01]  /*2ae0*/  IMAD.HI.U32 R28, R19, R31, R18 ;  /* 0x0000001f131c7227 */ /* 0x000fe200078e0012 */
[----:B------:R-:W-:-:S05]  /*2af0*/  SEL R18, R21, R20, !P2 ;  /* 0x0000001415127207 */ /* 0x000fca0005000000 */
[----:B------:R-:W-:-:S05]  /*2b00*/  IMAD.HI.U32 R19, R28, R17, RZ ;  /* 0x000000111c137227 */ /* 0x000fca00078e00ff */
[----:B------:R-:W-:-:S05]  /*2b10*/  IADD3 R28, -R19, RZ, RZ ;  /* 0x000000ff131c7210 */ /* 0x000fca0007ffe1ff */
[----:B------:R-:W-:-:S05]  /*2b20*/  IMAD R28, R28, UR5, R17 ;  /* 0x000000051c1c7c24 */ /* 0x000fca000f8e0211 */
[----:B------:R-:W-:-:S13]  /*2b30*/  ISETP.GE.U32.AND P0, PT, R28, UR5, PT ;  /* 0x000000051c007c0c */ /* 0x000fda000bf06070 */
[----:B------:R-:W-:Y:S01]  /*2b40*/  @P0 IADD3 R28, R28, -UR5, RZ ;  /* 0x800000051c1c0c10 */ /* 0x000fe2000fffe0ff */
[----:B------:R-:W-:-:S03]  /*2b50*/  @P0 VIADD R19, R19, 0x1 ;  /* 0x0000000113130836 */ /* 0x000fc60000000000 */
[----:B------:R-:W-:-:S13]  /*2b60*/  ISETP.GE.U32.AND P0, PT, R28, UR5, PT ;  /* 0x000000051c007c0c */ /* 0x000fda000bf06070 */
[----:B------:R-:W-:Y:S02]  /*2b70*/  @P0 IADD3 R19, R19, 0x1, RZ ;  /* 0x0000000113130810 */ /* 0x000fe40007ffe0ff */
[----:B------:R-:W-:-:S13]  /*2b80*/  ISETP.NE.U32.AND P0, PT, RZ, UR5, PT ;  /* 0x00000005ff007c0c */ /* 0x000fda000bf05070 */
[----:B------:R-:W-:Y:S01]  /*2b90*/  @!P0 LOP3.LUT R19, RZ, UR5, RZ, 0x33, !PT ;  /* 0x00000005ff138c12 */ /* 0x000fe2000f8e33ff */
[----:B------:R-:W-:-:S03]  /*2ba0*/  ULDC UR5, c[0x0][0x234] ;  /* 0x00008d0000057ab9 */ /* 0x000fc60000000800 */
[----:B------:R-:W-:Y:S01]  /*2bb0*/  IADD3 R31, P0, R16, R19, RZ ;  /* 0x00000013101f7210 */ /* 0x000fe20007f1e0ff */
[----:B------:R-:W-:-:S04]  /*2bc0*/  IMAD.MOV.U32 R19, RZ, RZ, RZ ;  /* 0x000000ffff137224 */ /* 0x000fc800078e00ff */
[----:B------:R-:W-:Y:S02]  /*2bd0*/  IMAD.X R20, RZ, RZ, RZ, P0 ;  /* 0x000000ffff147224 */ /* 0x000fe400000e06ff */
[----:B------:R-:W-:-:S04]  /*2be0*/  IMAD.WIDE.U32 R18, R31, UR5, R18 ;  /* 0x000000051f127c25 */ /* 0x000fc8000f8e0012 */
[----:B------:R-:W-:Y:S01]  /*2bf0*/  IMAD R21, R20, UR5, RZ ;  /* 0x0000000514157c24 */ /* 0x000fe2000f8e02ff */
[----:B------:R-:W-:Y:S01]  /*2c00*/  SEL R20, R25, R24, !P5 ;  /* 0x0000001819147207 */ /* 0x000fe20006800000 */
[----:B------:R-:W-:-:S03]  /*2c10*/  ULDC UR5, c[0x0][0x238] ;  /* 0x00008e0000057ab9 */ /* 0x000fc60000000800 */
[----:B------:R-:W-:Y:S01]  /*2c20*/  IADD3 R19, R19, R21, RZ ;  /* 0x0000001513137210 */ /* 0x000fe20007ffe0ff */
[----:B------:R-:W-:Y:S02]  /*2c30*/  IMAD.MOV.U32 R21, RZ, RZ, RZ ;  /* 0x000000ffff157224 */ /* 0x000fe400078e00ff */
[----:B------:R-:W-:-:S04]  /*2c40*/  IMAD.WIDE.U32 R20, R18, UR5, R20 ;  /* 0x0000000512147c25 */ /* 0x000fc8000f8e0014 */
[----:B------:R-:W-:Y:S01]  /*2c50*/  IMAD R19, R19, UR5, RZ ;  /* 0x0000000513137c24 */ /* 0x000fe2000f8e02ff */
[----:B------:R-:W-:Y:S01]  /*2c60*/  ULDC UR5, c[0x0][0x268] ;  /* 0x00009a0000057ab9 */ /* 0x000fe20000000800 */
[----:B------:R-:W-:-:S03]  /*2c70*/  IMAD.MOV.U32 R18, RZ, RZ, R10 ;  /* 0x000000ffff127224 */ /* 0x000fc600078e000a */
[----:B------:R-:W-:Y:S02]  /*2c80*/  IADD3 R24, R19, R21, RZ ;  /* 0x0000001513187210 */ /* 0x000fe40007ffe0ff */
[----:B------:R-:W-:-:S03]  /*2c90*/  MOV R19, RZ ;  /* 0x000000ff00137202 */ /* 0x000fc60000000f00 */
[----:B------:R-:W-:Y:S01]  /*2ca0*/  IMAD.WIDE.U32 R20, R20, UR6, R18 ;  /* 0x0000000614147c25 */ /* 0x000fe2000f8e0012 */
[----:B------:R-:W-:-:S03]  /*2cb0*/  MOV R18, R22 ;  /* 0x0000001600127202 */ /* 0x000fc60000000f00 */
[----:B------:R-:W-:-:S04]  /*2cc0*/  IMAD R19, R24, UR6, RZ ;  /* 0x0000000618137c24 */ /* 0x000fc8000f8e02ff */
[----:B------:R-:W-:Y:S02]  /*2cd0*/  IMAD.IADD R24, R21, 0x1, R19 ;  /* 0x0000000115187824 */ /* 0x000fe400078e0213 */
[----:B------:R-:W-:Y:S02]  /*2ce0*/  IMAD.MOV.U32 R19, RZ, RZ, RZ ;  /* 0x000000ffff137224 */ /* 0x000fe400078e00ff */
[----:B------:R-:W-:-:S04]  /*2cf0*/  IMAD.WIDE.U32 R20, R20, UR7, R18 ;  /* 0x0000000714147c25 */ /* 0x000fc8000f8e0012 */
[----:B------:R-:W-:Y:S01]  /*2d00*/  IMAD R19, R24, UR7, RZ ;  /* 0x0000000718137c24 */ /* 0x000fe2000f8e02ff */
[----:B------:R-:W-:-:S04]  /*2d10*/  ULDC.64 UR6, c[0x0][0x218] ;  /* 0x0000860000067ab9 */ /* 0x000fc80000000a00 */
[----:B------:R-:W-:Y:S01]  /*2d20*/  IADD3 R18, R21, R19, RZ ;  /* 0x0000001315127210 */ /* 0x000fe20007ffe0ff */
[----:B------:R-:W-:-:S04]  /*2d30*/  IMAD.WIDE.U32 R20, R20, UR5, R32 ;  /* 0x0000000514147c25 */ /* 0x000fc8000f8e0020 */
[----:B------:R-:W-:Y:S01]  /*2d40*/  IMAD R19, R18, UR5, RZ ;  /* 0x0000000512137c24 */ /* 0x000fe2000f8e02ff */
[----:B------:R-:W-:-:S04]  /*2d50*/  LEA R18, P0, R20, UR6, 0x1 ;  /* 0x0000000614127c11 */ /* 0x000fc8000f8008ff */
[----:B------:R-:W-:-:S04]  /*2d60*/  IADD3 R19, R21, R19, RZ ;  /* 0x0000001315137210 */ /* 0x000fc80007ffe0ff */
[----:B------:R-:W-:-:S05]  /*2d70*/  LEA.HI.X R19, R20, UR7, R19, 0x1, P0 ;  /* 0x0000000714137c11 */ /* 0x000fca00080f0c13 */
[----:B------:R-:W2:Y:S02]  /*2d80*/  LDG.E.U16 R18, desc[UR8][R18.64] ;  /* 0x0000000812127981 */ /* 0x000ea4000c1e1500 */
[----:B--2---:R-:W-:-:S04]  /*2d90*/  IMAD.U32 R21, R18, 0x10000, RZ ;  /* 0x0001000012157824 */ /* 0x004fc800078e00ff */
[----:B------:R-:W-:-:S07]  /*2da0*/  FADD.FTZ R30, R30, R21 ;  /* 0x000000151e1e7221 */ /* 0x000fce0000010000 */
.L_x_115:
[----:B------:R-:W-:Y:S05]  /*2db0*/  BSYNC B0 ;  /* 0x0000000000007941 */ /* 0x000fea0003800000 */
.L_x_114:
[----:B------:R-:W-:Y:S01]  /*2dc0*/  ISETP.NE.AND P0, PT, R12, RZ, PT ;  /* 0x000000ff0c00720c */ /* 0x000fe20003f05270 */
[----:B------:R-:W-:Y:S01]  /*2dd0*/  BSSY B0, `(.L_x_116) ;  /* 0x000006a000007945 */ /* 0x000fe20003800000 */
[----:B0-----:R-:W-:-:S11]  /*2de0*/  IMAD R25, R32, R27, R27 ;  /* 0x0000001b20197224 */ /* 0x001fd600078e021b */
[----:B------:R-:W-:Y:S05]  /*2df0*/  @P0 BRA `(.L_x_117) ;  /* 0x00000004009c0947 */ /* 0x000fea0003800000 */
[----:B------:R-:W-:Y:S02]  /*2e00*/  ULDC UR5, c[0x0][0x258] ;  /* 0x0000960000057ab9 */ /* 0x000fe40000000800 */
[----:B------:R-:W0:Y:S01]  /*2e10*/  I2F.U32.RP R20, UR5 ;  /* 0x0000000500147d06 */ /* 0x000e220008209000 */
[----:B------:R-:W-:-:S07]  /*2e20*/  ISETP.NE.U32.AND P2, PT, RZ, UR5, PT ;  /* 0x00000005ff007c0c */ /* 0x000fce000bf45070 */
[----:B0-----:R-:W0:Y:S02]  /*2e30*/  MUFU.RCP R20, R20 ;  /* 0x0000001400147308 */ /* 0x001e240000001000 */
[----:B0-----:R-:W-:-:S06]  /*2e40*/  IADD3 R18, R20, 0xffffffe, RZ ;  /* 0x0ffffffe14127810 */ /* 0x001fcc0007ffe0ff */
[----:B------:R0:W1:Y:S02]  /*2e50*/  F2I.FTZ.U32.TRUNC.NTZ R19, R18 ;  /* 0x0000001200137305 */ /* 0x000064000021f000 */
[----:B0-----:R-:W-:Y:S01]  /*2e60*/  HFMA2.MMA R18, -RZ, RZ, 0, 0 ;  /* 0x00000000ff127435 */ /* 0x001fe200000001ff */
[----:B-1----:R-:W-:-:S04]  /*2e70*/  IMAD.MOV R21, RZ, RZ, -R19 ;  /* 0x000000ffff157224 */ /* 0x002fc800078e0a13 */
[----:B------:R-:W-:-:S05]  /*2e80*/  IMAD R21, R21, UR5, RZ ;  /* 0x0000000515157c24 */ /* 0x000fca000f8e02ff */
[----:B------:R-:W-:-:S06]  /*2e90*/  IMAD.HI.U32 R24, R19, R21, R18 ;  /* 0x0000001513187227 */ /* 0x000fcc00078e0012 */
[----:B------:R-:W-:-:S04]  /*2ea0*/  IMAD.HI.U32 R21, R24, R29, RZ ;  /* 0x0000001d18157227 */ /* 0x000fc800078e00ff */
[----:B------:R-:W-:-:S04]  /*2eb0*/  IMAD.MOV R24, RZ, RZ, -R21 ;  /* 0x000000ffff187224 */ /* 0x000fc800078e0a15 */
[----:B------:R-:W-:Y:S01]  /*2ec0*/  IMAD R19, R24, UR5, R29 ;  /* 0x0000000518137c24 */ /* 0x000fe2000f8e021d */
[----:B------:R-:W-:-:S04]  /*2ed0*/  LOP3.LUT R24, RZ, UR5, RZ, 0x33, !PT ;  /* 0x00000005ff187c12 */ /* 0x000fc8000f8e33ff */
        /* <DEDUP_REMOVED lines=12> */
[----:B0-----:R-:W-:-:S06]  /*2fa0*/  IADD3 R28, R26, 0xffffffe, RZ ;  /* 0x0ffffffe1a1c7810 */ /* 0x001fcc0007ffe0ff */
[----:B------:R-:W0:Y:S02]  /*2fb0*/  F2I.FTZ.U32.TRUNC.NTZ R19, R28 ;  /* 0x0000001c00137305 */ /* 0x000e24000021f000 */
[----:B0-----:R-:W-:-:S04]  /*2fc0*/  IMAD.MOV R31, RZ, RZ, -R19 ;  /* 0x000000ffff1f7224 */ /* 0x001fc800078e0a13 */
[----:B------:R-:W-:-:S04]  /*2fd0*/  IMAD R31, R31, UR5, RZ ;  /* 0x000000051f1f7c24 */ /* 0x000fc8000f8e02ff */
[----:B------:R-:W-:Y:S01]  /*2fe0*/  IMAD.HI.U32 R18, R19, R31, R18 ;  /* 0x0000001f13127227 */ /* 0x000fe200078e0012 */
[----:B------:R-:W-:-:S03]  /*2ff0*/  LOP3.LUT R31, RZ, UR5, RZ, 0x33, !PT ;  /* 0x00000005ff1f7c12 */ /* 0x000fc6000f8e33ff */
[----:B------:R-:W-:-:S04]  /*3000*/  IMAD.IADD R19, R4, 0x1, -R25 ;  /* 0x0000000104137824 */ /* 0x000fc800078e0a19 */
        /* <DEDUP_REMOVED lines=16> */
[----:B------:R-:W-:-:S04]  /*3110*/  @P4 IADD3 R20, R20, 0x1, RZ ;  /* 0x0000000114144810 */ /* 0x000fc80007ffe0ff */
[----:B------:R-:W-:Y:S01]  /*3120*/  SEL R20, R31, R20, !P5 ;  /* 0x000000141f147207 */ /* 0x000fe20006800000 */
        /* <DEDUP_REMOVED lines=24> */
[----:B------:R-:W-:-:S04]  /*32b0*/  ULDC UR5, c[0x0][0x238] ;  /* 0x00008e0000057ab9 */ /* 0x000fc80000000800 */
        /* <DEDUP_REMOVED lines=13> */
[----:B------:R-:W-:Y:S02]  /*3390*/  IMAD R21, R21, UR7, RZ ;  /* 0x0000000715157c24 */ /* 0x000fe4000f8e02ff */
[----:B------:R-:W-:Y:S01]  /*33a0*/  IMAD.WIDE.U32 R18, R20, UR7, R18 ;  /* 0x0000000714127c25 */ /* 0x000fe2000f8e0012 */
[----:B------:R-:W-:Y:S01]  /*33b0*/  IADD3 R20, R32, 0x1, RZ ;  /* 0x0000000120147810 */ /* 0x000fe20007ffe0ff */
[----:B------:R-:W-:Y:S02]  /*33c0*/  ULDC.64 UR6, c[0x0][0x218] ;  /* 0x0000860000067ab9 */ /* 0x000fe40000000a00 */
[----:B------:R-:W-:Y:S01]  /*33d0*/  IMAD.IADD R19, R19, 0x1, R21 ;  /* 0x0000000113137824 */ /* 0x000fe200078e0215 */
[----:B------:R-:W-:-:S03]  /*33e0*/  HFMA2.MMA R21, -RZ, RZ, 0, 0 ;  /* 0x00000000ff157435 */ /* 0x000fc600000001ff */
[----:B------:R-:W-:-:S05]  /*33f0*/  IMAD R19, R19, UR5, RZ ;  /* 0x0000000513137c24 */ /* 0x000fca000f8e02ff */
[----:B------:R-:W-:-:S04]  /*3400*/  IMAD.WIDE.U32 R20, R18, UR5, R20 ;  /* 0x0000000512147c25 */ /* 0x000fc8000f8e0014 */
[----:B------:R-:W-:Y:S01]  /*3410*/  IMAD.IADD R19, R21, 0x1, R19 ;  /* 0x0000000115137824 */ /* 0x000fe200078e0213 */
[----:B------:R-:W-:-:S04]  /*3420*/  LEA R18, P0, R20, UR6, 0x1 ;  /* 0x0000000614127c11 */ /* 0x000fc8000f8008ff */
[----:B------:R-:W-:-:S05]  /*3430*/  LEA.HI.X R19, R20, UR7, R19, 0x1, P0 ;  /* 0x0000000714137c11 */ /* 0x000fca00080f0c13 */
[----:B------:R-:W2:Y:S02]  /*3440*/  LDG.E.U16 R18, desc[UR8][R18.64] ;  /* 0x0000000812127981 */ /* 0x000ea4000c1e1500 */
[----:B--2---:R-:W-:-:S05]  /*3450*/  SHF.L.U32 R21, R18, 0x10, RZ ;  /* 0x0000001012157819 */ /* 0x004fca00000006ff */
[----:B------:R-:W-:-:S07]  /*3460*/  FADD.FTZ R30, R30, R21 ;  /* 0x000000151e1e7221 */ /* 0x000fce0000010000 */
.L_x_117:
[----:B------:R-:W-:Y:S05]  /*3470*/  BSYNC B0 ;  /* 0x0000000000007941 */ /* 0x000fea0003800000 */
.L_x_116:
[----:B------:R-:W-:Y:S01]  /*3480*/  ISETP.NE.AND P0, PT, R12, RZ, PT ;  /* 0x000000ff0c00720c */ /* 0x000fe20003f05270 */
[----:B------:R-:W-:Y:S01]  /*3490*/  BSSY B0, `(.L_x_118) ;  /* 0x000006a000007945 */ /* 0x000fe20003800000 */
[----:B------:R-:W-:-:S11]  /*34a0*/  IMAD.IADD R25, R25, 0x1, R27 ;  /* 0x0000000119197824 */ /* 0x000fd600078e021b */
[----:B------:R-:W-:Y:S05]  /*34b0*/  @P0 BRA `(.L_x_119) ;  /* 0x00000004009c0947 */ /* 0x000fea0003800000 */
[----:B------:R-:W-:Y:S02]  /*34c0*/  ULDC UR5, c[0x0][0x258] ;  /* 0x0000960000057ab9 */ /* 0x000fe40000000800 */
[----:B------:R-:W0:Y:S01]  /*34d0*/  I2F.U32.RP R20, UR5 ;  /* 0x0000000500147d06 */ /* 0x000e220008209000 */
[----:B------:R-:W-:-:S07]  /*34e0*/  ISETP.NE.U32.AND P2, PT, RZ, UR5, PT ;  /* 0x00000005ff007c0c */ /* 0x000fce000bf45070 */
[----:B0-----:R-:W0:Y:S02]  /*34f0*/  MUFU.RCP R20, R20 ;  /* 0x0000001400147308 */ /* 0x001e240000001000 */
[----:B0-----:R-:W-:-:S06]  /*3500*/  IADD3 R18, R20, 0xffffffe, RZ ;  /* 0x0ffffffe14127810 */ /* 0x001fcc0007ffe0ff */
        /* <DEDUP_REMOVED lines=89> */
[----:B------:R-:W-:-:S03]  /*3aa0*/  MOV R21, RZ ;  /* 0x000000ff00157202 */ /* 0x000fc60000000f00 */
[----:B------:R-:W-:Y:S02]  /*3ab0*/  IMAD R19, R19, UR5, RZ ;  /* 0x0000000513137c24 */ /* 0x000fe4000f8e02ff */
[----:B------:R-:W-:-:S04]  /*3ac0*/  IMAD.WIDE.U32 R20, R18, UR5, R20 ;  /* 0x0000000512147c25 */ /* 0x000fc8000f8e0014 */
[----:B------:R-:W-:Y:S01]  /*3ad0*/  IMAD.IADD R19, R21, 0x1, R19 ;  /* 0x0000000115137824 */ /* 0x000fe200078e0213 */
[----:B------:R-:W-:-:S04]  /*3ae0*/  LEA R18, P0, R20, UR6, 0x1 ;  /* 0x0000000614127c11 */ /* 0x000fc8000f8008ff */
[----:B------:R-:W-:-:S05]  /*3af0*/  LEA.HI.X R19, R20, UR7, R19, 0x1, P0 ;  /* 0x0000000714137c11 */ /* 0x000fca00080f0c13 */
[----:B------:R-:W2:Y:S02]  /*3b00*/  LDG.E.U16 R18, desc[UR8][R18.64] ;  /* 0x0000000812127981 */ /* 0x000ea4000c1e1500 */
[----:B--2---:R-:W-:-:S05]  /*3b10*/  SHF.L.U32 R21, R18, 0x10, RZ ;  /* 0x0000001012157819 */ /* 0x004fca00000006ff */
[----:B------:R-:W-:-:S07]  /*3b20*/  FADD.FTZ R30, R30, R21 ;  /* 0x000000151e1e7221 */ /* 0x000fce0000010000 */
.L_x_119:
[----:B------:R-:W-:Y:S05]  /*3b30*/  BSYNC B0 ;  /* 0x0000000000007941 */ /* 0x000fea0003800000 */
.L_x_118:
[----:B------:R-:W-:Y:S01]  /*3b40*/  ISETP.NE.AND P0, PT, R12, RZ, PT ;  /* 0x000000ff0c00720c */ /* 0x000fe20003f05270 */
[----:B------:R-:W-:Y:S01]  /*3b50*/  BSSY B0, `(.L_x_120) ;  /* 0x0000069000007945 */ /* 0x000fe20003800000 */
[----:B------:R-:W-:-:S11]  /*3b60*/  IADD3 R25, R4, -R27, -R25 ;  /* 0x8000001b04197210 */ /* 0x000fd60007ffe819 */
[----:B------:R-:W-:Y:S05]  /*3b70*/  @P0 BRA `(.L_x_121) ;  /* 0x0000000400980947 */ /* 0x000fea0003800000 */
[----:B------:R-:W-:Y:S02]  /*3b80*/  ULDC UR5, c[0x0][0x258] ;  /* 0x0000960000057ab9 */ /* 0x000fe40000000800 */
[----:B------:R-:W0:Y:S01]  /*3b90*/  I2F.U32.RP R21, UR5 ;  /* 0x0000000500157d06 */ /* 0x000e220008209000 */
[----:B------:R-:W-:-:S07]  /*3ba0*/  ISETP.NE.U32.AND P2, PT, RZ, UR5, PT ;  /* 0x00000005ff007c0c */ /* 0x000fce000bf45070 */
[----:B0-----:R-:W0:Y:S02]  /*3bb0*/  MUFU.RCP R21, R21 ;  /* 0x0000001500157308 */ /* 0x001e240000001000 */
[----:B0-----:R-:W-:Y:S01]  /*3bc0*/  VIADD R18, R21, 0xffffffe ;  /* 0x0ffffffe15127836 */ /* 0x001fe20000000000 */
[----:B------:R-:W-:-:S05]  /*3bd0*/  LOP3.LUT R21, RZ, UR5, RZ, 0x33, !PT ;  /* 0x00000005ff157c12 */ /* 0x000fca000f8e33ff */
[----:B------:R0:W1:Y:S02]  /*3be0*/  F2I.FTZ.U32.TRUNC.NTZ R19, R18 ;  /* 0x0000001200137305 */ /* 0x000064000021f000 */
[----:B0-----:R-:W-:Y:S01]  /*3bf0*/  IMAD.MOV.U32 R18, RZ, RZ, RZ ;  /* 0x000000ffff127224 */ /* 0x001fe200078e00ff */
[----:B-1----:R-:W-:-:S05]  /*3c00*/  IADD3 R27, RZ, -R19, RZ ;  /* 0x80000013ff1b7210 */ /* 0x002fca0007ffe0ff */
        /* <DEDUP_REMOVED lines=13> */
[----:B------:R-:W-:Y:S01]  /*3ce0*/  IMAD.MOV.U32 R18, RZ, RZ, RZ ;  /* 0x000000ffff127224 */ /* 0x000fe200078e00ff */
[----:B------:R-:W0:Y:S01]  /*3cf0*/  I2F.U32.RP R26, UR5 ;  /* 0x00000005001a7d06 */ /* 0x000e220008209000 */
[----:B------:R-:W-:-:S07]  /*3d00*/  ISETP.NE.U32.AND P5, PT, RZ, UR5, PT ;  /* 0x00000005ff007c0c */ /* 0x000fce000bfa5070 */
[----:B0-----:R-:W0:Y:S02]  /*3d10*/  MUFU.RCP R26, R26 ;  /* 0x0000001a001a7308 */ /* 0x001e240000001000 */
[----:B0-----:R-:W-:-:S06]  /*3d20*/  VIADD R19, R26, 0xffffffe ;  /* 0x0ffffffe1a137836 */ /* 0x001fcc0000000000 */
[----:B------:R-:W0:Y:S02]  /*3d30*/  F2I.FTZ.U32.TRUNC.NTZ R19, R19 ;  /* 0x0000001300137305 */ /* 0x000e24000021f000 */
[----:B0-----:R-:W-:-:S05]  /*3d40*/  IADD3 R27, RZ, -R19, RZ ;  /* 0x80000013ff1b7210 */ /* 0x001fca0007ffe0ff */
[----:B------:R-:W-:-:S04]  /*3d50*/  IMAD R27, R27, UR5, RZ ;  /* 0x000000051b1b7c24 */ /* 0x000fc8000f8e02ff */
[----:B------:R-:W-:-:S06]  /*3d60*/  IMAD.HI.U32 R18, R19, R27, R18 ;  /* 0x0000001b13127227 */ /* 0x000fcc00078e0012 */
[----:B------:R-:W-:-:S05]  /*3d70*/  IMAD.HI.U32 R24, R18, R25, RZ ;  /* 0x0000001912187227 */ /* 0x000fca00078e00ff */
[----:B------:R-:W-:-:S05]  /*3d80*/  IADD3 R18, -R24, RZ, RZ ;  /* 0x000000ff18127210 */ /* 0x000fca0007ffe1ff */
        /* <DEDUP_REMOVED lines=15> */
[----:B------:R-:W-:-:S03]  /*3e80*/  @P4 IADD3 R24, R24, 0x1, RZ ;  /* 0x0000000118184810 */ /* 0x000fc60007ffe0ff */
        /* <DEDUP_REMOVED lines=53> */
.L_x_121:
[----:B------:R-:W-:Y:S05]  /*41e0*/  BSYNC B0 ;  /* 0x0000000000007941 */ /* 0x000fea0003800000 */
.L_x_120:
[----:B------:R-:W-:-:S05]  /*41f0*/  VIADD R32, R32, 0x4 ;  /* 0x0000000420207836 */ /* 0x000fca0000000000 */
[----:B------:R-:W-:-:S13]  /*4200*/  ISETP.GE.U32.AND P0, PT, R32, R23, PT ;  /* 0x000000172000720c */ /* 0x000fda0003f06070 */
[----:B------:R-:W-:Y:S05]  /*4210*/  @!P0 BRA `(.L_x_122) ;  /* 0xffffffe400388947 */ /* 0x000fea000383ffff */
.L_x_107:
[----:B------:R-:W-:Y:S05]  /*4220*/  BSYNC B1 ;  /* 0x0000000000017941 */ /* 0x000fea0003800000 */
.L_x_106:
[----:B------:R-:W-:-:S04]  /*4230*/  IADD3 R22, R22, 0x1, RZ ;  /* 0x0000000116167810 */ /* 0x000fc80007ffe0ff */
[----:B------:R-:W-:-:S13]  /*4240*/  ISETP.GE.U32.AND P0, PT, R22, R11, PT ;  /* 0x0000000b1600720c */ /* 0x000fda0003f06070 */
[----:B------:R-:W-:Y:S05]  /*4250*/  @!P0 BRA `(.L_x_123) ;  /* 0xffffffcc00a48947 */ /* 0x000fea000383ffff */
.L_x_105:
[----:B------:R-:W-:Y:S05]  /*4260*/  BSYNC B2 ;  /* 0x0000000000027941 */ /* 0x000fea0003800000 */
.L_x_104:
[----:B------:R-:W-:-:S05]  /*4270*/  VIADD R10, R10, 0x1 ;  /* 0x000000010a0a7836 */ /* 0x000fca0000000000 */
[----:B------:R-:W-:-:S13]  /*4280*/  ISETP.GE.U32.AND P0, PT, R10, R9, PT ;  /* 0x000000090a00720c */ /* 0x000fda0003f06070 */
[----:B------:R-:W-:Y:S05]  /*4290*/  @!P0 BRA `(.L_x_124) ;  /* 0xffffffcc00708947 */ /* 0x000fea000383ffff */
.L_x_103:
[----:B------:R-:W-:Y:S05]  /*42a0*/  BSYNC B3 ;  /* 0x0000000000037941 */ /* 0x000fea0003800000 */
.L_x_102:
[----:B------:R-:W-:Y:S01]  /*42b0*/  SHF.R.S64 R4, RZ, 0x1f, R0 ;  /* 0x0000001fff047819 */ /* 0x000fe20000001000 */
[----:B------:R-:W-:Y:S01]  /*42c0*/  ULDC.64 UR6, c[0x0][0x270] ;  /* 0x00009c0000067ab9 */ /* 0x000fe20000000a00 */
[----:B------:R-:W-:Y:S02]  /*42d0*/  F2FP.BF16.F32.PACK_AB R30, RZ, R30 ;  /* 0x0000001eff1e723e */ /* 0x000fe400000010ff */
[----:B------:R-:W-:-:S04]  /*42e0*/  IADD3 R4, P0, R4, UR6, RZ ;  /* 0x0000000604047c10 */ /* 0x000fc8000ff1e0ff */
[C---:B------:R-:W-:Y:S01]  /*42f0*/  LEA.HI.X.SX32 R5, R0.reuse, UR7, 0x1, P0 ;  /* 0x0000000700057c11 */ /* 0x040fe200080f0eff */
[----:B------:R-:W-:Y:S01]  /*4300*/  ULDC.64 UR6, c[0x0][0x210] ;  /* 0x0000840000067ab9 */ /* 0x000fe20000000a00 */
[----:B------:R-:W-:-:S03]  /*4310*/  IADD3 R0, P0, R0, UR4, RZ ;  /* 0x0000000400007c10 */ /* 0x000fc6000ff1e0ff */
[----:B------:R0:W-:Y:S01]  /*4320*/  STG.E.U16 desc[UR8][R4.64], R30 ;  /* 0x0000001e04007986 */ /* 0x0001e2000c101508 */
[----:B------:R-:W-:Y:S02]  /*4330*/  IADD3.X R3, RZ, R3, RZ, P0, !PT ;  /* 0x00000003ff037210 */ /* 0x000fe400007fe4ff */
[----:B------:R-:W-:-:S04]  /*4340*/  ISETP.GE.U32.AND P0, PT, R0, UR6, PT ;  /* 0x0000000600007c0c */ /* 0x000fc8000bf06070 */
[----:B------:R-:W-:-:S13]  /*4350*/  ISETP.GE.AND.EX P0, PT, R3, UR7, PT, P0 ;  /* 0x0000000703007c0c */ /* 0x000fda000bf06300 */
[----:B0-----:R-:W-:Y:S05]  /*4360*/  @!P0 BRA `(.L_x_125) ;  /* 0xffffffbc00608947 */ /* 0x001fea000383ffff */
[----:B------:R-:W-:Y:S05]  /*4370*/  EXIT ;  /* 0x000000000000794d */ /* 0x000fea0003800000 */
.L_x_126:
        /* <DEDUP_REMOVED lines=16> */
.L_x_228:


//--------------------- .text._ZN2at6native13vol2im_kernelIN3c104HalfEfEEvlPKT_jjjjjjjjjjjjjjjjjjjPS4_ --------------------------
	.section	.text._ZN2at6native13vol2im_kernelIN3c104HalfEfEEvlPKT_jjjjjjjjjjjjjjjjjjjPS4_,"ax",@progbits
	.align	128
        .global         _ZN2at6native13vol2im_kernelIN3c104HalfEfEEvlPKT_jjjjjjjjjjjjjjjjjjjPS4_
        .type           _ZN2at6native13vol2im_kernelIN3c104HalfEfEEvlPKT_jjjjjjjjjjjjjjjjjjjPS4_,@function
        .size           _ZN2at6native13vol2im_kernelIN3c104HalfEfEEvlPKT_jjjjjjjjjjjjjjjjjjjPS4_,(.L_x_229 - _ZN2at6native13vol2im_kernelIN3c104HalfEfEEvlPKT_jjjjjjjjjjjjjjjjjjjPS4_)
        .other          _ZN2at6native13vol2im_kernelIN3c104HalfEfEEvlPKT_jjjjjjjjjjjjjjjjjjjPS4_,@"STO_CUDA_ENTRY STV_DEFAULT"
_ZN2at6native13vol2im_kernelIN3c104HalfEfEEvlPKT_jjjjjjjjjjjjjjjjjjjPS4_:
.text._ZN2at6native13vol2im_kernelIN3c104HalfEfEEvlPKT_jjjjjjjjjjjjjjjjjjjPS4_:
        /* <DEDUP_REMOVED lines=15> */
.L_x_156:
        /* <DEDUP_REMOVED lines=96> */
.L_x_128:
[----:B------:R-:W-:Y:S05]  /*06f0*/  BSYNC B0 ;  /* 0x0000000000007941 */ /* 0x000fea0003800000 */
.L_x_127:
        /* <DEDUP_REMOVED lines=23> */
.L_x_130:
[----:B------:R-:W-:Y:S05]  /*0870*/  BSYNC B0 ;  /* 0x0000000000007941 */ /* 0x000fea0003800000 */
.L_x_129:
        /* <DEDUP_REMOVED lines=50> */
.L_x_132:
[----:B------:R-:W-:Y:S05]  /*0ba0*/  BSYNC B0 ;  /* 0x0000000000007941 */ /* 0x000fea0003800000 */
.L_x_131:
        /* <DEDUP_REMOVED lines=75> */
.L_x_155:
        /* <DEDUP_REMOVED lines=9> */
.L_x_154:
        /* <DEDUP_REMOVED lines=121> */
[----:B------:R-:W-:Y:S01]  /*1880*/  IMAD.WIDE.U32 R20, R20, UR6, R18 ;  /* 0x0000000614147c25 */ /* 0x000fe2000f8e0012 */
[----:B------:R-:W-:-:S03]  /*1890*/  MOV R18, R22 ;  /* 0x0000001600127202 */ /* 0x000fc60000000f00 */
[----:B------:R-:W-:Y:S02]  /*18a0*/  IMAD.IADD R31, R21, 0x1, R31 ;  /* 0x00000001151f7824 */ /* 0x000fe400078e021f */
[----:B------:R-:W-:Y:S01]  /*18b0*/  IMAD.WIDE.U32 R20, R20, UR7, R18 ;  /* 0x0000000714147c25 */ /* 0x000fe2000f8e0012 */
[----:B------:R-:W-:-:S03]  /*18c0*/  MOV R18, R8 ;  /* 0x0000000800127202 */ /* 0x000fc60000000f00 */
[----:B------:R-:W-:Y:S01]  /*18d0*/  IMAD R31, R31, UR7, RZ ;  /* 0x000000071f1f7c24 */ /* 0x000fe2000f8e02ff */
        /* <DEDUP_REMOVED lines=8> */
[----:B--2---:R-:W-:-:S05]  /*1960*/  HADD2.F32 R21, -RZ, R18.H0_H0 ;  /* 0x20000012ff157230 */ /* 0x004fca0000004100 */
[----:B------:R-:W-:-:S07]  /*1970*/  FADD.FTZ R30, R30, R21 ;  /* 0x000000151e1e7221 */ /* 0x000fce0000010000 */
.L_x_142:
[----:B------:R-:W-:Y:S05]  /*1980*/  BSYNC B4 ;  /* 0x0000000000047941 */ /* 0x000fea0003800000 */
.L_x_141:
[----:B------:R-:W-:Y:S02]  /*1990*/  LOP3.LUT R18, RZ, R26, RZ, 0x33, !PT ;  /* 0x0000001aff127212 */ /* 0x000fe400078e33ff */
[----:B------:R-:W-:Y:S02]  /*19a0*/  IADD3 R19, -R7, RZ, RZ ;  /* 0x000000ff07137210 */ /* 0x000fe40007ffe1ff */
        /* <DEDUP_REMOVED lines=36> */
[----:B0-----:R-:W-:Y:S01]  /*1bf0*/  VIADD R19, R31, 0xffffffe ;  /* 0x0ffffffe1f137836 */ /* 0x001fe20000000000 */
[----:B------:R-:W-:-:S05]  /*1c00*/  LOP3.LUT R31, RZ, UR5, RZ, 0x33, !PT ;  /* 0x00000005ff1f7c12 */ /* 0x000fca000f8e33ff */
[----:B------:R-:W0:Y:S02]  /*1c10*/  F2I.FTZ.U32.TRUNC.NTZ R19, R19 ;  /* 0x0000001300137305 */ /* 0x000e24000021f000 */
[----:B0-----:R-:W-:-:S05]  /*1c20*/  IADD3 R35, RZ, -R19, RZ ;  /* 0x80000013ff237210 */ /* 0x001fca0007ffe0ff */
[----:B------:R-:W-:-:S04]  /*1c30*/  IMAD R35, R35, UR5, RZ ;  /* 0x0000000523237c24 */ /* 0x000fc8000f8e02ff */
[----:B------:R-:W-:Y:S01]  /*1c40*/  IMAD.HI.U32 R18, R19, R35, R18 ;  /* 0x0000002313127227 */ /* 0x000fe200078e0012 */
[----:B------:R-:W-:-:S05]  /*1c50*/  P2R R19, PR, RZ, 0x40 ;  /* 0x00000040ff137803 */ /* 0x000fca0000000000 */
        /* <DEDUP_REMOVED lines=29> */
[----:B------:R-:W-:-:S03]  /*1e30*/  HFMA2.MMA R21, -RZ, RZ, 0, 0 ;  /* 0x00000000ff157435 */ /* 0x000fc600000001ff */
[----:B------:R-:W-:Y:S01]  /*1e40*/  IMAD R33, R33, UR5, RZ ;  /* 0x0000000521217c24 */ /* 0x000fe2000f8e02ff */
[----:B------:R-:W-:-:S03]  /*1e50*/  ULDC UR5, c[0x0][0x238] ;  /* 0x00008e0000057ab9 */ /* 0x000fc60000000800 */
[----:B------:R-:W-:Y:S02]  /*1e60*/  IMAD.IADD R33, R19, 0x1, R33 ;  /* 0x0000000113217824 */ /* 0x000fe400078e0221 */
[----:B------:R-:W-:Y:S02]  /*1e70*/  IMAD.MOV.U32 R19, RZ, RZ, RZ ;  /* 0x000000ffff137224 */ /* 0x000fe400078e00ff */
[----:B------:R-:W-:Y:S01]  /*1e80*/  IMAD.WIDE.U32 R20, R18, UR5, R20 ;  /* 0x0000000512147c25 */ /* 0x000fe2000f8e0014 */
[----:B------:R-:W-:-:S03]  /*1e90*/  MOV R18, R10 ;  /* 0x0000000a00127202 */ /* 0x000fc60000000f00 */
[----:B------:R-:W-:Y:S02]  /*1ea0*/  IMAD R33, R33, UR5, RZ ;  /* 0x0000000521217c24 */ /* 0x000fe4000f8e02ff */
[----:B------:R-:W-:-:S04]  /*1eb0*/  IMAD.WIDE.U32 R18, R20, UR6, R18 ;  /* 0x0000000614127c25 */ /* 0x000fc8000f8e0012 */
[----:B------:R-:W-:Y:S01]  /*1ec0*/  IMAD.IADD R21, R33, 0x1, R21 ;  /* 0x0000000121157824 */ /* 0x000fe200078e0215 */
[----:B------:R-:W-:Y:S01]  /*1ed0*/  MOV R33, RZ ;  /* 0x000000ff00217202 */ /* 0x000fe20000000f00 */
[----:B------:R-:W-:Y:S02]  /*1ee0*/  IMAD.MOV.U32 R20, RZ, RZ, R22 ;  /* 0x000000ffff147224 */ /* 0x000fe400078e0016 */
[----:B------:R-:W-:-:S05]  /*1ef0*/  IMAD R21, R21, UR6, RZ ;  /* 0x0000000615157c24 */ /* 0x000fca000f8e02ff */
[----:B------:R-:W-:Y:S01]  /*1f00*/  IADD3 R31, R19, R21, RZ ;  /* 0x00000015131f7210 */ /* 0x000fe20007ffe0ff */
[----:B------:R-:W-:-:S04]  /*1f10*/  HFMA2.MMA R21, -RZ, RZ, 0, 0 ;  /* 0x00000000ff157435 */ /* 0x000fc800000001ff */
[----:B------:R-:W-:-:S04]  /*1f20*/  IMAD R31, R31, UR7, RZ ;  /* 0x000000071f1f7c24 */ /* 0x000fc8000f8e02ff */
        /* <DEDUP_REMOVED lines=11> */
.L_x_144:
[----:B------:R-:W-:Y:S05]  /*1fe0*/  BSYNC B4 ;  /* 0x0000000000047941 */ /* 0x000fea0003800000 */
.L_x_143:
[----:B------:R-:W-:Y:S02]  /*1ff0*/  LOP3.LUT R26, RZ, R26, RZ, 0x33, !PT ;  /* 0x0000001aff1a7212 */ /* 0x000fe400078e33ff */
[----:B------:R-:W-:Y:S02]  /*2000*/  IADD3 R19, -R7, RZ, RZ ;  /* 0x000000ff07137210 */ /* 0x000fe40007ffe1ff */
[----:B------:R-:W-:Y:S02]  /*2010*/  LOP3.LUT R18, RZ, R8, RZ, 0x33, !PT ;  /* 0x00000008ff127212 */ /* 0x000fe400078e33ff */
[----:B------:R-:W-:Y:S02]  /*2020*/  VIADDMNMX.U32 R19, R19, 0xfffffffe, R26, !PT ;  /* 0xfffffffe13137846 */ /* 0x000fe4000780001a */
[----:B------:R-:W-:-:S03]  /*2030*/  IADD3 R26, R8, 0x3, RZ ;  /* 0x00000003081a7810 */ /* 0x000fc60007ffe0ff */
[----:B------:R-:W-:Y:S02]  /*2040*/  IMAD.IADD R18, R18, 0x1, -R19 ;  /* 0x0000000112127824 */ /* 0x000fe400078e0a13 */
[----:B------:R-:W-:-:S03]  /*2050*/  VIADD R19, R8, 0x2 ;  /* 0x0000000208137836 */ /* 0x000fc60000000000 */
        /* <DEDUP_REMOVED lines=20> */
[----:B------:R-:W-:-:S04]  /*21a0*/  MOV R32, R26 ;  /* 0x0000001a00207202 */ /* 0x000fc80000000f00 */
        /* <DEDUP_REMOVED lines=14> */
[----:B------:R0:W1:Y:S02]  /*2290*/  F2I.FTZ.U32.TRUNC.NTZ R19, R32 ;  /* 0x0000002000137305 */ /* 0x000064000021f000 */
[----:B0-----:R-:W-:Y:S01]  /*22a0*/  IMAD.MOV.U32 R32, RZ, RZ, R26 ;  /* 0x000000ffff207224 */ /* 0x001fe200078e001a */
[----:B-1----:R-:W-:-:S05]  /*22b0*/  IADD3 R35, RZ, -R19, RZ ;  /* 0x80000013ff237210 */ /* 0x002fca0007ffe0ff */
[----:B------:R-:W-:-:S04]  /*22c0*/  IMAD R35, R35, UR5, RZ ;  /* 0x0000000523237c24 */ /* 0x000fc8000f8e02ff */
[----:B------:R-:W-:-:S06]  /*22d0*/  IMAD.HI.U32 R35, R19, R35, R18 ;  /* 0x0000002313237227 */ /* 0x000fcc00078e0012 */
[----:B------:R-:W-:-:S05]  /*22e0*/  IMAD.HI.U32 R20, R35, R14, RZ ;  /* 0x0000000e23147227 */ /* 0x000fca00078e00ff */
[----:B------:R-:W-:-:S05]  /*22f0*/  IADD3 R19, -R20, RZ, RZ ;  /* 0x000000ff14137210 */ /* 0x000fca0007ffe1ff */
[----:B------:R-:W-:Y:S01]  /*2300*/  IMAD R18, R19, UR5, R14 ;  /* 0x0000000513127c24 */ /* 0x000fe2000f8e020e */
[----:B------:R-:W-:-:S04]  /*2310*/  P2R R19, PR, RZ, 0x40 ;  /* 0x00000040ff137803 */ /* 0x000fc80000000000 */
[----:B------:R-:W-:-:S13]  /*2320*/  ISETP.GE.U32.AND P4, PT, R18, UR5, PT ;  /* 0x0000000512007c0c */ /* 0x000fda000bf86070 */
[----:B------:R-:W-:-:S05]  /*2330*/  @P4 VIADD R18, R18, -UR5 ;  /* 0x8000000512124c36 */ /* 0x000fca0008000000 */
[----:B------:R-:W-:-:S13]  /*2340*/  ISETP.GE.U32.AND P5, PT, R18, UR5, PT ;  /* 0x0000000512007c0c */ /* 0x000fda000bfa6070 */
[----:B------:R-:W-:-:S04]  /*2350*/  @P5 IADD3 R18, R18, -UR5, RZ ;  /* 0x8000000512125c10 */ /* 0x000fc8000fffe0ff */
[----:B------:R-:W-:-:S04]  /*2360*/  SEL R18, R31, R18, !P6 ;  /* 0x000000121f127207 */ /* 0x000fc80007000000 */
[----:B------:R-:W-:-:S13]  /*2370*/  ISETP.NE.AND P6, PT, R18, RZ, PT ;  /* 0x000000ff1200720c */ /* 0x000fda0003fc5270 */
[----:B------:R-:W-:Y:S05]  /*2380*/  @P6 BRA `(.L_x_140) ;  /* 0x0000000000b46947 */ /* 0x000fea0003800000 */
[----:B------:R-:W-:Y:S01]  /*2390*/  @P2 IADD3 R25, R25, 0x1, RZ ;  /* 0x0000000119192810 */ /* 0x000fe20007ffe0ff */
[----:B------:R-:W-:Y:S01]  /*23a0*/  ULDC UR5, c[0x0][0x234] ;  /* 0x00008d0000057ab9 */ /* 0x000fe20000000800 */
[----:B------:R-:W-:Y:S01]  /*23b0*/  @P0 IADD3 R21, R21, 0x1, RZ ;  /* 0x0000000115150810 */ /* 0x000fe20007ffe0ff */
[----:B------:R-:W-:Y:S01]  /*23c0*/  ULDC.64 UR6, c[0x0][0x260] ;  /* 0x0000980000067ab9 */ /* 0x000fe20000000a00 */
[----:B------:R-:W-:Y:S01]  /*23d0*/  ISETP.NE.AND P2, PT, R33, RZ, PT ;  /* 0x000000ff2100720c */ /* 0x000fe20003f45270 */
[----:B------:R-:W-:Y:S01]  /*23e0*/  @P1 VIADD R25, R25, 0x1 ;  /* 0x0000000119191836 */ /* 0x000fe20000000000 */
[----:B------:R-:W-:Y:S01]  /*23f0*/  ISETP.NE.AND P1, PT, R27, RZ, PT ;  /* 0x000000ff1b00720c */ /* 0x000fe20003f25270 */
[----:B------:R-:W-:Y:S01]  /*2400*/  @P3 VIADD R21, R21, 0x1 ;  /* 0x0000000115153836 */ /* 0x000fe20000000000 */
[----:B------:R-:W-:Y:S01]  /*2410*/  ISETP.NE.AND P6, PT, R19, RZ, PT ;  /* 0x000000ff1300720c */ /* 0x000fe20003fc5270 */
[----:B------:R-:W-:Y:S01]  /*2420*/  IMAD.MOV.U32 R19, RZ, RZ, RZ ;  /* 0x000000ffff137224 */ /* 0x000fe200078e00ff */
[----:B------:R-:W-:-:S02]  /*2430*/  SEL R25, R28, R25, !P1 ;  /* 0x000000191c197207 */ /* 0x000fc40004800000 */
[----:B------:R-:W-:Y:S02]  /*2440*/  SEL R18, R34, R21, !P2 ;  /* 0x0000001522127207 */ /* 0x000fe40005000000 */
[----:B------:R-:W-:Y:S02]  /*2450*/  IADD3 R25, P0, R16, R25, RZ ;  /* 0x0000001910197210 */ /* 0x000fe40007f1e0ff */
[----:B------:R-:W-:-:S03]  /*2460*/  @P4 IADD3 R20, R20, 0x1, RZ ;  /* 0x0000000114144810 */ /* 0x000fc60007ffe0ff */
[----:B------:R-:W-:Y:S01]  /*2470*/  IMAD.X R21, RZ, RZ, RZ, P0 ;  /* 0x000000ffff157224 */ /* 0x000fe200000e06ff */
[----:B------:R-:W-:Y:S01]  /*2480*/  @P5 IADD3 R20, R20, 0x1, RZ ;  /* 0x0000000114145810 */ /* 0x000fe20007ffe0ff */
[----:B------:R-:W-:-:S03]  /*2490*/  IMAD.WIDE.U32 R18, R25, UR5, R18 ;  /* 0x0000000519127c25 */ /* 0x000fc6000f8e0012 */
[----:B------:R-:W-:Y:S01]  /*24a0*/  SEL R20, R31, R20, !P6 ;  /* 0x000000141f147207 */ /* 0x000fe20007000000 */
[----:B------:R-:W-:Y:S01]  /*24b0*/  IMAD R21, R21, UR5, RZ ;  /* 0x0000000515157c24 */ /* 0x000fe2000f8e02ff */
[----:B------:R-:W-:-:S04]  /*24c0*/  ULDC UR5, c[0x0][0x238] ;  /* 0x00008e0000057ab9 */ /* 0x000fc80000000800 */
[----:B------:R-:W-:Y:S01]  /*24d0*/  IADD3 R19, R19, R21, RZ ;  /* 0x0000001513137210 */ /* 0x000fe20007ffe0ff */
[----:B------:R-:W-:Y:S02]  /*24e0*/  IMAD.MOV.U32 R21, RZ, RZ, RZ ;  /* 0x000000ffff157224 */ /* 0x000fe400078e00ff */
[----:B------:R-:W-:-:S04]  /*24f0*/  IMAD.WIDE.U32 R20, R18, UR5, R20 ;  /* 0x0000000512147c25 */ /* 0x000fc8000f8e0014 */
[----:B------:R-:W-:Y:S02]  /*2500*/  IMAD R19, R19, UR5, RZ ;  /* 0x0000000513137c24 */ /* 0x000fe4000f8e02ff */
[----:B------:R-:W-:-:S03]  /*2510*/  IMAD.MOV.U32 R18, RZ, RZ, R10 ;  /* 0x000000ffff127224 */ /* 0x000fc600078e000a */
[----:B------:R-:W-:Y:S01]  /*2520*/  IADD3 R25, R19, R21, RZ ;  /* 0x0000001513197210 */ /* 0x000fe20007ffe0ff */
[----:B------:R-:W-:-:S04]  /*2530*/  HFMA2.MMA R19, -RZ, RZ, 0, 0 ;  /* 0x00000000ff137435 */ /* 0x000fc800000001ff */
[----:B------:R-:W-:-:S04]  /*2540*/  IMAD R25, R25, UR6, RZ ;  /* 0x0000000619197c24 */ /* 0x000fc8000f8e02ff */
[----:B------:R-:W-:Y:S01]  /*2550*/  IMAD.WIDE.U32 R20, R20, UR6, R18 ;  /* 0x0000000614147c25 */ /* 0x000fe2000f8e0012 */
[----:B------:R-:W-:-:S03]  /*2560*/  MOV R18, R22 ;  /* 0x0000001600127202 */ /* 0x000fc60000000f00 */
[----:B------:R-:W-:Y:S02]  /*2570*/  IMAD.IADD R25, R21, 0x1, R25 ;  /* 0x0000000115197824 */ /* 0x000fe400078e0219 */
[----:B------:R-:W-:-:S04]  /*2580*/  IMAD.WIDE.U32 R20, R20, UR7, R18 ;  /* 0x0000000714147c25 */ /* 0x000fc8000f8e0012 */
[----:B------:R-:W-:Y:S01]  /*2590*/  IMAD R25, R25, UR7, RZ ;  /* 0x0000000719197c24 */ /* 0x000fe2000f8e02ff */
[----:B------:R-:W-:Y:S01]  /*25a0*/  ULDC.64 UR6, c[0x0][0x218] ;  /* 0x0000860000067ab9 */ /* 0x000fe20000000a00 */
[----:B------:R-:W-:-:S03]  /*25b0*/  VIADD R18, R8, 0x2 ;  /* 0x0000000208127836 */ /* 0x000fc60000000000 */
[----:B------:R-:W-:Y:S01]  /*25c0*/  IADD3 R21, R21, R25, RZ ;  /* 0x0000001915157210 */ /* 0x000fe20007ffe0ff */
[----:B------:R-:W-:-:S04]  /*25d0*/  IMAD.WIDE.U32 R18, R20, R24, R18 ;  /* 0x0000001814127225 */ /* 0x000fc800078e0012 */
[----:B------:R-:W-:Y:S01]  /*25e0*/  IMAD R21, R21, R24, RZ ;  /* 0x0000001815157224 */ /* 0x000fe200078e02ff */
[----:B------:R-:W-:-:S03]  /*25f0*/  LEA R20, P0, R18, UR6, 0x1 ;  /* 0x0000000612147c11 */ /* 0x000fc6000f8008ff */
[----:B------:R-:W-:-:S05]  /*2600*/  IMAD.IADD R19, R19, 0x1, R21 ;  /* 0x0000000113137824 */ /* 0x000fca00078e0215 */
[----:B------:R-:W-:-:S05]  /*2610*/  LEA.HI.X R21, R18, UR7, R19, 0x1, P0 ;  /* 0x0000000712157c11 */ /* 0x000fca00080f0c13 */
[----:B------:R-:W2:Y:S01]  /*2620*/  LDG.E.U16 R20, desc[UR8][R20.64] ;  /* 0x0000000814147981 */ /* 0x000ea2000c1e1500 */
[----:B------:R-:W-:Y:S01]  /*2630*/  MOV R32, R26 ;  /* 0x0000001a00207202 */ /* 0x000fe20000000f00 */
[----:B--2---:R-:W-:-:S05]  /*2640*/  HADD2.F32 R19, -RZ, R20.H0_H0 ;  /* 0x20000014ff137230 */ /* 0x004fca0000004100 */
[----:B------:R-:W-:-:S07]  /*2650*/  FADD.FTZ R30, R30, R19 ;  /* 0x000000131e1e7221 */ /* 0x000fce0000010000 */
.L_x_140:
[----:B------:R-:W-:Y:S05]  /*2660*/  BSYNC B0 ;  /* 0x0000000000007941 */ /* 0x000fea0003800000 */
.L_x_139:
        /* <DEDUP_REMOVED lines=9> */
.L_x_153:
        /* <DEDUP_REMOVED lines=105> */
[----:B--2---:R-:W-:-:S05]  /*2d90*/  HADD2.F32 R21, -RZ, R18.H0_H0 ;  /* 0x20000012ff157230 */ /* 0x004fca0000004100 */
[----:B------:R-:W-:-:S07]  /*2da0*/  FADD.FTZ R30, R30, R21 ;  /* 0x000000151e1e7221 */ /* 0x000fce0000010000 */
.L_x_146:
[----:B------:R-:W-:Y:S05]  /*2db0*/  BSYNC B0 ;  /* 0x0000000000007941 */ /* 0x000fea0003800000 */
.L_x_145:
        /* <DEDUP_REMOVED lines=34> */
[----:B------:R-:W-:Y:S01]  /*2fe0*/  IMAD.HI.U32 R18, R19, R31, R18 ;  /* 0x0000001f13127227 */ /* 0x000fe200078e0012 */
[----:B------:R-:W-:Y:S02]  /*2ff0*/  IADD3 R19, R4, -R25, RZ ;  /* 0x8000001904137210 */ /* 0x000fe40007ffe0ff */
[----:B------:R-:W-:-:S03]  /*3000*/  LOP3.LUT R31, RZ, UR5, RZ, 0x33, !PT ;  /* 0x00000005ff1f7c12 */ /* 0x000fc6000f8e33ff */
        /* <DEDUP_REMOVED lines=11> */
[----:B------:R-:W-:Y:S01]  /*30c0*/  @P0 IADD3 R21, R21, 0x1, RZ ;  /* 0x0000000115150810 */ /* 0x000fe20007ffe0ff */
[----:B------:R-:W0:Y:S01]  /*30d0*/  I2F.U32.RP R26, UR5 ;  /* 0x00000005001a7d06 */ /* 0x000e220008209000 */
[----:B------:R-:W-:Y:S01]  /*30e0*/  @P3 VIADD R20, R20, 0x1 ;  /* 0x0000000114143836 */ /* 0x000fe20000000000 */
[----:B------:R-:W-:Y:S01]  /*30f0*/  ULDC.64 UR6, c[0x0][0x260] ;  /* 0x0000980000067ab9 */ /* 0x000fe20000000a00 */
[----:B------:R-:W-:Y:S02]  /*3100*/  @P1 IADD3 R21, R21, 0x1, RZ ;  /* 0x0000000115151810 */ /* 0x000fe40007ffe0ff */
[----:B------:R-:W-:-:S05]  /*3110*/  @P4 VIADD R20, R20, 0x1 ;  /* 0x0000000114144836 */ /* 0x000fca0000000000 */
[----:B------:R-:W-:Y:S01]  /*3120*/  SEL R20, R31, R20, !P5 ;  /* 0x000000141f147207 */ /* 0x000fe20006800000 */
[----:B0-----:R-:W0:Y:S02]  /*3130*/  MUFU.RCP R26, R26 ;  /* 0x0000001a001a7308 */ /* 0x001e240000001000 */
[----:B0-----:R-:W-:-:S06]  /*3140*/  IADD3 R18, R26, 0xffffffe, RZ ;  /* 0x0ffffffe1a127810 */ /* 0x001fcc0007ffe0ff */
[----:B------:R0:W1:Y:S02]  /*3150*/  F2I.FTZ.U32.TRUNC.NTZ R19, R18 ;  /* 0x0000001200137305 */ /* 0x000064000021f000 */
[----:B0-----:R-:W-:Y:S01]  /*3160*/  HFMA2.MMA R18, -RZ, RZ, 0, 0 ;  /* 0x00000000ff127435 */ /* 0x001fe200000001ff */
[----:B-1----:R-:W-:-:S04]  /*3170*/  IMAD.MOV R33, RZ, RZ, -R19 ;  /* 0x000000ffff217224 */ /* 0x002fc800078e0a13 */
[----:B------:R-:W-:-:S05]  /*3180*/  IMAD R33, R33, UR5, RZ ;  /* 0x0000000521217c24 */ /* 0x000fca000f8e02ff */
[----:B------:R-:W-:Y:S01]  /*3190*/  IMAD.HI.U32 R28, R19, R33, R18 ;  /* 0x00000021131c7227 */ /* 0x000fe200078e0012 */
[----:B------:R-:W-:-:S05]  /*31a0*/  SEL R18, R24, R21, !P2 ;  /* 0x0000001518127207 */ /* 0x000fca0005000000 */
[----:B------:R-:W-:-:S04]  /*31b0*/  IMAD.HI.U32 R19, R28, R17, RZ ;  /* 0x000000111c137227 */ /* 0x000fc800078e00ff */
[----:B------:R-:W-:-:S04]  /*31c0*/  IMAD.MOV R28, RZ, RZ, -R19 ;  /* 0x000000ffff1c7224 */ /* 0x000fc800078e0a13 */
[----:B------:R-:W-:-:S05]  /*31d0*/  IMAD R28, R28, UR5, R17 ;  /* 0x000000051c1c7c24 */ /* 0x000fca000f8e0211 */
[----:B------:R-:W-:-:S13]  /*31e0*/  ISETP.GE.U32.AND P0, PT, R28, UR5, PT ;  /* 0x000000051c007c0c */ /* 0x000fda000bf06070 */
[----:B------:R-:W-:Y:S01]  /*31f0*/  @P0 VIADD R28, R28, -UR5 ;  /* 0x800000051c1c0c36 */ /* 0x000fe20008000000 */
[----:B------:R-:W-:-:S04]  /*3200*/  @P0 IADD3 R19, R19, 0x1, RZ ;  /* 0x0000000113130810 */ /* 0x000fc80007ffe0ff */
[----:B------:R-:W-:-:S13]  /*3210*/  ISETP.GE.U32.AND P0, PT, R28, UR5, PT ;  /* 0x000000051c007c0c */ /* 0x000fda000bf06070 */
[----:B------:R-:W-:Y:S01]  /*3220*/  @P0 VIADD R19, R19, 0x1 ;  /* 0x0000000113130836 */ /* 0x000fe20000000000 */
[----:B------:R-:W-:-:S13]  /*3230*/  ISETP.NE.U32.AND P0, PT, RZ, UR5, PT ;  /* 0x00000005ff007c0c */ /* 0x000fda000bf05070 */
[----:B------:R-:W-:Y:S01]  /*3240*/  @!P0 LOP3.LUT R19, RZ, UR5, RZ, 0x33, !PT ;  /* 0x00000005ff138c12 */ /* 0x000fe2000f8e33ff */
[----:B------:R-:W-:-:S03]  /*3250*/  ULDC UR5, c[0x0][0x234] ;  /* 0x00008d0000057ab9 */ /* 0x000fc60000000800 */
[----:B------:R-:W-:Y:S02]  /*3260*/  IADD3 R33, P0, R16, R19, RZ ;  /* 0x0000001310217210 */ /* 0x000fe40007f1e0ff */
[----:B------:R-:W-:Y:S02]  /*3270*/  MOV R19, RZ ;  /* 0x000000ff00137202 */ /* 0x000fe40000000f00 */
[----:B------:R-:W-:Y:S01]  /*3280*/  IADD3.X R21, RZ, RZ, RZ, P0, !PT ;  /* 0x000000ffff157210 */ /* 0x000fe200007fe4ff */
[----:B------:R-:W-:-:S04]  /*3290*/  IMAD.WIDE.U32 R18, R33, UR5, R18 ;  /* 0x0000000521127c25 */ /* 0x000fc8000f8e0012 */
[----:B------:R-:W-:Y:S01]  /*32a0*/  IMAD R21, R21, UR5, RZ ;  /* 0x0000000515157c24 */ /* 0x000fe2000f8e02ff */
[----:B------:R-:W-:-:S03]  /*32b0*/  ULDC UR5, c[0x0][0x238] ;  /* 0x00008e0000057ab9 */ /* 0x000fc60000000800 */
[----:B------:R-:W-:Y:S01]  /*32c0*/  IMAD.IADD R19, R19, 0x1, R21 ;  /* 0x0000000113137824 */ /* 0x000fe200078e0215 */
[----:B------:R-:W-:-:S03]  /*32d0*/  HFMA2.MMA R21, -RZ, RZ, 0, 0 ;  /* 0x00000000ff157435 */ /* 0x000fc600000001ff */
[----:B------:R-:W-:-:S05]  /*32e0*/  IMAD R19, R19, UR5, RZ ;  /* 0x0000000513137c24 */ /* 0x000fca000f8e02ff */
[----:B------:R-:W-:Y:S01]  /*32f0*/  IMAD.WIDE.U32 R20, R18, UR5, R20 ;  /* 0x0000000512147c25 */ /* 0x000fe2000f8e0014 */
[----:B------:R-:W-:Y:S01]  /*3300*/  MOV R18, R10 ;  /* 0x0000000a00127202 */ /* 0x000fe20000000f00 */
[----:B------:R-:W-:Y:S02]  /*3310*/  ULDC UR5, c[0x0][0x268] ;  /* 0x00009a0000057ab9 */ /* 0x000fe40000000800 */
[----:B------:R-:W-:Y:S02]  /*3320*/  IMAD.IADD R24, R19, 0x1, R21 ;  /* 0x0000000113187824 */ /* 0x000fe400078e0215 */
        /* <DEDUP_REMOVED lines=8> */
[----:B------:R-:W-:-:S03]  /*33b0*/  ULDC.64 UR6, c[0x0][0x218] ;  /* 0x0000860000067ab9 */ /* 0x000fc60000000a00 */
[----:B------:R-:W-:Y:S01]  /*33c0*/  VIADD R20, R32, 0x1 ;  /* 0x0000000120147836 */ /* 0x000fe20000000000 */
[----:B------:R-:W-:Y:S01]  /*33d0*/  IADD3 R19, R19, R21, RZ ;  /* 0x0000001513137210 */ /* 0x000fe20007ffe0ff */
[----:B------:R-:W-:Y:S02]  /*33e0*/  IMAD.MOV.U32 R21, RZ, RZ, RZ ;  /* 0x000000ffff157224 */ /* 0x000fe400078e00ff */
        /* <DEDUP_REMOVED lines=8> */
.L_x_148:
[----:B------:R-:W-:Y:S05]  /*3470*/  BSYNC B0 ;  /* 0x0000000000007941 */ /* 0x000fea0003800000 */
.L_x_147:
        /* <DEDUP_REMOVED lines=105> */
[----:B--2---:R-:W-:-:S05]  /*3b10*/  HADD2.F32 R21, -RZ, R18.H0_H0 ;  /* 0x20000012ff157230 */ /* 0x004fca0000004100 */
[----:B------:R-:W-:-:S07]  /*3b20*/  FADD.FTZ R30, R30, R21 ;  /* 0x000000151e1e7221 */ /* 0x000fce0000010000 */
.L_x_150:
[----:B------:R-:W-:Y:S05]  /*3b30*/  BSYNC B0 ;  /* 0x0000000000007941 */ /* 0x000fea0003800000 */
.L_x_149:
        /* <DEDUP_REMOVED lines=8> */
[----:B0-----:R-:W-:Y:S02]  /*3bc0*/  IADD3 R18, R21, 0xffffffe, RZ ;  /* 0x0ffffffe15127810 */ /* 0x001fe40007ffe0ff */
[----:B------:R-:W-:-:S04]  /*3bd0*/  LOP3.LUT R21, RZ, UR5, RZ, 0x33, !PT ;  /* 0x00000005ff157c12 */ /* 0x000fc8000f8e33ff */
[----:B------:R0:W1:Y:S02]  /*3be0*/  F2I.FTZ.U32.TRUNC.NTZ R19, R18 ;  /* 0x0000001200137305 */ /* 0x000064000021f000 */
[----:B0-----:R-:W-:Y:S01]  /*3bf0*/  MOV R18, RZ ;  /* 0x000000ff00127202 */ /* 0x001fe20000000f00 */
[----:B-1----:R-:W-:-:S04]  /*3c00*/  IMAD.MOV R27, RZ, RZ, -R19 ;  /* 0x000000ffff1b7224 */ /* 0x002fc800078e0a13 */
[----:B------:R-:W-:-:S04]  /*3c10*/  IMAD R27, R27, UR5, RZ ;  /* 0x000000051b1b7c24 */ /* 0x000fc8000f8e02ff */
        /* <DEDUP_REMOVED lines=38> */
[----:B------:R-:W-:-:S03]  /*3e80*/  @P4 VIADD R24, R24, 0x1 ;  /* 0x0000000118184836 */ /* 0x000fc60000000000 */
[----:B0-----:R-:W0:Y:S02]  /*3e90*/  MUFU.RCP R26, R26 ;  /* 0x0000001a001a7308 */ /* 0x001e240000001000 */
[----:B0-----:R-:W-:-:S06]  /*3ea0*/  IADD3 R18, R26, 0xffffffe, RZ ;  /* 0x0ffffffe1a127810 */ /* 0x001fcc0007ffe0ff */
[----:B------:R0:W1:Y:S02]  /*3eb0*/  F2I.FTZ.U32.TRUNC.NTZ R19, R18 ;  /* 0x0000001200137305 */ /* 0x000064000021f000 */
[----:B0-----:R-:W-:Y:S01]  /*3ec0*/  MOV R18, RZ ;  /* 0x000000ff00127202 */ /* 0x001fe20000000f00 */
[----:B-1----:R-:W-:-:S04]  /*3ed0*/  IMAD.MOV R27, RZ, RZ, -R19 ;  /* 0x000000ffff1b7224 */ /* 0x002fc800078e0a13 */
[----:B------:R-:W-:-:S04]  /*3ee0*/  IMAD R27, R27, UR5, RZ ;  /* 0x000000051b1b7c24 */ /* 0x000fc8000f8e02ff */
        /* <DEDUP_REMOVED lines=18> */
[----:B------:R-:W-:Y:S01]  /*4010*/  SEL R20, R25, R24, !P5 ;  /* 0x0000001819147207 */ /* 0x000fe20006800000 */
[----:B------:R-:W-:Y:S02]  /*4020*/  ULDC UR5, c[0x0][0x238] ;  /* 0x00008e0000057ab9 */ /* 0x000fe40000000800 */
[----:B------:R-:W-:Y:S01]  /*4030*/  IMAD.IADD R19, R19, 0x1, R21 ;  /* 0x0000000113137824 */ /* 0x000fe200078e0215 */
[----:B------:R-:W-:-:S03]  /*4040*/  MOV R21, RZ ;  /* 0x000000ff00157202 */ /* 0x000fc60000000f00 */
[----:B------:R-:W-:Y:S02]  /*4050*/  IMAD R19, R19, UR5, RZ ;  /* 0x0000000513137c24 */ /* 0x000fe4000f8e02ff */
        /* <DEDUP_REMOVED lines=8> */
[----:B------:R-:W-:Y:S02]  /*40e0*/  IADD3 R21, R21, R19, RZ ;  /* 0x0000001315157210 */ /* 0x000fe40007ffe0ff */
[----:B------:R-:W-:-:S03]  /*40f0*/  MOV R19, RZ ;  /* 0x000000ff00137202 */ /* 0x000fc60000000f00 */
[----:B------:R-:W-:Y:S02]  /*4100*/  IMAD R21, R21, UR7, RZ ;  /* 0x0000000715157c24 */ /* 0x000fe4000f8e02ff */
        /* <DEDUP_REMOVED lines=13> */
.L_x_152:
[----:B------:R-:W-:Y:S05]  /*41e0*/  BSYNC B0 ;  /* 0x0000000000007941 */ /* 0x000fea0003800000 */
.L_x_151:
[----:B------:R-:W-:-:S05]  /*41f0*/  VIADD R32, R32, 0x4 ;  /* 0x0000000420207836 */ /* 0x000fca0000000000 */
[----:B------:R-:W-:-:S13]  /*4200*/  ISETP.GE.U32.AND P0, PT, R32, R23, PT ;  /* 0x000000172000720c */ /* 0x000fda0003f06070 */
[----:B------:R-:W-:Y:S05]  /*4210*/  @!P0 BRA `(.L_x_153) ;  /* 0xffffffe400388947 */ /* 0x000fea000383ffff */
.L_x_138:
[----:B------:R-:W-:Y:S05]  /*4220*/  BSYNC B1 ;  /* 0x0000000000017941 */ /* 0x000fea0003800000 */
.L_x_137:
[----:B------:R-:W-:-:S04]  /*4230*/  IADD3 R22, R22, 0x1, RZ ;  /* 0x0000000116167810 */ /* 0x000fc80007ffe0ff */
[----:B------:R-:W-:-:S13]  /*4240*/  ISETP.GE.U32.AND P0, PT, R22, R11, PT ;  /* 0x0000000b1600720c */ /* 0x000fda0003f06070 */
[----:B------:R-:W-:Y:S05]  /*4250*/  @!P0 BRA `(.L_x_154) ;  /* 0xffffffcc00a48947 */ /* 0x000fea000383ffff */
.L_x_136:
[----:B------:R-:W-:Y:S05]  /*4260*/  BSYNC B2 ;  /* 0x0000000000027941 */ /* 0x000fea0003800000 */
.L_x_135:
[----:B------:R-:W-:-:S05]  /*4270*/  VIADD R10, R10, 0x1 ;  /* 0x000000010a0a7836 */ /* 0x000fca0000000000 */
[----:B------:R-:W-:-:S13]  /*4280*/  ISETP.GE.U32.AND P0, PT, R10, R9, PT ;  /* 0x000000090a00720c */ /* 0x000fda0003f06070 */
[----:B------:R-:W-:Y:S05]  /*4290*/  @!P0 BRA `(.L_x_155) ;  /* 0xffffffcc00708947 */ /* 0x000fea000383ffff */
.L_x_134:
[----:B------:R-:W-:Y:S05]  /*42a0*/  BSYNC B3 ;  /* 0x0000000000037941 */ /* 0x000fea0003800000 */
.L_x_133:
[----:B------:R-:W-:Y:S01]  /*42b0*/  SHF.R.S64 R4, RZ, 0x1f, R0 ;  /* 0x0000001fff047819 */ /* 0x000fe20000001000 */
[----:B------:R-:W-:Y:S01]  /*42c0*/  ULDC.64 UR6, c[0x0][0x270] ;  /* 0x00009c0000067ab9 */ /* 0x000fe20000000a00 */
[----:B------:R-:W-:Y:S02]  /*42d0*/  F2FP.F16.F32.PACK_AB R30, RZ, R30 ;  /* 0x0000001eff1e723e */ /* 0x000fe400000000ff */
        /* <DEDUP_REMOVED lines=10> */
.L_x_157:
        /* <DEDUP_REMOVED lines=16> */
.L_x_229:


//--------------------- .text._ZN2at6native13vol2im_kernelIffEEvlPKT_jjjjjjjjjjjjjjjjjjjPS2_ --------------------------
	.section	.text._ZN2at6native13vol2im_kernelIffEEvlPKT_jjjjjjjjjjjjjjjjjjjPS2_,"ax",@progbits
	.align	128
        .global         _ZN2at6native13vol2im_kernelIffEEvlPKT_jjjjjjjjjjjjjjjjjjjPS2_
        .type           _ZN2at6native13vol2im_kernelIffEEvlPKT_jjjjjjjjjjjjjjjjjjjPS2_,@function
        .size           _ZN2at6native13vol2im_kernelIffEEvlPKT_jjjjjjjjjjjjjjjjjjjPS2_,(.L_x_230 - _ZN2at6native13vol2im_kernelIffEEvlPKT_jjjjjjjjjjjjjjjjjjjPS2_)
        .other          _ZN2at6native13vol2im_kernelIffEEvlPKT_jjjjjjjjjjjjjjjjjjjPS2_,@"STO_CUDA_ENTRY STV_DEFAULT"
_ZN2at6native13vol2im_kernelIffEEvlPKT_jjjjjjjjjjjjjjjjjjjPS2_:
.text._ZN2at6native13vol2im_kernelIffEEvlPKT_jjjjjjjjjjjjjjjjjjjPS2_:
        /* <DEDUP_REMOVED lines=15> */
.L_x_187:
        /* <DEDUP_REMOVED lines=96> */
.L_x_159:
[----:B------:R-:W-:Y:S05]  /*06f0*/  BSYNC B0 ;  /* 0x0000000000007941 */ /* 0x000fea0003800000 */
.L_x_158:
        /* <DEDUP_REMOVED lines=23> */
.L_x_161:
[----:B------:R-:W-:Y:S05]  /*0870*/  BSYNC B0 ;  /* 0x0000000000007941 */ /* 0x000fea0003800000 */
.L_x_160:
        /* <DEDUP_REMOVED lines=50> */
.L_x_163:
[----:B------:R-:W-:Y:S05]  /*0ba0*/  BSYNC B0 ;  /* 0x0000000000007941 */ /* 0x000fea0003800000 */
.L_x_162:
        /* <DEDUP_REMOVED lines=75> */
.L_x_186:
        /* <DEDUP_REMOVED lines=9> */
.L_x_185:
        /* <DEDUP_REMOVED lines=133> */
[----:B------:R-:W-:-:S06]  /*1940*/  LEA.HI.X R19, R20, UR7, R19, 0x2, P3 ;  /* 0x0000000714137c11 */ /* 0x000fcc00098f1413 */
[----:B------:R-:W2:Y:S02]  /*1950*/  LDG.E R19, desc[UR8][R18.64] ;  /* 0x0000000812137981 */ /* 0x000ea4000c1e1900 */
[----:B--2---:R-:W-:-:S07]  /*1960*/  FADD.FTZ R30, R30, R19 ;  /* 0x000000131e1e7221 */ /* 0x004fce0000010000 */
.L_x_173:
[----:B------:R-:W-:Y:S05]  /*1970*/  BSYNC B4 ;  /* 0x0000000000047941 */ /* 0x000fea0003800000 */
.L_x_172:
[----:B------:R-:W-:Y:S01]  /*1980*/  LOP3.LUT R18, RZ, R26, RZ, 0x33, !PT ;  /* 0x0000001aff127212 */ /* 0x000fe200078e33ff */
[----:B------:R-:W-:Y:S01]  /*1990*/  VIADD R32, R8, 0x1 ;  /* 0x0000000108207836 */ /* 0x000fe20000000000 */
[----:B------:R-:W-:Y:S02]  /*19a0*/  IADD3 R19, -R7, RZ, RZ ;  /* 0x000000ff07137210 */ /* 0x000fe40007ffe1ff */
[----:B------:R-:W-:Y:S02]  /*19b0*/  LOP3.LUT R21, RZ, R8, RZ, 0x33, !PT ;  /* 0x00000008ff157212 */ /* 0x000fe400078e33ff */
[----:B------:R-:W-:-:S05]  /*19c0*/  VIADDMNMX.U32 R18, R19, 0xfffffffe, R18, !PT ;  /* 0xfffffffe13127846 */ /* 0x000fca0007800012 */
        /* <DEDUP_REMOVED lines=11> */
[----:B0-----:R-:W-:-:S06]  /*1a80*/  IADD3 R18, R20, 0xffffffe, RZ ;  /* 0x0ffffffe14127810 */ /* 0x001fcc0007ffe0ff */
[----:B------:R0:W1:Y:S02]  /*1a90*/  F2I.FTZ.U32.TRUNC.NTZ R19, R18 ;  /* 0x0000001200137305 */ /* 0x000064000021f000 */
[----:B0-----:R-:W-:Y:S02]  /*1aa0*/  IMAD.MOV.U32 R18, RZ, RZ, RZ ;  /* 0x000000ffff127224 */ /* 0x001fe400078e00ff */
[----:B-1----:R-:W-:-:S04]  /*1ab0*/  IMAD.MOV R21, RZ, RZ, -R19 ;  /* 0x000000ffff157224 */ /* 0x002fc800078e0a13 */
        /* <DEDUP_REMOVED lines=18> */
[----:B0-----:R-:W-:Y:S02]  /*1be0*/  IADD3 R19, R31, 0xffffffe, RZ ;  /* 0x0ffffffe1f137810 */ /* 0x001fe40007ffe0ff */
[----:B------:R-:W-:-:S04]  /*1bf0*/  LOP3.LUT R31, RZ, UR5, RZ, 0x33, !PT ;  /* 0x00000005ff1f7c12 */ /* 0x000fc8000f8e33ff */
[----:B------:R-:W0:Y:S02]  /*1c00*/  F2I.FTZ.U32.TRUNC.NTZ R19, R19 ;  /* 0x0000001300137305 */ /* 0x000e24000021f000 */
[----:B0-----:R-:W-:-:S04]  /*1c10*/  IMAD.MOV R35, RZ, RZ, -R19 ;  /* 0x000000ffff237224 */ /* 0x001fc800078e0a13 */
        /* <DEDUP_REMOVED lines=55> */
[----:B------:R-:W-:-:S06]  /*1f90*/  LEA.HI.X R19, R32, UR7, R19, 0x2, P0 ;  /* 0x0000000720137c11 */ /* 0x000fcc00080f1413 */
[----:B------:R-:W2:Y:S02]  /*1fa0*/  LDG.E R19, desc[UR8][R18.64] ;  /* 0x0000000812137981 */ /* 0x000ea4000c1e1900 */
[----:B--2---:R-:W-:-:S07]  /*1fb0*/  FADD.FTZ R30, R30, R19 ;  /* 0x000000131e1e7221 */ /* 0x004fce0000010000 */
.L_x_175:
[----:B------:R-:W-:Y:S05]  /*1fc0*/  BSYNC B4 ;  /* 0x0000000000047941 */ /* 0x000fea0003800000 */
.L_x_174:
        /* <DEDUP_REMOVED lines=98> */
[----:B------:R-:W-:-:S06]  /*25f0*/  LEA.HI.X R21, R18, UR7, R19, 0x2, P0 ;  /* 0x0000000712157c11 */ /* 0x000fcc00080f1413 */
[----:B------:R-:W2:Y:S01]  /*2600*/  LDG.E R21, desc[UR8][R20.64] ;  /* 0x0000000814157981 */ /* 0x000ea2000c1e1900 */
[----:B------:R-:W-:Y:S01]  /*2610*/  MOV R32, R26 ;  /* 0x0000001a00207202 */ /* 0x000fe20000000f00 */
[----:B--2---:R-:W-:-:S07]  /*2620*/  FADD.FTZ R30, R30, R21 ;  /* 0x000000151e1e7221 */ /* 0x004fce0000010000 */
.L_x_171:
[----:B------:R-:W-:Y:S05]  /*2630*/  BSYNC B0 ;  /* 0x0000000000007941 */ /* 0x000fea0003800000 */
.L_x_170:
        /* <DEDUP_REMOVED lines=9> */
.L_x_184:
        /* <DEDUP_REMOVED lines=103> */
[----:B------:R-:W-:-:S06]  /*2d40*/  LEA.HI.X R19, R20, UR7, R19, 0x2, P0 ;  /* 0x0000000714137c11 */ /* 0x000fcc00080f1413 */
[----:B------:R-:W2:Y:S02]  /*2d50*/  LDG.E R19, desc[UR8][R18.64] ;  /* 0x0000000812137981 */ /* 0x000ea4000c1e1900 */
[----:B--2---:R-:W-:-:S07]  /*2d60*/  FADD.FTZ R30, R30, R19 ;  /* 0x000000131e1e7221 */ /* 0x004fce0000010000 */
.L_x_177:
[----:B------:R-:W-:Y:S05]  /*2d70*/  BSYNC B0 ;  /* 0x0000000000007941 */ /* 0x000fea0003800000 */
.L_x_176:
        /* <DEDUP_REMOVED lines=103> */
[----:B------:R-:W-:-:S06]  /*33f0*/  LEA.HI.X R19, R20, UR7, R19, 0x2, P0 ;  /* 0x0000000714137c11 */ /* 0x000fcc00080f1413 */
[----:B------:R-:W2:Y:S02]  /*3400*/  LDG.E R19, desc[UR8][R18.64] ;  /* 0x0000000812137981 */ /* 0x000ea4000c1e1900 */
[----:B--2---:R-:W-:-:S07]  /*3410*/  FADD.FTZ R30, R30, R19 ;  /* 0x000000131e1e7221 */ /* 0x004fce0000010000 */
.L_x_179:
[----:B------:R-:W-:Y:S05]  /*3420*/  BSYNC B0 ;  /* 0x0000000000007941 */ /* 0x000fea0003800000 */
.L_x_178:
        /* <DEDUP_REMOVED lines=103> */
[----:B------:R-:W-:-:S06]  /*3aa0*/  LEA.HI.X R19, R20, UR7, R19, 0x2, P0 ;  /* 0x0000000714137c11 */ /* 0x000fcc00080f1413 */
[----:B------:R-:W2:Y:S02]  /*3ab0*/  LDG.E R19, desc[UR8][R18.64] ;  /* 0x0000000812137981 */ /* 0x000ea4000c1e1900 */
[----:B--2---:R-:W-:-:S07]  /*3ac0*/  FADD.FTZ R30, R30, R19 ;  /* 0x000000131e1e7221 */ /* 0x004fce0000010000 */
.L_x_181:
[----:B------:R-:W-:Y:S05]  /*3ad0*/  BSYNC B0 ;  /* 0x0000000000007941 */ /* 0x000fea0003800000 */
.L_x_180:
        /* <DEDUP_REMOVED lines=105> */
.L_x_183:
[----:B------:R-:W-:Y:S05]  /*4170*/  BSYNC B0 ;  /* 0x0000000000007941 */ /* 0x000fea0003800000 */
.L_x_182:
[----:B------:R-:W-:-:S05]  /*4180*/  VIADD R32, R32, 0x4 ;  /* 0x0000000420207836 */ /* 0x000fca0000000000 */
[----:B------:R-:W-:-:S13]  /*4190*/  ISETP.GE.U32.AND P0, PT, R32, R23, PT ;  /* 0x000000172000720c */ /* 0x000fda0003f06070 */
[----:B------:R-:W-:Y:S05]  /*41a0*/  @!P0 BRA `(.L_x_184) ;  /* 0xffffffe400488947 */ /* 0x000fea000383ffff */
.L_x_169:
[----:B------:R-:W-:Y:S05]  /*41b0*/  BSYNC B1 ;  /* 0x0000000000017941 */ /* 0x000fea0003800000 */
.L_x_168:
[----:B------:R-:W-:-:S04]  /*41c0*/  IADD3 R22, R22, 0x1, RZ ;  /* 0x0000000116167810 */ /* 0x000fc80007ffe0ff */
[----:B------:R-:W-:-:S13]  /*41d0*/  ISETP.GE.U32.AND P0, PT, R22, R11, PT ;  /* 0x0000000b1600720c */ /* 0x000fda0003f06070 */
[----:B------:R-:W-:Y:S05]  /*41e0*/  @!P0 BRA `(.L_x_185) ;  /* 0xffffffcc00c08947 */ /* 0x000fea000383ffff */
.L_x_167:
[----:B------:R-:W-:Y:S05]  /*41f0*/  BSYNC B2 ;  /* 0x0000000000027941 */ /* 0x000fea0003800000 */
.L_x_166:
[----:B------:R-:W-:-:S05]  /*4200*/  VIADD R10, R10, 0x1 ;  /* 0x000000010a0a7836 */ /* 0x000fca0000000000 */
[----:B------:R-:W-:-:S13]  /*4210*/  ISETP.GE.U32.AND P0, PT, R10, R9, PT ;  /* 0x000000090a00720c */ /* 0x000fda0003f06070 */
[----:B------:R-:W-:Y:S05]  /*4220*/  @!P0 BRA `(.L_x_186) ;  /* 0xffffffcc008c8947 */ /* 0x000fea000383ffff */
.L_x_165:
[----:B------:R-:W-:Y:S05]  /*4230*/  BSYNC B3 ;  /* 0x0000000000037941 */ /* 0x000fea0003800000 */
.L_x_164:
[----:B------:R-:W-:Y:S01]  /*4240*/  SHF.R.S64 R4, RZ, 0x1e, R0 ;  /* 0x0000001eff047819 */ /* 0x000fe20000001000 */
[----:B------:R-:W-:-:S03]  /*4250*/  ULDC.64 UR6, c[0x0][0x270] ;  /* 0x00009c0000067ab9 */ /* 0x000fc60000000a00 */
[----:B------:R-:W-:-:S04]  /*4260*/  IADD3 R4, P0, R4, UR6, RZ ;  /* 0x0000000604047c10 */ /* 0x000fc8000ff1e0ff */
[C---:B------:R-:W-:Y:S01]  /*4270*/  LEA.HI.X.SX32 R5, R0.reuse, UR7, 0x2, P0 ;  /* 0x0000000700057c11 */ /* 0x040fe200080f16ff */
[----:B------:R-:W-:Y:S01]  /*4280*/  ULDC.64 UR6, c[0x0][0x210] ;  /* 0x0000840000067ab9 */ /* 0x000fe20000000a00 */
[----:B------:R-:W-:-:S03]  /*4290*/  IADD3 R0, P0, R0, UR4, RZ ;  /* 0x0000000400007c10 */ /* 0x000fc6000ff1e0ff */
[----:B------:R0:W-:Y:S01]  /*42a0*/  STG.E desc[UR8][R4.64], R30 ;  /* 0x0000001e04007986 */ /* 0x0001e2000c101908 */
[----:B------:R-:W-:Y:S02]  /*42b0*/  IADD3.X R3, RZ, R3, RZ, P0, !PT ;  /* 0x00000003ff037210 */ /* 0x000fe400007fe4ff */
[----:B------:R-:W-:-:S04]  /*42c0*/  ISETP.GE.U32.AND P0, PT, R0, UR6, PT ;  /* 0x0000000600007c0c */ /* 0x000fc8000bf06070 */
[----:B------:R-:W-:-:S13]  /*42d0*/  ISETP.GE.AND.EX P0, PT, R3, UR7, PT, P0 ;  /* 0x0000000703007c0c */ /* 0x000fda000bf06300 */
[----:B0-----:R-:W-:Y:S05]  /*42e0*/  @!P0 BRA `(.L_x_187) ;  /* 0xffffffbc00808947 */ /* 0x001fea000383ffff */
[----:B------:R-:W-:Y:S05]  /*42f0*/  EXIT ;  /* 0x000000000000794d */ /* 0x000fea0003800000 */
.L_x_188:
        /* <DEDUP_REMOVED lines=16> */
.L_x_230:


//--------------------- .text._ZN2at6native13vol2im_kernelIddEEvlPKT_jjjjjjjjjjjjjjjjjjjPS2_ --------------------------
	.section	.text._ZN2at6native13vol2im_kernelIddEEvlPKT_jjjjjjjjjjjjjjjjjjjPS2_,"ax",@progbits
	.align	128
        .global         _ZN2at6native13vol2im_kernelIddEEvlPKT_jjjjjjjjjjjjjjjjjjjPS2_
        .type           _ZN2at6native13vol2im_kernelIddEEvlPKT_jjjjjjjjjjjjjjjjjjjPS2_,@function
        .size           _ZN2at6native13vol2im_kernelIddEEvlPKT_jjjjjjjjjjjjjjjjjjjPS2_,(.L_x_231 - _ZN2at6native13vol2im_kernelIddEEvlPKT_jjjjjjjjjjjjjjjjjjjPS2_)
        .other          _ZN2at6native13vol2im_kernelIddEEvlPKT_jjjjjjjjjjjjjjjjjjjPS2_,@"STO_CUDA_ENTRY STV_DEFAULT"
_ZN2at6native13vol2im_kernelIddEEvlPKT_jjjjjjjjjjjjjjjjjjjPS2_:
.text._ZN2at6native13vol2im_kernelIddEEvlPKT_jjjjjjjjjjjjjjjjjjjPS2_:
        /* <DEDUP_REMOVED lines=15> */
.L_x_218:
        /* <DEDUP_REMOVED lines=96> */
.L_x_190:
[----:B------:R-:W-:Y:S05]  /*06f0*/  BSYNC B0 ;  /* 0x0000000000007941 */ /* 0x000fea0003800000 */
.L_x_189:
        /* <DEDUP_REMOVED lines=23> */
.L_x_192:
[----:B------:R-:W-:Y:S05]  /*0870*/  BSYNC B0 ;  /* 0x0000000000007941 */ /* 0x000fea0003800000 */
.L_x_191:
        /* <DEDUP_REMOVED lines=50> */
.L_x_194:
[----:B------:R-:W-:Y:S05]  /*0ba0*/  BSYNC B0 ;  /* 0x0000000000007941 */ /* 0x000fea0003800000 */
.L_x_193:
[----:B------:R-:W-:Y:S01]  /*0bb0*/  ULDC UR5, c[0x0][0x248] ;  /* 0x0000920000057ab9 */ /* 0x000fe20000000800 */
[----:B------:R-:W0:Y:S01]  /*0bc0*/  I2F.U32.RP R9, R15 ;  /* 0x0000000f00097306 */ /* 0x000e220000209000 */
[----:B------:R-:W-:Y:S01]  /*0bd0*/  ISETP.NE.U32.AND P3, PT, RZ, UR5, PT ;  /* 0x00000005ff007c0c */ /* 0x000fe2000bf65070 */
[----:B------:R-:W-:Y:S06]  /*0be0*/  BSSY B3, `(.L_x_195) ;  /* 0x0000365000037945 */ /* 0x000fec0003800000 */
        /* <DEDUP_REMOVED lines=35> */
[----:B0-----:R-:W-:Y:S02]  /*0e20*/  VIADDMNMX.U32 R9, R9, 0x1, R16, PT ;  /* 0x0000000109097846 */ /* 0x001fe40003800010 */
[----:B------:R-:W-:-:S02]  /*0e30*/  CS2R R16, SRZ ;  /* 0x0000000000107805 */ /* 0x000fc4000001ff00 */
[----:B------:R-:W-:Y:S01]  /*0e40*/  ISETP.GE.U32.AND P0, PT, R10, R9, PT ;  /* 0x000000090a00720c */ /* 0x000fe20003f06070 */
[----:B------:R-:W-:-:S06]  /*0e50*/  @P1 VIADD R7, R7, 0x1 ;  /* 0x0000000107071836 */ /* 0x000fcc0000000000 */
[----:B------:R-:W-:-:S06]  /*0e60*/  @!P2 LOP3.LUT R7, RZ, R15, RZ, 0x33, !PT ;  /* 0x0000000fff07a212 */ /* 0x000fcc00078e33ff */
[----:B------:R-:W-:Y:S05]  /*0e70*/  @P0 BRA `(.L_x_196) ;  /* 0x0000003000ec0947 */ /* 0x000fea0003800000 */
[----:B------:R-:W-:Y:S01]  /*0e80*/  ULDC.64 UR6, c[0x0][0x220] ;  /* 0x0000880000067ab9 */ /* 0x000fe20000000a00 */
[----:B------:R-:W-:Y:S01]  /*0e90*/  ULDC UR5, c[0x0][0x228] ;  /* 0x00008a0000057ab9 */ /* 0x000fe20000000800 */
[----:B------:R-:W-:Y:S01]  /*0ea0*/  UIMAD UR6, UR7, UR6, URZ ;  /* 0x00000006070672a4 */ /* 0x000fe2000f8e023f */
[----:B------:R-:W-:-:S03]  /*0eb0*/  IMAD R19, R8, R15, R15 ;  /* 0x0000000f08137224 */ /* 0x000fc600078e020f */
[----:B------:R-:W-:-:S03]  /*0ec0*/  UIMAD UR5, UR6, UR5, URZ ;  /* 0x00000005060572a4 */ /* 0x000fc6000f8e023f */
[----:B------:R-:W-:-:S03]  /*0ed0*/  ULDC UR6, c[0x0][0x230] ;  /* 0x00008c0000067ab9 */ /* 0x000fc60000000800 */
[----:B------:R-:W-:Y:S01]  /*0ee0*/  IMAD R17, RZ, RZ, -UR5 ;  /* 0x80000005ff117e24 */ /* 0x000fe2000f8e02ff */
[----:B------:R-:W-:Y:S02]  /*0ef0*/  ISETP.NE.U32.AND P2, PT, RZ, UR5, PT ;  /* 0x00000005ff007c0c */ /* 0x000fe4000bf45070 */
[----:B------:R-:W0:Y:S08]  /*0f00*/  I2F.U32.RP R14, UR5 ;  /* 0x00000005000e7d06 */ /* 0x000e300008209000 */
[----:B0-----:R-:W0:Y:S02]  /*0f10*/  MUFU.RCP R14, R14 ;  /* 0x0000000e000e7308 */ /* 0x001e240000001000 */
[----:B0-----:R-:W-:-:S02]  /*0f20*/  IADD3 R12, R14, 0xffffffe, RZ ;  /* 0x0ffffffe0e0c7810 */ /* 0x001fc40007ffe0ff */
[----:B------:R-:W-:-:S04]  /*0f30*/  IADD3 R14, R4, -R15, -R19 ;  /* 0x8000000f040e7210 */ /* 0x000fc80007ffe813 */
[----:B------:R0:W1:Y:S02]  /*0f40*/  F2I.FTZ.U32.TRUNC.NTZ R13, R12 ;  /* 0x0000000c000d7305 */ /* 0x000064000021f000 */
[----:B0-----:R-:W-:Y:S02]  /*0f50*/  IMAD.MOV.U32 R12, RZ, RZ, RZ ;  /* 0x000000ffff0c7224 */ /* 0x001fe400078e00ff */
[----:B-1----:R-:W-:-:S04]  /*0f60*/  IMAD R17, R17, R13, RZ ;  /* 0x0000000d11117224 */ /* 0x002fc800078e02ff */
[----:B------:R-:W-:Y:S01]  /*0f70*/  IMAD.HI.U32 R13, R13, R17, R12 ;  /* 0x000000110d0d7227 */ /* 0x000fe200078e000c */
[----:B------:R-:W-:-:S05]  /*0f80*/  CS2R R16, SRZ ;  /* 0x0000000000107805 */ /* 0x000fca000001ff00 */
[----:B------:R-:W-:-:S05]  /*0f90*/  IMAD.HI.U32 R22, R13, R0, RZ ;  /* 0x000000000d167227 */ /* 0x000fca00078e00ff */
[----:B------:R-:W-:-:S05]  /*0fa0*/  IADD3 R13, -R22, RZ, RZ ;  /* 0x000000ff160d7210 */ /* 0x000fca0007ffe1ff */
[----:B------:R-:W-:-:S05]  /*0fb0*/  IMAD R13, R13, UR5, R0 ;  /* 0x000000050d0d7c24 */ /* 0x000fca000f8e0200 */
[----:B------:R-:W-:-:S13]  /*0fc0*/  ISETP.GE.U32.AND P0, PT, R13, UR5, PT ;  /* 0x000000050d007c0c */ /* 0x000fda000bf06070 */
[----:B------:R-:W-:Y:S02]  /*0fd0*/  @P0 VIADD R13, R13, -UR5 ;  /* 0x800000050d0d0c36 */ /* 0x000fe40008000000 */
[----:B------:R-:W-:-:S03]  /*0fe0*/  @P0 VIADD R22, R22, 0x1 ;  /* 0x0000000116160836 */ /* 0x000fc60000000000 */
[----:B------:R-:W-:Y:S01]  /*0ff0*/  ISETP.GE.U32.AND P1, PT, R13, UR5, PT ;  /* 0x000000050d007c0c */ /* 0x000fe2000bf26070 */
[----:B------:R-:W-:-:S04]  /*1000*/  IMAD.MOV R13, RZ, RZ, -R8 ;  /* 0x000000ffff0d7224 */ /* 0x000fc800078e0a08 */
[----:B------:R-:W-:Y:S02]  /*1010*/  IMAD R13, R15, R13, R4 ;  /* 0x0000000d0f0d7224 */ /* 0x000fe400078e0204 */
[----:B------:R-:W-:-:S06]  /*1020*/  IMAD.IADD R15, R4, 0x1, -R19 ;  /* 0x00000001040f7824 */ /* 0x000fcc00078e0a13 */
[----:B------:R-:W-:Y:S02]  /*1030*/  @P1 IADD3 R22, R22, 0x1, RZ ;  /* 0x0000000116161810 */ /* 0x000fe40007ffe0ff */
[----:B------:R-:W-:-:S05]  /*1040*/  @!P2 LOP3.LUT R22, RZ, UR5, RZ, 0x33, !PT ;  /* 0x00000005ff16ac12 */ /* 0x000fca000f8e33ff */
[----:B------:R-:W-:-:S07]  /*1050*/  IMAD R22, R22, UR6, RZ ;  /* 0x0000000616167c24 */ /* 0x000fce000f8e02ff */
.L_x_217:
[----:B------:R-:W-:Y:S01]  /*1060*/  ISETP.GE.U32.AND P0, PT, R6, R11, PT ;  /* 0x0000000b0600720c */ /* 0x000fe20003f06070 */
[----:B------:R-:W-:-:S12]  /*1070*/  BSSY B2, `(.L_x_197) ;  /* 0x0000318000027945 */ /* 0x000fd80003800000 */
[----:B------:R-:W-:Y:S05]  /*1080*/  @P0 BRA `(.L_x_198) ;  /* 0x0000003000580947 */ /* 0x000fea0003800000 */
[----:B------:R-:W-:Y:S01]  /*1090*/  ULDC UR5, c[0x0][0x23c] ;  /* 0x00008f0000057ab9 */ /* 0x000fe20000000800 */
[----:B------:R-:W-:Y:S01]  /*10a0*/  IADD3 R23, -R10, RZ, RZ ;  /* 0x000000ff0a177210 */ /* 0x000fe20007ffe1ff */
[----:B------:R-:W-:Y:S01]  /*10b0*/  VIADD R12, R2, UR5 ;  /* 0x00000005020c7c36 */ /* 0x000fe20008000000 */
[----:B------:R-:W-:Y:S01]  /*10c0*/  ULDC UR5, c[0x0][0x248] ;  /* 0x0000920000057ab9 */ /* 0x000fe20000000800 */
[----:B------:R-:W-:Y:S02]  /*10d0*/  IMAD.MOV.U32 R24, RZ, RZ, R6 ;  /* 0x000000ffff187224 */ /* 0x000fe400078e0006 */
[----:B------:R-:W-:-:S07]  /*10e0*/  IMAD R23, R23, UR5, R12 ;  /* 0x0000000517177c24 */ /* 0x000fce000f8e020c */
.L_x_216:
        /* <DEDUP_REMOVED lines=8> */
[----:B------:R-:W-:Y:S01]  /*1170*/  IMAD.MOV R30, RZ, RZ, -R24 ;  /* 0x000000ffff1e7224 */ /* 0x000fe200078e0a18 */
[----:B------:R-:W-:Y:S01]  /*1180*/  ISETP.NE.U32.AND P3, PT, RZ, UR5, PT ;  /* 0x00000005ff007c0c */ /* 0x000fe2000bf65070 */
[----:B------:R-:W-:Y:S01]  /*1190*/  BSSY B0, `(.L_x_201) ;  /* 0x000014e000007945 */ /* 0x000fe20003800000 */
[----:B------:R-:W-:Y:S02]  /*11a0*/  LOP3.LUT R29, RZ, UR5, RZ, 0x33, !PT ;  /* 0x00000005ff1d7c12 */ /* 0x000fe4000f8e33ff */
[----:B------:R-:W-:Y:S02]  /*11b0*/  MOV R32, R8 ;  /* 0x0000000800207202 */ /* 0x000fe40000000f00 */
[----:B-1----:R-:W1:Y:S02]  /*11c0*/  MUFU.RCP R20, R20 ;  /* 0x0000001400147308 */ /* 0x002e640000001000 */
[----:B-1----:R-:W-:-:S06]  /*11d0*/  IADD3 R18, R20, 0xffffffe, RZ ;  /* 0x0ffffffe14127810 */ /* 0x002fcc0007ffe0ff */
[----:B------:R1:W2:Y:S02]  /*11e0*/  F2I.FTZ.U32.TRUNC.NTZ R19, R18 ;  /* 0x0000001200137305 */ /* 0x0002a4000021f000 */
[----:B-1----:R-:W-:Y:S02]  /*11f0*/  IMAD.MOV.U32 R18, RZ, RZ, RZ ;  /* 0x000000ffff127224 */ /* 0x002fe400078e00ff */
[----:B--2---:R-:W-:-:S04]  /*1200*/  IMAD.MOV R21, RZ, RZ, -R19 ;  /* 0x000000ffff157224 */ /* 0x004fc800078e0a13 */
[----:B------:R-:W-:-:S04]  /*1210*/  IMAD R21, R21, UR5, RZ ;  /* 0x0000000515157c24 */ /* 0x000fc8000f8e02ff */
[----:B------:R-:W-:Y:S01]  /*1220*/  IMAD.HI.U32 R26, R19, R21, R18 ;  /* 0x00000015131a7227 */ /* 0x000fe200078e0012 */
[----:B0-----:R-:W-:Y:S02]  /*1230*/  LOP3.LUT R18, RZ, R12, RZ, 0x33, !PT ;  /* 0x0000000cff127212 */ /* 0x001fe400078e33ff */
[----:B------:R-:W-:Y:S01]  /*1240*/  LOP3.LUT R21, RZ, R8, RZ, 0x33, !PT ;  /* 0x00000008ff157212 */ /* 0x000fe200078e33ff */
[----:B------:R-:W-:Y:S02]  /*1250*/  IMAD.MOV R19, RZ, RZ, -R7 ;  /* 0x000000ffff137224 */ /* 0x000fe400078e0a07 */
[----:B------:R-:W-:-:S03]  /*1260*/  IMAD.HI.U32 R26, R26, R23, RZ ;  /* 0x000000171a1a7227 */ /* 0x000fc600078e00ff */
[----:B------:R-:W-:Y:S02]  /*1270*/  VIADDMNMX.U32 R18, R19, 0xfffffffe, R18, !PT ;  /* 0xfffffffe13127846 */ /* 0x000fe40007800012 */
[----:B------:R-:W-:Y:S02]  /*1280*/  IADD3 R28, -R26, RZ, RZ ;  /* 0x000000ff1a1c7210 */ /* 0x000fe40007ffe1ff */
[----:B------:R-:W-:-:S03]  /*1290*/  IADD3 R18, -R18, R21, RZ ;  /* 0x0000001512127210 */ /* 0x000fc60007ffe1ff */
[----:B------:R-:W-:Y:S01]  /*12a0*/  IMAD R20, R28, UR5, R23 ;  /* 0x000000051c147c24 */ /* 0x000fe2000f8e0217 */
[----:B------:R-:W-:Y:S02]  /*12b0*/  LOP3.LUT R18, R18, 0x3, RZ, 0xc0, !PT ;  /* 0x0000000312127812 */ /* 0x000fe400078ec0ff */
[----:B------:R-:W-:Y:S02]  /*12c0*/  P2R R28, PR, RZ, 0x8 ;  /* 0x00000008ff1c7803 */ /* 0x000fe40000000000 */
[----:B------:R-:W-:Y:S02]  /*12d0*/  ISETP.GE.U32.AND P2, PT, R20, UR5, PT ;  /* 0x0000000514007c0c */ /* 0x000fe4000bf46070 */
[----:B------:R-:W-:-:S11]  /*12e0*/  ISETP.NE.AND P0, PT, R18, RZ, PT ;  /* 0x000000ff1200720c */ /* 0x000fd60003f05270 */
        /* <DEDUP_REMOVED lines=15> */
[----:B0-----:R-:W-:Y:S01]  /*13e0*/  VIADD R18, R21, 0xffffffe ;  /* 0x0ffffffe15127836 */ /* 0x001fe20000000000 */
[----:B------:R-:W-:-:S05]  /*13f0*/  LOP3.LUT R21, RZ, UR5, RZ, 0x33, !PT ;  /* 0x00000005ff157c12 */ /* 0x000fca000f8e33ff */
[----:B------:R0:W1:Y:S02]  /*1400*/  F2I.FTZ.U32.TRUNC.NTZ R19, R18 ;  /* 0x0000001200137305 */ /* 0x000064000021f000 */
[----:B0-----:R-:W-:Y:S01]  /*1410*/  HFMA2.MMA R18, -RZ, RZ, 0, 0 ;  /* 0x00000000ff127435 */ /* 0x001fe200000001ff */
[----:B-1----:R-:W-:-:S04]  /*1420*/  IMAD.MOV R33, RZ, RZ, -R19 ;  /* 0x000000ffff217224 */ /* 0x002fc800078e0a13 */
[----:B------:R-:W-:-:S05]  /*1430*/  IMAD R33, R33, UR5, RZ ;  /* 0x0000000521217c24 */ /* 0x000fca000f8e02ff */
[----:B------:R-:W-:-:S06]  /*1440*/  IMAD.HI.U32 R19, R19, R33, R18 ;  /* 0x0000002113137227 */ /* 0x000fcc00078e0012 */
[----:B------:R-:W-:-:S04]  /*1450*/  IMAD.HI.U32 R20, R19, R30, RZ ;  /* 0x0000001e13147227 */ /* 0x000fc800078e00ff */
[----:B------:R-:W-:-:S04]  /*1460*/  IMAD.MOV R19, RZ, RZ, -R20 ;  /* 0x000000ffff137224 */ /* 0x000fc800078e0a14 */
[----:B------:R-:W-:-:S05]  /*1470*/  IMAD R32, R19, UR5, R30 ;  /* 0x0000000513207c24 */ /* 0x000fca000f8e021e */
[----:B------:R-:W-:-:S04]  /*1480*/  ISETP.GE.U32.AND P3, PT, R32, UR5, PT ;  /* 0x0000000520007c0c */ /* 0x000fc8000bf66070 */
[----:B------:R-:W-:-:S09]  /*1490*/  P2R R34, PR, RZ, 0x8 ;  /* 0x00000008ff227803 */ /* 0x000fd20000000000 */
[----:B------:R-:W-:-:S05]  /*14a0*/  @P3 VIADD R32, R32, -UR5 ;  /* 0x8000000520203c36 */ /* 0x000fca0008000000 */
[----:B------:R-:W-:-:S13]  /*14b0*/  ISETP.GE.U32.AND P3, PT, R32, UR5, PT ;  /* 0x0000000520007c0c */ /* 0x000fda000bf66070 */
[----:B------:R-:W-:-:S04]  /*14c0*/  @P3 IADD3 R32, R32, -UR5, RZ ;  /* 0x8000000520203c10 */ /* 0x000fc8000fffe0ff */
[----:B------:R-:W-:-:S04]  /*14d0*/  SEL R32, R21, R32, !P4 ;  /* 0x0000002015207207 */ /* 0x000fc80006000000 */
[----:B------:R-:W-:-:S13]  /*14e0*/  ISETP.NE.AND P4, PT, R32, RZ, PT ;  /* 0x000000ff2000720c */ /* 0x000fda0003f85270 */
        /* <DEDUP_REMOVED lines=8> */
[----:B0-----:R-:W-:Y:S01]  /*1570*/  MOV R18, RZ ;  /* 0x000000ff00127202 */ /* 0x001fe20000000f00 */
[----:B-1----:R-:W-:-:S04]  /*1580*/  IMAD.MOV R37, RZ, RZ, -R19 ;  /* 0x000000ffff257224 */ /* 0x002fc800078e0a13 */
        /* <DEDUP_REMOVED lines=21> */
[----:B------:R-:W-:Y:S01]  /*16e0*/  @P5 VIADD R20, R20, 0x1 ;  /* 0x0000000114145836 */ /* 0x000fe20000000000 */
[----:B------:R-:W-:Y:S02]  /*16f0*/  ISETP.NE.AND P5, PT, R19, RZ, PT ;  /* 0x000000ff1300720c */ /* 0x000fe40003fa5270 */
[----:B------:R-:W-:Y:S01]  /*1700*/  IADD3 R19, R26, 0x1, RZ ;  /* 0x000000011a137810 */ /* 0x000fe20007ffe0ff */
[----:B------:R-:W-:Y:S01]  /*1710*/  @P3 VIADD R20, R20, 0x1 ;  /* 0x0000000114143836 */ /* 0x000fe20000000000 */
[----:B------:R-:W-:-:S04]  /*1720*/  ISETP.NE.AND P3, PT, R28, RZ, PT ;  /* 0x000000ff1c00720c */ /* 0x000fc80003f65270 */
[----:B------:R-:W-:Y:S02]  /*1730*/  SEL R18, R21, R20, !P0 ;  /* 0x0000001415127207 */ /* 0x000fe40004000000 */
[----:B------:R-:W-:Y:S02]  /*1740*/  SEL R20, R19, R26, P2 ;  /* 0x0000001a13147207 */ /* 0x000fe40001000000 */
[----:B------:R-:W-:Y:S01]  /*1750*/  ISETP.NE.AND P0, PT, R34, RZ, PT ;  /* 0x000000ff2200720c */ /* 0x000fe20003f05270 */
[----:B------:R-:W-:Y:S02]  /*1760*/  @P5 VIADD R32, R32, 0x1 ;  /* 0x0000000120205836 */ /* 0x000fe40000000000 */
[----:B------:R-:W-:-:S05]  /*1770*/  @P1 VIADD R20, R20, 0x1 ;  /* 0x0000000114141836 */ /* 0x000fca0000000000 */
[----:B------:R-:W-:-:S04]  /*1780*/  SEL R19, R29, R20, !P3 ;  /* 0x000000141d137207 */ /* 0x000fc80005800000 */
[----:B------:R-:W-:Y:S01]  /*1790*/  IADD3 R21, P3, R22, R19, RZ ;  /* 0x0000001316157210 */ /* 0x000fe20007f7e0ff */
[----:B------:R-:W-:-:S03]  /*17a0*/  IMAD.MOV.U32 R19, RZ, RZ, RZ ;  /* 0x000000ffff137224 */ /* 0x000fc600078e00ff */
[----:B------:R-:W-:Y:S01]  /*17b0*/  IADD3.X R20, RZ, RZ, RZ, P3, !PT ;  /* 0x000000ffff147210 */ /* 0x000fe20001ffe4ff */
[----:B------:R-:W-:-:S04]  /*17c0*/  IMAD.WIDE.U32 R18, R21, UR5, R18 ;  /* 0x0000000515127c25 */ /* 0x000fc8000f8e0012 */
[----:B------:R-:W-:Y:S01]  /*17d0*/  IMAD R21, R20, UR5, RZ ;  /* 0x0000000514157c24 */ /* 0x000fe2000f8e02ff */
[----:B------:R-:W-:Y:S01]  /*17e0*/  SEL R20, R33, R32, !P6 ;  /* 0x0000002021147207 */ /* 0x000fe20007000000 */
[----:B------:R-:W-:-:S03]  /*17f0*/  ULDC UR5, c[0x0][0x238] ;  /* 0x00008e0000057ab9 */ /* 0x000fc60000000800 */
[----:B------:R-:W-:Y:S01]  /*1800*/  IADD3 R19, R19, R21, RZ ;  /* 0x0000001513137210 */ /* 0x000fe20007ffe0ff */
[----:B------:R-:W-:Y:S02]  /*1810*/  IMAD.MOV.U32 R21, RZ, RZ, RZ ;  /* 0x000000ffff157224 */ /* 0x000fe400078e00ff */
[----:B------:R-:W-:Y:S01]  /*1820*/  IMAD.WIDE.U32 R20, R18, UR5, R20 ;  /* 0x0000000512147c25 */ /* 0x000fe2000f8e0014 */
[----:B------:R-:W-:-:S03]  /*1830*/  MOV R18, R10 ;  /* 0x0000000a00127202 */ /* 0x000fc60000000f00 */
[----:B------:R-:W-:-:S04]  /*1840*/  IMAD R19, R19, UR5, RZ ;  /* 0x0000000513137c24 */ /* 0x000fc8000f8e02ff */
[----:B------:R-:W-:Y:S02]  /*1850*/  IMAD.IADD R32, R21, 0x1, R19 ;  /* 0x0000000115207824 */ /* 0x000fe400078e0213 */
        /* <DEDUP_REMOVED lines=8> */
[----:B------:R-:W-:Y:S01]  /*18e0*/  IMAD R19, R32, UR7, RZ ;  /* 0x0000000720137c24 */ /* 0x000fe2000f8e02ff */
[----:B------:R-:W-:-:S03]  /*18f0*/  ULDC.64 UR6, c[0x0][0x218] ;  /* 0x0000860000067ab9 */ /* 0x000fc60000000a00 */
[----:B------:R-:W-:Y:S02]  /*1900*/  IMAD.IADD R32, R21, 0x1, R19 ;  /* 0x0000000115207824 */ /* 0x000fe400078e0213 */
[----:B------:R-:W-:Y:S02]  /*1910*/  IMAD.MOV.U32 R19, RZ, RZ, RZ ;  /* 0x000000ffff137224 */ /* 0x000fe400078e00ff */
[----:B------:R-:W-:-:S04]  /*1920*/  IMAD.WIDE.U32 R20, R20, R25, R18 ;  /* 0x0000001914147225 */ /* 0x000fc800078e0012 */
[----:B------:R-:W-:Y:S01]  /*1930*/  IMAD R19, R32, R25, RZ ;  /* 0x0000001920137224 */ /* 0x000fe200078e02ff */
[----:B------:R-:W-:-:S03]  /*1940*/  LEA R18, P3, R20, UR6, 0x3 ;  /* 0x0000000614127c11 */ /* 0x000fc6000f8618ff */
[----:B------:R-:W-:-:S05]  /*1950*/  IMAD.IADD R19, R21, 0x1, R19 ;  /* 0x0000000115137824 */ /* 0x000fca00078e0213 */
[----:B------:R-:W-:-:S06]  /*1960*/  LEA.HI.X R19, R20, UR7, R19, 0x3, P3 ;  /* 0x0000000714137c11 */ /* 0x000fcc00098f1c13 */
[----:B------:R-:W2:Y:S02]  /*1970*/  LDG.E.64 R18, desc[UR8][R18.64] ;  /* 0x0000000812127981 */ /* 0x000ea4000c1e1b00 */
[----:B--2---:R-:W-:-:S11]  /*1980*/  DADD R16, R16, R18 ;  /* 0x0000000010107229 */ /* 0x004fd60000000012 */
.L_x_204:
[----:B------:R-:W-:Y:S05]  /*1990*/  BSYNC B4 ;  /* 0x0000000000047941 */ /* 0x000fea0003800000 */
.L_x_203:
        /* <DEDUP_REMOVED lines=55> */
[----:B------:R-:W-:Y:S01]  /*1d10*/  ISETP.NE.AND P6, PT, R19, RZ, PT ;  /* 0x000000ff1300720c */ /* 0x000fe20003fc5270 */
[----:B------:R-:W-:Y:S01]  /*1d20*/  VIADD R19, R26, 0x1 ;  /* 0x000000011a137836 */ /* 0x000fe20000000000 */
[----:B------:R-:W-:Y:S01]  /*1d30*/  @P0 IADD3 R21, R21, 0x1, RZ ;  /* 0x0000000115150810 */ /* 0x000fe20007ffe0ff */
[----:B------:R-:W-:Y:S01]  /*1d40*/  ULDC UR5, c[0x0][0x234] ;  /* 0x00008d0000057ab9 */ /* 0x000fe20000000800 */
[----:B------:R-:W-:Y:S01]  /*1d50*/  ISETP.NE.AND P0, PT, R34, RZ, PT ;  /* 0x000000ff2200720c */ /* 0x000fe20003f05270 */
[----:B------:R-:W-:Y:S01]  /*1d60*/  @P4 VIADD R20, R20, 0x1 ;  /* 0x0000000114144836 */ /* 0x000fe20000000000 */
[----:B------:R-:W-:Y:S01]  /*1d70*/  SEL R18, R19, R26, P2 ;  /* 0x0000001a13127207 */ /* 0x000fe20001000000 */
[----:B------:R-:W-:Y:S01]  /*1d80*/  @P3 VIADD R21, R21, 0x1 ;  /* 0x0000000115153836 */ /* 0x000fe20000000000 */
[----:B------:R-:W-:Y:S01]  /*1d90*/  ISETP.NE.AND P3, PT, R28, RZ, PT ;  /* 0x000000ff1c00720c */ /* 0x000fe20003f65270 */
[----:B------:R-:W-:Y:S01]  /*1da0*/  @P5 VIADD R20, R20, 0x1 ;  /* 0x0000000114145836 */ /* 0x000fe20000000000 */
[----:B------:R-:W-:Y:S01]  /*1db0*/  @P1 IADD3 R18, R18, 0x1, RZ ;  /* 0x0000000112121810 */ /* 0x000fe20007ffe0ff */
[----:B------:R-:W-:-:S03]  /*1dc0*/  ULDC.64 UR6, c[0x0][0x260] ;  /* 0x0000980000067ab9 */ /* 0x000fc60000000a00 */
[----:B------:R-:W-:Y:S02]  /*1dd0*/  SEL R19, R29, R18, !P3 ;  /* 0x000000121d137207 */ /* 0x000fe40005800000 */
[----:B------:R-:W-:Y:S02]  /*1de0*/  SEL R18, R32, R21, !P0 ;  /* 0x0000001520127207 */ /* 0x000fe40004000000 */
[----:B------:R-:W-:Y:S02]  /*1df0*/  IADD3 R21, P0, R22, R19, RZ ;  /* 0x0000001316157210 */ /* 0x000fe40007f1e0ff */
[----:B------:R-:W-:Y:S02]  /*1e00*/  MOV R19, RZ ;  /* 0x000000ff00137202 */ /* 0x000fe40000000f00 */
[----:B------:R-:W-:Y:S01]  /*1e10*/  SEL R20, R33, R20, !P6 ;  /* 0x0000001421147207 */ /* 0x000fe20007000000 */
[----:B------:R-:W-:Y:S02]  /*1e20*/  IMAD.X R32, RZ, RZ, RZ, P0 ;  /* 0x000000ffff207224 */ /* 0x000fe400000e06ff */
[----:B------:R-:W-:-:S04]  /*1e30*/  IMAD.WIDE.U32 R18, R21, UR5, R18 ;  /* 0x0000000515127c25 */ /* 0x000fc8000f8e0012 */
[----:B------:R-:W-:Y:S01]  /*1e40*/  IMAD R21, R32, UR5, RZ ;  /* 0x0000000520157c24 */ /* 0x000fe2000f8e02ff */
[----:B------:R-:W-:-:S03]  /*1e50*/  ULDC UR5, c[0x0][0x238] ;  /* 0x00008e0000057ab9 */ /* 0x000fc60000000800 */
[----:B------:R-:W-:Y:S01]  /*1e60*/  IMAD.IADD R19, R19, 0x1, R21 ;  /* 0x0000000113137824 */ /* 0x000fe200078e0215 */
[----:B------:R-:W-:-:S03]  /*1e70*/  HFMA2.MMA R21, -RZ, RZ, 0, 0 ;  /* 0x00000000ff157435 */ /* 0x000fc600000001ff */
[----:B------:R-:W-:-:S05]  /*1e80*/  IMAD R19, R19, UR5, RZ ;  /* 0x0000000513137c24 */ /* 0x000fca000f8e02ff */
[----:B------:R-:W-:-:S04]  /*1e90*/  IMAD.WIDE.U32 R20, R18, UR5, R20 ;  /* 0x0000000512147c25 */ /* 0x000fc8000f8e0014 */
[----:B------:R-:W-:Y:S01]  /*1ea0*/  IMAD.IADD R32, R19, 0x1, R21 ;  /* 0x0000000113207824 */ /* 0x000fe200078e0215 */
[----:B------:R-:W-:Y:S01]  /*1eb0*/  MOV R19, RZ ;  /* 0x000000ff00137202 */ /* 0x000fe20000000f00 */
[----:B------:R-:W-:-:S04]  /*1ec0*/  IMAD.MOV.U32 R18, RZ, RZ, R10 ;  /* 0x000000ffff127224 */ /* 0x000fc800078e000a */
[----:B------:R-:W-:-:S04]  /*1ed0*/  IMAD.WIDE.U32 R20, R20, UR6, R18 ;  /* 0x0000000614147c25 */ /* 0x000fc8000f8e0012 */
[----:B------:R-:W-:Y:S02]  /*1ee0*/  IMAD R19, R32, UR6, RZ ;  /* 0x0000000620137c24 */ /* 0x000fe4000f8e02ff */
[----:B------:R-:W-:Y:S02]  /*1ef0*/  IMAD.MOV.U32 R18, RZ, RZ, R24 ;  /* 0x000000ffff127224 */ /* 0x000fe400078e0018 */
[----:B------:R-:W-:Y:S01]  /*1f00*/  IMAD.IADD R21, R21, 0x1, R19 ;  /* 0x0000000115157824 */ /* 0x000fe200078e0213 */
[----:B------:R-:W-:-:S03]  /*1f10*/  HFMA2.MMA R19, -RZ, RZ, 0, 0 ;  /* 0x00000000ff137435 */ /* 0x000fc600000001ff */
[----:B------:R-:W-:-:S05]  /*1f20*/  IMAD R21, R21, UR7, RZ ;  /* 0x0000000715157c24 */ /* 0x000fca000f8e02ff */
[----:B------:R-:W-:Y:S01]  /*1f30*/  IMAD.WIDE.U32 R18, R20, UR7, R18 ;  /* 0x0000000714127c25 */ /* 0x000fe2000f8e0012 */
[----:B------:R-:W-:-:S03]  /*1f40*/  ULDC.64 UR6, c[0x0][0x218] ;  /* 0x0000860000067ab9 */ /* 0x000fc60000000a00 */
[----:B------:R-:W-:Y:S01]  /*1f50*/  IMAD.IADD R32, R19, 0x1, R21 ;  /* 0x0000000113207824 */ /* 0x000fe200078e0215 */
[----:B------:R-:W-:Y:S01]  /*1f60*/  MOV R21, RZ ;  /* 0x000000ff00157202 */ /* 0x000fe20000000f00 */
[----:B------:R-:W-:-:S04]  /*1f70*/  VIADD R20, R8, 0x1 ;  /* 0x0000000108147836 */ /* 0x000fc80000000000 */
[----:B------:R-:W-:-:S04]  /*1f80*/  IMAD.WIDE.U32 R18, R18, R25, R20 ;  /* 0x0000001912127225 */ /* 0x000fc800078e0014 */
[----:B------:R-:W-:Y:S01]  /*1f90*/  IMAD R21, R32, R25, RZ ;  /* 0x0000001920157224 */ /* 0x000fe200078e02ff */
[----:B------:R-:W-:-:S03]  /*1fa0*/  LEA R20, P0, R18, UR6, 0x3 ;  /* 0x0000000612147c11 */ /* 0x000fc6000f8018ff */
[----:B------:R-:W-:-:S05]  /*1fb0*/  IMAD.IADD R19, R19, 0x1, R21 ;  /* 0x0000000113137824 */ /* 0x000fca00078e0215 */
[----:B------:R-:W-:-:S06]  /*1fc0*/  LEA.HI.X R21, R18, UR7, R19, 0x3, P0 ;  /* 0x0000000712157c11 */ /* 0x000fcc00080f1c13 */
[----:B------:R-:W2:Y:S02]  /*1fd0*/  LDG.E.64 R20, desc[UR8][R20.64] ;  /* 0x0000000814147981 */ /* 0x000ea4000c1e1b00 */
[----:B--2---:R-:W-:-:S11]  /*1fe0*/  DADD R16, R16, R20 ;  /* 0x0000000010107229 */ /* 0x004fd60000000014 */
.L_x_206:
[----:B------:R-:W-:Y:S05]  /*1ff0*/  BSYNC B4 ;  /* 0x0000000000047941 */ /* 0x000fea0003800000 */
.L_x_205:
[----:B------:R-:W-:Y:S01]  /*2000*/  IMAD.MOV R19, RZ, RZ, -R7 ;  /* 0x000000ffff137224 */ /* 0x000fe200078e0a07 */
[----:B------:R-:W-:-:S04]  /*2010*/  LOP3.LUT R18, RZ, R8, RZ, 0x33, !PT ;  /* 0x00000008ff127212 */ /* 0x000fc800078e33ff */
[----:B------:R-:W-:Y:S01]  /*2020*/  VIADDMNMX.U32 R19, R19, 0xfffffffe, R12, !PT ;  /* 0xfffffffe13137846 */ /* 0x000fe2000780000c */
[----:B------:R-:W-:-:S03]  /*2030*/  VIADD R12, R8, 0x3 ;  /* 0x00000003080c7836 */ /* 0x000fc60000000000 */
[----:B------:R-:W-:Y:S01]  /*2040*/  IADD3 R18, -R19, R18, RZ ;  /* 0x0000001213127210 */ /* 0x000fe20007ffe1ff */
[----:B------:R-:W-:-:S03]  /*2050*/  VIADD R19, R8, 0x2 ;  /* 0x0000000208137836 */ /* 0x000fc60000000000 */
[----:B------:R-:W-:-:S04]  /*2060*/  LOP3.LUT R18, R18, 0x3, RZ, 0xc0, !PT ;  /* 0x0000000312127812 */ /* 0x000fc800078ec0ff */
[----:B------:R-:W-:-:S04]  /*2070*/  ISETP.NE.AND P3, PT, R18, 0x2, PT ;  /* 0x000000021200780c */ /* 0x000fc80003f65270 */
[----:B------:R-:W-:Y:S02]  /*2080*/  ISETP.NE.OR P0, PT, R31, RZ, !P3 ;  /* 0x000000ff1f00720c */ /* 0x000fe40005f05670 */
[----:B------:R-:W-:-:S11]  /*2090*/  SEL R32, R19, R12, !P3 ;  /* 0x0000000c13207207 */ /* 0x000fd60005800000 */
[----:B------:R-:W-:Y:S05]  /*20a0*/  @P0 BRA `(.L_x_202) ;  /* 0x0000000400700947 */ /* 0x000fea0003800000 */
[----:B------:R-:W-:Y:S01]  /*20b0*/  ULDC UR5, c[0x0][0x258] ;  /* 0x0000960000057ab9 */ /* 0x000fe20000000800 */
[----:B------:R-:W-:Y:S01]  /*20c0*/  MOV R32, R12 ;  /* 0x0000000c00207202 */ /* 0x000fe20000000f00 */
[----:B------:R-:W0:Y:S01]  /*20d0*/  I2F.U32.RP R20, UR5 ;  /* 0x0000000500147d06 */ /* 0x000e220008209000 */
[----:B------:R-:W-:Y:S02]  /*20e0*/  ISETP.NE.U32.AND P4, PT, RZ, UR5, PT ;  /* 0x00000005ff007c0c */ /* 0x000fe4000bf85070 */
[----:B------:R-:W-:Y:S02]  /*20f0*/  LOP3.LUT R34, RZ, UR5, RZ, 0x33, !PT ;  /* 0x00000005ff227c12 */ /* 0x000fe4000f8e33ff */
[----:B------:R-:W-:-:S03]  /*2100*/  P2R R35, PR, RZ, 0x10 ;  /* 0x00000010ff237803 */ /* 0x000fc60000000000 */
        /* <DEDUP_REMOVED lines=59> */
[----:B------:R-:W-:Y:S01]  /*24c0*/  ULDC UR5, c[0x0][0x238] ;  /* 0x00008e0000057ab9 */ /* 0x000fe20000000800 */
[----:B------:R-:W-:-:S03]  /*24d0*/  IMAD.MOV.U32 R21, RZ, RZ, RZ ;  /* 0x000000ffff157224 */ /* 0x000fc600078e00ff */
[----:B------:R-:W-:Y:S01]  /*24e0*/  IADD3 R29, R19, R29, RZ ;  /* 0x0000001d131d7210 */ /* 0x000fe20007ffe0ff */
[----:B------:R-:W-:Y:S01]  /*24f0*/  HFMA2.MMA R19, -RZ, RZ, 0, 0 ;  /* 0x00000000ff137435 */ /* 0x000fe200000001ff */
[----:B------:R-:W-:-:S04]  /*2500*/  IMAD.WIDE.U32 R20, R18, UR5, R20 ;  /* 0x0000000512147c25 */ /* 0x000fc8000f8e0014 */
[----:B------:R-:W-:Y:S02]  /*2510*/  IMAD R29, R29, UR5, RZ ;  /* 0x000000051d1d7c24 */ /* 0x000fe4000f8e02ff */
[----:B------:R-:W-:-:S03]  /*2520*/  IMAD.MOV.U32 R18, RZ, RZ, R10 ;  /* 0x000000ffff127224 */ /* 0x000fc600078e000a */
[----:B------:R-:W-:Y:S01]  /*2530*/  IADD3 R26, R29, R21, RZ ;  /* 0x000000151d1a7210 */ /* 0x000fe20007ffe0ff */
[----:B------:R-:W-:Y:S01]  /*2540*/  IMAD.WIDE.U32 R20, R20, UR6, R18 ;  /* 0x0000000614147c25 */ /* 0x000fe2000f8e0012 */
[----:B------:R-:W-:-:S03]  /*2550*/  MOV R18, R24 ;  /* 0x0000001800127202 */ /* 0x000fc60000000f00 */
[----:B------:R-:W-:-:S04]  /*2560*/  IMAD R19, R26, UR6, RZ ;  /* 0x000000061a137c24 */ /* 0x000fc8000f8e02ff */
[----:B------:R-:W-:Y:S02]  /*2570*/  IMAD.IADD R26, R21, 0x1, R19 ;  /* 0x00000001151a7824 */ /* 0x000fe400078e0213 */
[----:B------:R-:W-:Y:S02]  /*2580*/  IMAD.MOV.U32 R19, RZ, RZ, RZ ;  /* 0x000000ffff137224 */ /* 0x000fe400078e00ff */
[----:B------:R-:W-:Y:S01]  /*2590*/  IMAD.WIDE.U32 R20, R20, UR7, R18 ;  /* 0x0000000714147c25 */ /* 0x000fe2000f8e0012 */
[----:B------:R-:W-:-:S03]  /*25a0*/  IADD3 R18, R8, 0x2, RZ ;  /* 0x0000000208127810 */ /* 0x000fc60007ffe0ff */
[----:B------:R-:W-:Y:S01]  /*25b0*/  IMAD R19, R26, UR7, RZ ;  /* 0x000000071a137c24 */ /* 0x000fe2000f8e02ff */
[----:B------:R-:W-:-:S03]  /*25c0*/  ULDC.64 UR6, c[0x0][0x218] ;  /* 0x0000860000067ab9 */ /* 0x000fc60000000a00 */
[----:B------:R-:W-:Y:S01]  /*25d0*/  IMAD.IADD R26, R21, 0x1, R19 ;  /* 0x00000001151a7824 */ /* 0x000fe200078e0213 */
[----:B------:R-:W-:-:S08]  /*25e0*/  HFMA2.MMA R19, -RZ, RZ, 0, 0 ;  /* 0x00000000ff137435 */ /* 0x000fd000000001ff */
[----:B------:R-:W-:-:S04]  /*25f0*/  IMAD.WIDE.U32 R18, R20, R25, R18 ;  /* 0x0000001914127225 */ /* 0x000fc800078e0012 */
[----:B------:R-:W-:Y:S01]  /*2600*/  IMAD R25, R26, R25, RZ ;  /* 0x000000191a197224 */ /* 0x000fe200078e02ff */
[----:B------:R-:W-:-:S03]  /*2610*/  LEA R20, P0, R18, UR6, 0x3 ;  /* 0x0000000612147c11 */ /* 0x000fc6000f8018ff */
[----:B------:R-:W-:-:S05]  /*2620*/  IMAD.IADD R19, R19, 0x1, R25 ;  /* 0x0000000113137824 */ /* 0x000fca00078e0219 */
[----:B------:R-:W-:-:S06]  /*2630*/  LEA.HI.X R21, R18, UR7, R19, 0x3, P0 ;  /* 0x0000000712157c11 */ /* 0x000fcc00080f1c13 */
[----:B------:R-:W2:Y:S01]  /*2640*/  LDG.E.64 R20, desc[UR8][R20.64] ;  /* 0x0000000814147981 */ /* 0x000ea2000c1e1b00 */
[----:B------:R-:W-:Y:S01]  /*2650*/  MOV R32, R12 ;  /* 0x0000000c00207202 */ /* 0x000fe20000000f00 */
[----:B--2---:R-:W-:-:S11]  /*2660*/  DADD R16, R16, R20 ;  /* 0x0000000010107229 */ /* 0x004fd60000000014 */
.L_x_202:
[----:B------:R-:W-:Y:S05]  /*2670*/  BSYNC B0 ;  /* 0x0000000000007941 */ /* 0x000fea0003800000 */
.L_x_201:
        /* <DEDUP_REMOVED lines=9> */
.L_x_215:
[----:B------:R-:W0:Y:S01]  /*2710*/  LDC R31, c[0x0][0x250] ;  /* 0x00009400ff1f7b82 */ /* 0x000e220000000800 */
[----:B------:R-:W-:Y:S01]  /*2720*/  ISETP.NE.AND P0, PT, R12, RZ, PT ;  /* 0x000000ff0c00720c */ /* 0x000fe20003f05270 */
[----:B------:R-:W-:-:S12]  /*2730*/  BSSY B0, `(.L_x_207) ;  /* 0x0000067000007945 */ /* 0x000fd80003800000 */
[----:B------:R-:W-:Y:S05]  /*2740*/  @P0 BRA `(.L_x_208) ;  /* 0x0000000400940947 */ /* 0x000fea0003800000 */
[----:B------:R-:W-:Y:S02]  /*2750*/  ULDC UR5, c[0x0][0x258] ;  /* 0x0000960000057ab9 */ /* 0x000fe40000000800 */
[----:B------:R-:W1:Y:S01]  /*2760*/  I2F.U32.RP R20, UR5 ;  /* 0x0000000500147d06 */ /* 0x000e620008209000 */
[----:B------:R-:W-:Y:S02]  /*2770*/  ISETP.NE.U32.AND P2, PT, RZ, UR5, PT ;  /* 0x00000005ff007c0c */ /* 0x000fe4000bf45070 */
[----:B------:R-:W-:-:S05]  /*2780*/  LOP3.LUT R26, RZ, UR5, RZ, 0x33, !PT ;  /* 0x00000005ff1a7c12 */ /* 0x000fca000f8e33ff */
[----:B-1----:R-:W1:Y:S02]  /*2790*/  MUFU.RCP R20, R20 ;  /* 0x0000001400147308 */ /* 0x002e640000001000 */
[----:B-1----:R-:W-:-:S06]  /*27a0*/  IADD3 R18, R20, 0xffffffe, RZ ;  /* 0x0ffffffe14127810 */ /* 0x002fcc0007ffe0ff */
        /* <DEDUP_REMOVED lines=43> */
[----:B------:R-:W-:Y:S01]  /*2a60*/  @P1 VIADD R21, R21, 0x1 ;  /* 0x0000000115151836 */ /* 0x000fe20000000000 */
[----:B------:R-:W-:Y:S02]  /*2a70*/  MOV R33, RZ ;  /* 0x000000ff00217202 */ /* 0x000fe40000000f00 */
        /* <DEDUP_REMOVED lines=35> */
[----:B------:R-:W-:Y:S02]  /*2cb0*/  IMAD R25, R25, UR6, RZ ;  /* 0x0000000619197c24 */ /* 0x000fe4000f8e02ff */
[----:B------:R-:W-:-:S04]  /*2cc0*/  IMAD.WIDE.U32 R20, R20, UR6, R18 ;  /* 0x0000000614147c25 */ /* 0x000fc8000f8e0012 */
[----:B------:R-:W-:Y:S01]  /*2cd0*/  IMAD.IADD R18, R21, 0x1, R25 ;  /* 0x0000000115127824 */ /* 0x000fe200078e0219 */
[----:B------:R-:W-:-:S03]  /*2ce0*/  HFMA2.MMA R25, -RZ, RZ, 0, 0 ;  /* 0x00000000ff197435 */ /* 0x000fc600000001ff */
[----:B------:R-:W-:-:S05]  /*2cf0*/  IMAD R19, R18, UR7, RZ ;  /* 0x0000000712137c24 */ /* 0x000fca000f8e02ff */
[----:B------:R-:W-:Y:S01]  /*2d00*/  IMAD.WIDE.U32 R20, R20, UR7, R24 ;  /* 0x0000000714147c25 */ /* 0x000fe2000f8e0018 */
[----:B------:R-:W-:-:S03]  /*2d10*/  ULDC.64 UR6, c[0x0][0x218] ;  /* 0x0000860000067ab9 */ /* 0x000fc60000000a00 */
[----:B------:R-:W-:Y:S02]  /*2d20*/  IMAD.IADD R18, R21, 0x1, R19 ;  /* 0x0000000115127824 */ /* 0x000fe400078e0213 */
[----:B------:R-:W-:-:S04]  /*2d30*/  IMAD.WIDE.U32 R20, R20, UR5, R32 ;  /* 0x0000000514147c25 */ /* 0x000fc8000f8e0020 */
[----:B------:R-:W-:Y:S01]  /*2d40*/  IMAD R19, R18, UR5, RZ ;  /* 0x0000000512137c24 */ /* 0x000fe2000f8e02ff */
[----:B------:R-:W-:-:S03]  /*2d50*/  LEA R18, P0, R20, UR6, 0x3 ;  /* 0x0000000614127c11 */ /* 0x000fc6000f8018ff */
[----:B------:R-:W-:-:S05]  /*2d60*/  IMAD.IADD R19, R21, 0x1, R19 ;  /* 0x0000000115137824 */ /* 0x000fca00078e0213 */
[----:B------:R-:W-:-:S06]  /*2d70*/  LEA.HI.X R19, R20, UR7, R19, 0x3, P0 ;  /* 0x0000000714137c11 */ /* 0x000fcc00080f1c13 */
[----:B------:R-:W2:Y:S02]  /*2d80*/  LDG.E.64 R18, desc[UR8][R18.64] ;  /* 0x0000000812127981 */ /* 0x000ea4000c1e1b00 */
[----:B--2---:R-:W-:-:S11]  /*2d90*/  DADD R16, R16, R18 ;  /* 0x0000000010107229 */ /* 0x004fd60000000012 */
.L_x_208:
[----:B------:R-:W-:Y:S05]  /*2da0*/  BSYNC B0 ;  /* 0x0000000000007941 */ /* 0x000fea0003800000 */
.L_x_207:
[----:B------:R-:W-:Y:S01]  /*2db0*/  ISETP.NE.AND P0, PT, R12, RZ, PT ;  /* 0x000000ff0c00720c */ /* 0x000fe20003f05270 */
[----:B------:R-:W-:Y:S01]  /*2dc0*/  BSSY B0, `(.L_x_209) ;  /* 0x0000068000007945 */ /* 0x000fe20003800000 */
[----:B0-----:R-:W-:-:S11]  /*2dd0*/  IMAD R29, R32, R31, R31 ;  /* 0x0000001f201d7224 */ /* 0x001fd600078e021f */
[----:B------:R-:W-:Y:S05]  /*2de0*/  @P0 BRA `(.L_x_210) ;  /* 0x0000000400940947 */ /* 0x000fea0003800000 */
[----:B------:R-:W-:Y:S02]  /*2df0*/  ULDC UR5, c[0x0][0x258] ;  /* 0x0000960000057ab9 */ /* 0x000fe40000000800 */
[----:B------:R-:W0:Y:S01]  /*2e00*/  I2F.U32.RP R20, UR5 ;  /* 0x0000000500147d06 */ /* 0x000e220008209000 */
[----:B------:R-:W-:Y:S02]  /*2e10*/  ISETP.NE.U32.AND P2, PT, RZ, UR5, PT ;  /* 0x00000005ff007c0c */ /* 0x000fe4000bf45070 */
[----:B------:R-:W-:-:S05]  /*2e20*/  LOP3.LUT R26, RZ, UR5, RZ, 0x33, !PT ;  /* 0x00000005ff1a7c12 */ /* 0x000fca000f8e33ff */
        /* <DEDUP_REMOVED lines=27> */
[----:B------:R-:W-:-:S04]  /*2fe0*/  IMAD.HI.U32 R18, R19, R33, R18 ;  /* 0x0000002113127227 */ /* 0x000fc800078e0012 */
        /* <DEDUP_REMOVED lines=18> */
[----:B------:R-:W-:Y:S02]  /*3110*/  SEL R20, R25, R20, !P5 ;  /* 0x0000001419147207 */ /* 0x000fe40006800000 */
[----:B------:R-:W-:Y:S01]  /*3120*/  MOV R25, RZ ;  /* 0x000000ff00197202 */ /* 0x000fe20000000f00 */
        /* <DEDUP_REMOVED lines=35> */
[----:B------:R-:W-:Y:S02]  /*3360*/  IMAD.IADD R20, R19, 0x1, R21 ;  /* 0x0000000113147824 */ /* 0x000fe400078e0215 */
[----:B------:R-:W-:-:S04]  /*3370*/  IMAD.WIDE.U32 R18, R18, UR7, R24 ;  /* 0x0000000712127c25 */ /* 0x000fc8000f8e0018 */
[----:B------:R-:W-:Y:S01]  /*3380*/  IMAD R21, R20, UR7, RZ ;  /* 0x0000000714157c24 */ /* 0x000fe2000f8e02ff */
[----:B------:R-:W-:Y:S01]  /*3390*/  ULDC.64 UR6, c[0x0][0x218] ;  /* 0x0000860000067ab9 */ /* 0x000fe20000000a00 */
[----:B------:R-:W-:-:S03]  /*33a0*/  VIADD R20, R32, 0x1 ;  /* 0x0000000120147836 */ /* 0x000fc60000000000 */
[----:B------:R-:W-:Y:S01]  /*33b0*/  IADD3 R19, R19, R21, RZ ;  /* 0x0000001513137210 */ /* 0x000fe20007ffe0ff */
[----:B------:R-:W-:Y:S02]  /*33c0*/  IMAD.MOV.U32 R21, RZ, RZ, RZ ;  /* 0x000000ffff157224 */ /* 0x000fe400078e00ff */
[----:B------:R-:W-:-:S04]  /*33d0*/  IMAD.WIDE.U32 R20, R18, UR5, R20 ;  /* 0x0000000512147c25 */ /* 0x000fc8000f8e0014 */
[----:B------:R-:W-:Y:S01]  /*33e0*/  IMAD R19, R19, UR5, RZ ;  /* 0x0000000513137c24 */ /* 0x000fe2000f8e02ff */
[----:B------:R-:W-:-:S04]  /*33f0*/  LEA R18, P0, R20, UR6, 0x3 ;  /* 0x0000000614127c11 */ /* 0x000fc8000f8018ff */
[----:B------:R-:W-:-:S04]  /*3400*/  IADD3 R19, R21, R19, RZ ;  /* 0x0000001315137210 */ /* 0x000fc80007ffe0ff */
[----:B------:R-:W-:-:S06]  /*3410*/  LEA.HI.X R19, R20, UR7, R19, 0x3, P0 ;  /* 0x0000000714137c11 */ /* 0x000fcc00080f1c13 */
[----:B------:R-:W2:Y:S02]  /*3420*/  LDG.E.64 R18, desc[UR8][R18.64] ;  /* 0x0000000812127981 */ /* 0x000ea4000c1e1b00 */
[----:B--2---:R-:W-:-:S11]  /*3430*/  DADD R16, R16, R18 ;  /* 0x0000000010107229 */ /* 0x004fd60000000012 */
.L_x_210:
[----:B------:R-:W-:Y:S05]  /*3440*/  BSYNC B0 ;  /* 0x0000000000007941 */ /* 0x000fea0003800000 */
.L_x_209:
[----:B------:R-:W-:Y:S01]  /*3450*/  ISETP.NE.AND P0, PT, R12, RZ, PT ;  /* 0x000000ff0c00720c */ /* 0x000fe20003f05270 */
[----:B------:R-:W-:Y:S01]  /*3460*/  BSSY B0, `(.L_x_211) ;  /* 0x0000068000007945 */ /* 0x000fe20003800000 */
[----:B------:R-:W-:-:S11]  /*3470*/  IMAD.IADD R29, R29, 0x1, R31 ;  /* 0x000000011d1d7824 */ /* 0x000fd600078e021f */
        /* <DEDUP_REMOVED lines=102> */
.L_x_212:
[----:B------:R-:W-:Y:S05]  /*3ae0*/  BSYNC B0 ;  /* 0x0000000000007941 */ /* 0x000fea0003800000 */
.L_x_211:
        /* <DEDUP_REMOVED lines=78> */
[----:B------:R-:W-:Y:S01]  /*3fd0*/  ULDC UR5, c[0x0][0x238] ;  /* 0x00008e0000057ab9 */ /* 0x000fe20000000800 */
[----:B------:R-:W-:Y:S02]  /*3fe0*/  HFMA2.MMA R25, -RZ, RZ, 0, 0 ;  /* 0x00000000ff197435 */ /* 0x000fe400000001ff */
        /* <DEDUP_REMOVED lines=24> */
.L_x_214:
[----:B------:R-:W-:Y:S05]  /*4170*/  BSYNC B0 ;  /* 0x0000000000007941 */ /* 0x000fea0003800000 */
.L_x_213:
[----:B------:R-:W-:-:S05]  /*4180*/  VIADD R32, R32, 0x4 ;  /* 0x0000000420207836 */ /* 0x000fca0000000000 */
[----:B------:R-:W-:-:S13]  /*4190*/  ISETP.GE.U32.AND P0, PT, R32, R27, PT ;  /* 0x0000001b2000720c */ /* 0x000fda0003f06070 */
[----:B------:R-:W-:Y:S05]  /*41a0*/  @!P0 BRA `(.L_x_215) ;  /* 0xffffffe400588947 */ /* 0x000fea000383ffff */
.L_x_200:
[----:B------:R-:W-:Y:S05]  /*41b0*/  BSYNC B1 ;  /* 0x0000000000017941 */ /* 0x000fea0003800000 */
.L_x_199:
[----:B------:R-:W-:-:S04]  /*41c0*/  IADD3 R24, R24, 0x1, RZ ;  /* 0x0000000118187810 */ /* 0x000fc80007ffe0ff */
[----:B------:R-:W-:-:S13]  /*41d0*/  ISETP.GE.U32.AND P0, PT, R24, R11, PT ;  /* 0x0000000b1800720c */ /* 0x000fda0003f06070 */
[----:B------:R-:W-:Y:S05]  /*41e0*/  @!P0 BRA `(.L_x_216) ;  /* 0xffffffcc00c08947 */ /* 0x000fea000383ffff */
.L_x_198:
[----:B------:R-:W-:Y:S05]  /*41f0*/  BSYNC B2 ;  /* 0x0000000000027941 */ /* 0x000fea0003800000 */
.L_x_197:
[----:B------:R-:W-:-:S05]  /*4200*/  VIADD R10, R10, 0x1 ;  /* 0x000000010a0a7836 */ /* 0x000fca0000000000 */
[----:B------:R-:W-:-:S13]  /*4210*/  ISETP.GE.U32.AND P0, PT, R10, R9, PT ;  /* 0x000000090a00720c */ /* 0x000fda0003f06070 */
[----:B------:R-:W-:Y:S05]  /*4220*/  @!P0 BRA `(.L_x_217) ;  /* 0xffffffcc008c8947 */ /* 0x000fea000383ffff */
.L_x_196:
[----:B------:R-:W-:Y:S05]  /*4230*/  BSYNC B3 ;  /* 0x0000000000037941 */ /* 0x000fea0003800000 */
.L_x_195:
[----:B------:R-:W-:Y:S01]  /*4240*/  SHF.R.S64 R4, RZ, 0x1d, R0 ;  /* 0x0000001dff047819 */ /* 0x000fe20000001000 */
[----:B------:R-:W-:-:S03]  /*4250*/  ULDC.64 UR6, c[0x0][0x270] ;  /* 0x00009c0000067ab9 */ /* 0x000fc60000000a00 */
[----:B------:R-:W-:-:S04]  /*4260*/  IADD3 R4, P0, R4, UR6, RZ ;  /* 0x0000000604047c10 */ /* 0x000fc8000ff1e0ff */
[C---:B------:R-:W-:Y:S01]  /*4270*/  LEA.HI.X.SX32 R5, R0.reuse, UR7, 0x3, P0 ;  /* 0x0000000700057c11 */ /* 0x040fe200080f1eff */
[----:B------:R-:W-:Y:S01]  /*4280*/  ULDC.64 UR6, c[0x0][0x210] ;  /* 0x0000840000067ab9 */ /* 0x000fe20000000a00 */
[----:B------:R-:W-:-:S03]  /*4290*/  IADD3 R0, P0, R0, UR4, RZ ;  /* 0x0000000400007c10 */ /* 0x000fc6000ff1e0ff */
[----:B------:R0:W-:Y:S01]  /*42a0*/  STG.E.64 desc[UR8][R4.64], R16 ;  /* 0x0000001004007986 */ /* 0x0001e2000c101b08 */
[----:B------:R-:W-:Y:S02]  /*42b0*/  IADD3.X R3, RZ, R3, RZ, P0, !PT ;  /* 0x00000003ff037210 */ /* 0x000fe400007fe4ff */
[----:B------:R-:W-:-:S04]  /*42c0*/  ISETP.GE.U32.AND P0, PT, R0, UR6, PT ;  /* 0x0000000600007c0c */ /* 0x000fc8000bf06070 */
[----:B------:R-:W-:-:S13]  /*42d0*/  ISETP.GE.AND.EX P0, PT, R3, UR7, PT, P0 ;  /* 0x0000000703007c0c */ /* 0x000fda000bf06300 */
[----:B0-----:R-:W-:Y:S05]  /*42e0*/  @!P0 BRA `(.L_x_218) ;  /* 0xffffffbc00808947 */ /* 0x001fea000383ffff */
[----:B------:R-:W-:Y:S05]  /*42f0*/  EXIT ;  /* 0x000000000000794d */ /* 0x000fea0003800000 */
.L_x_219:
        /* <DEDUP_REMOVED lines=16> */
.L_x_231:


//--------------------- .nv.shared.reserved.0     --------------------------
	.section	.nv.shared.reserved.0,"aw",@nobits
	.weak		__nv_reservedSMEM_offset_0_alias
	.size		__nv_reservedSMEM_offset_0_alias, 0, 0
	.other		__nv_reservedSMEM_offset_0_alias,@"STO_CUDA_RESERVED_SHARED STV_DEFAULT"
__nv_reservedSMEM_offset_0_alias:
	.zero		0


//--------------------- .nv.global                --------------------------
	.section	.nv.global,"aw",@nobits
.nv.global:
	.type		_ZN61_INTERNAL_d581dfda_30_NaiveConvolutionTranspose3d_cu_282ee23b4cuda3std3__48in_placeE,@object
	.size		_ZN61_INTERNAL_d581dfda_30_NaiveConvolutionTranspose3d_cu_282ee23b4cuda3std3__48in_placeE,(_ZN61_INTERNAL_d581dfda_30_NaiveConvolutionTranspose3d_cu_282ee23b4cuda3std6ranges3__45__cpo8distanceE - _ZN61_INTERNAL_d581dfda_30_NaiveConvolutionTranspose3d_cu_282ee23b4cuda3std3__48in_placeE)
_ZN61_INTERNAL_d581dfda_30_NaiveConvolutionTranspose3d_cu_282ee23b4cuda3std3__48in_placeE:
	.zero		1
	.type		_ZN61_INTERNAL_d581dfda_30_NaiveConvolutionTranspose3d_cu_282ee23b4cuda3std6ranges3__45__cpo8distanceE,@object
	.size		_ZN61_INTERNAL_d581dfda_30_NaiveConvolutionTranspose3d_cu_282ee23b4cuda3std6ranges3__45__cpo8distanceE,(_ZN61_INTERNAL_d581dfda_30_NaiveConvolutionTranspose3d_cu_282ee23b4cuda3std3__45__cpo6cbeginE - _ZN61_INTERNAL_d581dfda_30_NaiveConvolutionTranspose3d_cu_282ee23b4cuda3std6ranges3__45__cpo8distanceE)
_ZN61_INTERNAL_d581dfda_30_NaiveConvolutionTranspose3d_cu_282ee23b4cuda3std6ranges3__45__cpo8distanceE:
	.zero		1
	.type		_ZN61_INTERNAL_d581dfda_30_NaiveConvolutionTranspose3d_cu_282ee23b4cuda3std3__45__cpo6cbeginE,@object
	.size		_ZN61_INTERNAL_d581dfda_30_NaiveConvolutionTranspose3d_cu_282ee23b4cuda3std3__45__cpo6cbeginE,(_ZN61_INTERNAL_d581dfda_30_NaiveConvolutionTranspose3d_cu_282ee23b4cuda3std6ranges3__45__cpo7advanceE - _ZN61_INTERNAL_d581dfda_30_NaiveConvolutionTranspose3d_cu_282ee23b4cuda3std3__45__cpo6cbeginE)
_ZN61_INTERNAL_d581dfda_30_NaiveConvolutionTranspose3d_cu_282ee23b4cuda3std3__45__cpo6cbeginE:
	.zero		1
	.type		_ZN61_INTERNAL_d581dfda_30_NaiveConvolutionTranspose3d_cu_282ee23b4cuda3std6ranges3__45__cpo7advanceE,@object
	.size		_ZN61_INTERNAL_d581dfda_30_NaiveConvolutionTranspose3d_cu_282ee23b4cuda3std6ranges3__45__cpo7advanceE,(_ZN61_INTERNAL_d581dfda_30_NaiveConvolutionTranspose3d_cu_282ee23b4cuda3std3__45__cpo7crbeginE - _ZN61_INTERNAL_d581dfda_30_NaiveConvolutionTranspose3d_cu_282ee23b4cuda3std6ranges3__45__cpo7advanceE)
_ZN61_INTERNAL_d581dfda_30_NaiveConvolutionTranspose3d_cu_282ee23b4cuda3std6ranges3__45__cpo7advanceE:
	.zero		1
	.type		_ZN61_INTERNAL_d581dfda_30_NaiveConvolutionTranspose3d_cu_282ee23b4cuda3std3__45__cpo7crbeginE,@object
	.size		_ZN61_INTERNAL_d581dfda_30_NaiveConvolutionTranspose3d_cu_282ee23b4cuda3std3__45__cpo7crbeginE,(_ZN61_INTERNAL_d581dfda_30_NaiveConvolutionTranspose3d_cu_282ee23b4cuda3std6ranges3__45__cpo4dataE - _ZN61_INTERNAL_d581dfda_30_NaiveConvolutionTranspose3d_cu_282ee23b4cuda3std3__45__cpo7crbeginE)
_ZN61_INTERNAL_d581dfda_30_NaiveConvolutionTranspose3d_cu_282ee23b4cuda3std3__45__cpo7crbeginE:
	.zero		1
	.type		_ZN61_INTERNAL_d581dfda_30_NaiveConvolutionTranspose3d_cu_282ee23b4cuda3std6ranges3__45__cpo4dataE,@object
	.size		_ZN61_INTERNAL_d581dfda_30_NaiveConvolutionTranspose3d_cu_282ee23b4cuda3std6ranges3__45__cpo4dataE,(_ZN61_INTERNAL_d581dfda_30_NaiveConvolutionTranspose3d_cu_282ee23b4cuda3std6ranges3__45__cpo5beginE - _ZN61_INTERNAL_d581dfda_30_NaiveConvolutionTranspose3d_cu_282ee23b4cuda3std6ranges3__45__cpo4dataE)
_ZN61_INTERNAL_d581dfda_30_NaiveConvolutionTranspose3d_cu_282ee23b4cuda3std6ranges3__45__cpo4dataE:
	.zero		1
	.type		_ZN61_INTERNAL_d581dfda_30_NaiveConvolutionTranspose3d_cu_282ee23b4cuda3std6ranges3__45__cpo5beginE,@object
	.size		_ZN61_INTERNAL_d581dfda_30_NaiveConvolutionTranspose3d_cu_282ee23b4cuda3std6ranges3__45__cpo5beginE,(_ZN61_INTERNAL_d581dfda_30_NaiveConvolutionTranspose3d_cu_282ee23b4cuda3std3__463_GLOBAL__N__d581dfda_30_NaiveConvolutionTranspose3d_cu_282ee23b6ignoreE - _ZN61_INTERNAL_d581dfda_30_NaiveConvolutionTranspose3d_cu_282ee23b4cuda3std6ranges3__45__cpo5beginE)
_ZN61_INTERNAL_d581dfda_30_NaiveConvolutionTranspose3d_cu_282ee23b4cuda3std6ranges3__45__cpo5beginE:
	.zero		1
	.type		_ZN61_INTERNAL_d581dfda_30_NaiveConvolutionTranspose3d_cu_282ee23b4cuda3std3__463_GLOBAL__N__d581dfda_30_NaiveConvolutionTranspose3d_cu_282ee23b6ignoreE,@object
	.size		_ZN61_INTERNAL_d581dfda_30_NaiveConvolutionTranspose3d_cu_282ee23b4cuda3std3__463_GLOBAL__N__d581dfda_30_NaiveConvolutionTranspose3d_cu_282ee23b6ignoreE,(_ZN61_INTERNAL_d581dfda_30_NaiveConvolutionTranspose3d_cu_282ee23b4cuda3std6ranges3__45__cpo4sizeE - _ZN61_INTERNAL_d581dfda_30_NaiveConvolutionTranspose3d_cu_282ee23b4cuda3std3__463_GLOBAL__N__d581dfda_30_NaiveConvolutionTranspose3d_cu_282ee23b6ignoreE)
_ZN61_INTERNAL_d581dfda_30_NaiveConvolutionTranspose3d_cu_282ee23b4cuda3std3__463_GLOBAL__N__d581dfda_30_NaiveConvolutionTranspose3d_cu_282ee23b6ignoreE:
	.zero		1
	.type		_ZN61_INTERNAL_d581dfda_30_NaiveConvolutionTranspose3d_cu_282ee23b4cuda3std6ranges3__45__cpo4sizeE,@object
	.size		_ZN61_INTERNAL_d581dfda_30_NaiveConvolutionTranspose3d_cu_282ee23b4cuda3std6ranges3__45__cpo4sizeE,(_ZN61_INTERNAL_d581dfda_30_NaiveConvolutionTranspose3d_cu_282ee23b4cuda3std3__45__cpo5beginE - _ZN61_INTERNAL_d581dfda_30_NaiveConvolutionTranspose3d_cu_282ee23b4cuda3std6ranges3__45__cpo4sizeE)
_ZN61_INTERNAL_d581dfda_30_NaiveConvolutionTranspose3d_cu_282ee23b4cuda3std6ranges3__45__cpo4sizeE:
	.zero		1
	.type		_ZN61_INTERNAL_d581dfda_30_NaiveConvolutionTranspose3d_cu_282ee23b4cuda3std3__45__cpo5beginE,@object
	.size		_ZN61_INTERNAL_d581dfda_30_NaiveConvolutionTranspose3d_cu_282ee23b4cuda3std3__45__cpo5beginE,(_ZN61_INTERNAL_d581dfda_30_NaiveConvolutionTranspose3d_cu_282ee23b4cuda3std6ranges3__45__cpo6cbeginE - _ZN61_INTERNAL_d581dfda_30_NaiveConvolutionTranspose3d_cu_282ee23b4cuda3std3__45__cpo5beginE)
_ZN61_INTERNAL_d581dfda_30_NaiveConvolutionTranspose3d_cu_282ee23b4cuda3std3__45__cpo5beginE:
	.zero		1
	.type		_ZN61_INTERNAL_d581dfda_30_NaiveConvolutionTranspose3d_cu_282ee23b4cuda3std6ranges3__45__cpo6cbeginE,@object
	.size		_ZN61_INTERNAL_d581dfda_30_NaiveConvolutionTranspose3d_cu_282ee23b4cuda3std6ranges3__45__cpo6cbeginE,(_ZN61_INTERNAL_d581dfda_30_NaiveConvolutionTranspose3d_cu_282ee23b4cuda3std3__45__cpo6rbeginE - _ZN61_INTERNAL_d581dfda_30_NaiveConvolutionTranspose3d_cu_282ee23b4cuda3std6ranges3__45__cpo6cbeginE)
_ZN61_INTERNAL_d581dfda_30_NaiveConvolutionTranspose3d_cu_282ee23b4cuda3std6ranges3__45__cpo6cbeginE:
	.zero		1
	.type		_ZN61_INTERNAL_d581dfda_30_NaiveConvolutionTranspose3d_cu_282ee23b4cuda3std3__45__cpo6rbeginE,@object
	.size		_ZN61_INTERNAL_d581dfda_30_NaiveConvolutionTranspose3d_cu_282ee23b4cuda3std3__45__cpo6rbeginE,(_ZN61_INTERNAL_d581dfda_30_NaiveConvolutionTranspose3d_cu_282ee23b4cuda3std6ranges3__45__cpo4nextE - _ZN61_INTERNAL_d581dfda_30_NaiveConvolutionTranspose3d_cu_282ee23b4cuda3std3__45__cpo6rbeginE)
_ZN61_INTERNAL_d581dfda_30_NaiveConvolutionTranspose3d_cu_282ee23b4cuda3std3__45__cpo6rbeginE:
	.zero		1
	.type		_ZN61_INTERNAL_d581dfda_30_NaiveConvolutionTranspose3d_cu_282ee23b4cuda3std6ranges3__45__cpo4nextE,@object
	.size		_ZN61_INTERNAL_d581dfda_30_NaiveConvolutionTranspose3d_cu_282ee23b4cuda3std6ranges3__45__cpo4nextE,(_ZN61_INTERNAL_d581dfda_30_NaiveConvolutionTranspose3d_cu_282ee23b4cuda3std6ranges3__45__cpo4swapE - _ZN61_INTERNAL_d581dfda_30_NaiveConvolutionTranspose3d_cu_282ee23b4cuda3std6ranges3__45__cpo4nextE)
_ZN61_INTERNAL_d581dfda_30_NaiveConvolutionTranspose3d_cu_282ee23b4cuda3std6ranges3__45__cpo4nextE:
	.zero		1
	.type		_ZN61_INTERNAL_d581dfda_30_NaiveConvolutionTranspose3d_cu_282ee23b4cuda3std6ranges3__45__cpo4swapE,@object
	.size		_ZN61_INTERNAL_d581dfda_30_NaiveConvolutionTranspose3d_cu_282ee23b4cuda3std6ranges3__45__cpo4swapE,(_ZN61_INTERNAL_d581dfda_30_NaiveConvolutionTranspose3d_cu_282ee23b4cuda3std3__420unreachable_sentinelE - _ZN61_INTERNAL_d581dfda_30_NaiveConvolutionTranspose3d_cu_282ee23b4cuda3std6ranges3__45__cpo4swapE)
_ZN61_INTERNAL_d581dfda_30_NaiveConvolutionTranspose3d_cu_282ee23b4cuda3std6ranges3__45__cpo4swapE:
	.zero		1
	.type		_ZN61_INTERNAL_d581dfda_30_NaiveConvolutionTranspose3d_cu_282ee23b4cuda3std3__420unreachable_sentinelE,@object
	.size		_ZN61_INTERNAL_d581dfda_30_NaiveConvolutionTranspose3d_cu_282ee23b4cuda3std3__420unreachable_sentinelE,(_ZN61_INTERNAL_d581dfda_30_NaiveConvolutionTranspose3d_cu_282ee23b6thrust23THRUST_300001_SM_900_NS6system6detail10sequential3seqE - _ZN61_INTERNAL_d581dfda_30_NaiveConvolutionTranspose3d_cu_282ee23b4cuda3std3__420unreachable_sentinelE)
_ZN61_INTERNAL_d581dfda_30_NaiveConvolutionTranspose3d_cu_282ee23b4cuda3std3__420unreachable_sentinelE:
	.zero		1
	.type		_ZN61_INTERNAL_d581dfda_30_NaiveConvolutionTranspose3d_cu_282ee23b6thrust23THRUST_300001_SM_900_NS6system6detail10sequential3seqE,@object
	.size		_ZN61_INTERNAL_d581dfda_30_NaiveConvolutionTranspose3d_cu_282ee23b6thrust23THRUST_300001_SM_900_NS6system6detail10sequential3seqE,(_ZN61_INTERNAL_d581dfda_30_NaiveConvolutionTranspose3d_cu_282ee23b4cuda3std3__45__cpo4cendE - _ZN61_INTERNAL_d581dfda_30_NaiveConvolutionTranspose3d_cu_282ee23b6thrust23THRUST_300001_SM_900_NS6system6detail10sequential3seqE)
_ZN61_INTERNAL_d581dfda_30_NaiveConvolutionTranspose3d_cu_282ee23b6thrust23THRUST_300001_SM_900_NS6system6detail10sequential3seqE:
	.zero		1
	.type		_ZN61_INTERNAL_d581dfda_30_NaiveConvolutionTranspose3d_cu_282ee23b4cuda3std3__45__cpo4cendE,@object
	.size		_ZN61_INTERNAL_d581dfda_30_NaiveConvolutionTranspose3d_cu_282ee23b4cuda3std3__45__cpo4cendE,(_ZN61_INTERNAL_d581dfda_30_NaiveConvolutionTranspose3d_cu_282ee23b4cuda3std6ranges3__45__cpo9iter_swapE - _ZN61_INTERNAL_d581dfda_30_NaiveConvolutionTranspose3d_cu_282ee23b4cuda3std3__45__cpo4cendE)
_ZN61_INTERNAL_d581dfda_30_NaiveConvolutionTranspose3d_cu_282ee23b4cuda3std3__45__cpo4cendE:
	.zero		1
	.type		_ZN61_INTERNAL_d581dfda_30_NaiveConvolutionTranspose3d_cu_282ee23b4cuda3std6ranges3__45__cpo9iter_swapE,@object
	.size		_ZN61_INTERNAL_d581dfda_30_NaiveConvolutionTranspose3d_cu_282ee23b4cuda3std6ranges3__45__cpo9iter_swapE,(_ZN61_INTERNAL_d581dfda_30_NaiveConvolutionTranspose3d_cu_282ee23b4cuda3std3__45__cpo5crendE - _ZN61_INTERNAL_d581dfda_30_NaiveConvolutionTranspose3d_cu_282ee23b4cuda3std6ranges3__45__cpo9iter_swapE)
_ZN61_INTERNAL_d581dfda_30_NaiveConvolutionTranspose3d_cu_282ee23b4cuda3std6ranges3__45__cpo9iter_swapE:
	.zero		1
	.type		_ZN61_INTERNAL_d581dfda_30_NaiveConvolutionTranspose3d_cu_282ee23b4cuda3std3__45__cpo5crendE,@object
	.size		_ZN61_INTERNAL_d581dfda_30_NaiveConvolutionTranspose3d_cu_282ee23b4cuda3std3__45__cpo5crendE,(_ZN61_INTERNAL_d581dfda_30_NaiveConvolutionTranspose3d_cu_282ee23b4cuda3std6ranges3__45__cpo5cdataE - _ZN61_INTERNAL_d581dfda_30_NaiveConvolutionTranspose3d_cu_282ee23b4cuda3std3__45__cpo5crendE)
_ZN61_INTERNAL_d581dfda_30_NaiveConvolutionTranspose3d_cu_282ee23b4cuda3std3__45__cpo5crendE:
	.zero		1
	.type		_ZN61_INTERNAL_d581dfda_30_NaiveConvolutionTranspose3d_cu_282ee23b4cuda3std6ranges3__45__cpo5cdataE,@object
	.size		_ZN61_INTERNAL_d581dfda_30_NaiveConvolutionTranspose3d_cu_282ee23b4cuda3std6ranges3__45__cpo5cdataE,(_ZN61_INTERNAL_d581dfda_30_NaiveConvolutionTranspose3d_cu_282ee23b4cuda3std6ranges3__45__cpo3endE - _ZN61_INTERNAL_d581dfda_30_NaiveConvolutionTranspose3d_cu_282ee23b4cuda3std6ranges3__45__cpo5cdataE)
_ZN61_INTERNAL_d581dfda_30_NaiveConvolutionTranspose3d_cu_282ee23b4cuda3std6ranges3__45__cpo5cdataE:
	.zero		1
	.type		_ZN61_INTERNAL_d581dfda_30_NaiveConvolutionTranspose3d_cu_282ee23b4cuda3std6ranges3__45__cpo3endE,@object
	.size		_ZN61_INTERNAL_d581dfda_30_NaiveConvolutionTranspose3d_cu_282ee23b4cuda3std6ranges3__45__cpo3endE,(_ZN61_INTERNAL_d581dfda_30_NaiveConvolutionTranspose3d_cu_282ee23b4cuda3std3__419piecewise_constructE - _ZN61_INTERNAL_d581dfda_30_NaiveConvolutionTranspose3d_cu_282ee23b4cuda3std6ranges3__45__cpo3endE)
_ZN61_INTERNAL_d581dfda_30_NaiveConvolutionTranspose3d_cu_282ee23b4cuda3std6ranges3__45__cpo3endE:
	.zero		1
	.type		_ZN61_INTERNAL_d581dfda_30_NaiveConvolutionTranspose3d_cu_282ee23b4cuda3std3__419piecewise_constructE,@object
	.size		_ZN61_INTERNAL_d581dfda_30_NaiveConvolutionTranspose3d_cu_282ee23b4cuda3std3__419piecewise_constructE,(_ZN61_INTERNAL_d581dfda_30_NaiveConvolutionTranspose3d_cu_282ee23b4cuda3std6ranges3__45__cpo5ssizeE - _ZN61_INTERNAL_d581dfda_30_NaiveConvolutionTranspose3d_cu_282ee23b4cuda3std3__419piecewise_constructE)
_ZN61_INTERNAL_d581dfda_30_NaiveConvolutionTranspose3d_cu_282ee23b4cuda3std3__419piecewise_constructE:
	.zero		1
	.type		_ZN61_INTERNAL_d581dfda_30_NaiveConvolutionTranspose3d_cu_282ee23b4cuda3std6ranges3__45__cpo5ssizeE,@object
	.size		_ZN61_INTERNAL_d581dfda_30_NaiveConvolutionTranspose3d_cu_282ee23b4cuda3std6ranges3__45__cpo5ssizeE,(_ZN61_INTERNAL_d581dfda_30_NaiveConvolutionTranspose3d_cu_282ee23b4cuda3std3__45__cpo3endE - _ZN61_INTERNAL_d581dfda_30_NaiveConvolutionTranspose3d_cu_282ee23b4cuda3std6ranges3__45__cpo5ssizeE)
_ZN61_INTERNAL_d581dfda_30_NaiveConvolutionTranspose3d_cu_282ee23b4cuda3std6ranges3__45__cpo5ssizeE:
	.zero		1
	.type		_ZN61_INTERNAL_d581dfda_30_NaiveConvolutionTranspose3d_cu_282ee23b4cuda3std3__45__cpo3endE,@object
	.size		_ZN61_INTERNAL_d581dfda_30_NaiveConvolutionTranspose3d_cu_282ee23b4cuda3std3__45__cpo3endE,(_ZN61_INTERNAL_d581dfda_30_NaiveConvolutionTranspose3d_cu_282ee23b4cuda3std6ranges3__45__cpo4cendE - _ZN61_INTERNAL_d581dfda_30_NaiveConvolutionTranspose3d_cu_282ee23b4cuda3std3__45__cpo3endE)
_ZN61_INTERNAL_d581dfda_30_NaiveConvolutionTranspose3d_cu_282ee23b4cuda3std3__45__cpo3endE:
	.zero		1
	.type		_ZN61_INTERNAL_d581dfda_30_NaiveConvolutionTranspose3d_cu_282ee23b4cuda3std6ranges3__45__cpo4cendE,@object
	.size		_ZN61_INTERNAL_d581dfda_30_NaiveConvolutionTranspose3d_cu_282ee23b4cuda3std6ranges3__45__cpo4cendE,(_ZN61_INTERNAL_d581dfda_30_NaiveConvolutionTranspose3d_cu_282ee23b4cuda3std3__45__cpo4rendE - _ZN61_INTERNAL_d581dfda_30_NaiveConvolutionTranspose3d_cu_282ee23b4cuda3std6ranges3__45__cpo4cendE)
_ZN61_INTERNAL_d581dfda_30_NaiveConvolutionTranspose3d_cu_282ee23b4cuda3std6ranges3__45__cpo4cendE:
	.zero		1
	.type		_ZN61_INTERNAL_d581dfda_30_NaiveConvolutionTranspose3d_cu_282ee23b4cuda3std3__45__cpo4rendE,@object
	.size		_ZN61_INTERNAL_d581dfda_30_NaiveConvolutionTranspose3d_cu_282ee23b4cuda3std3__45__cpo4rendE,(_ZN61_INTERNAL_d581dfda_30_NaiveConvolutionTranspose3d_cu_282ee23b4cuda3std6ranges3__45__cpo4prevE - _ZN61_INTERNAL_d581dfda_30_NaiveConvolutionTranspose3d_cu_282ee23b4cuda3std3__45__cpo4rendE)
_ZN61_INTERNAL_d581dfda_30_NaiveConvolutionTranspose3d_cu_282ee23b4cuda3std3__45__cpo4rendE:
	.zero		1
	.type		_ZN61_INTERNAL_d581dfda_30_NaiveConvolutionTranspose3d_cu_282ee23b4cuda3std6ranges3__45__cpo4prevE,@object
	.size		_ZN61_INTERNAL_d581dfda_30_NaiveConvolutionTranspose3d_cu_282ee23b4cuda3std6ranges3__45__cpo4prevE,(_ZN61_INTERNAL_d581dfda_30_NaiveConvolutionTranspose3d_cu_282ee23b4cuda3std6ranges3__45__cpo9iter_moveE - _ZN61_INTERNAL_d581dfda_30_NaiveConvolutionTranspose3d_cu_282ee23b4cuda3std6ranges3__45__cpo4prevE)
_ZN61_INTERNAL_d581dfda_30_NaiveConvolutionTranspose3d_cu_282ee23b4cuda3std6ranges3__45__cpo4prevE:
	.zero		1
	.type		_ZN61_INTERNAL_d581dfda_30_NaiveConvolutionTranspose3d_cu_282ee23b4cuda3std6ranges3__45__cpo9iter_moveE,@object
	.size		_ZN61_INTERNAL_d581dfda_30_NaiveConvolutionTranspose3d_cu_282ee23b4cuda3std6ranges3__45__cpo9iter_moveE,(.L_13 - _ZN61_INTERNAL_d581dfda_30_NaiveConvolutionTranspose3d_cu_282ee23b4cuda3std6ranges3__45__cpo9iter_moveE)
_ZN61_INTERNAL_d581dfda_30_NaiveConvolutionTranspose3d_cu_282ee23b4cuda3std6ranges3__45__cpo9iter_moveE:
	.zero		1
.L_13:


//--------------------- .nv.constant0._ZN2at6native14vol2col_kernelIN3c108BFloat16EEEvlPKT_iiiiiiiiiiiiiiiiiiPS4_ --------------------------
	.section	.nv.constant0._ZN2at6native14vol2col_kernelIN3c108BFloat16EEEvlPKT_iiiiiiiiiiiiiiiiiiPS4_,"a",@progbits
	.sectionflags	@""
	.align	4
.nv.constant0._ZN2at6native14vol2col_kernelIN3c108BFloat16EEEvlPKT_iiiiiiiiiiiiiiiiiiPS4_:
	.zero		624


//--------------------- .nv.constant0._ZN2at6native14vol2col_kernelIN3c104HalfEEEvlPKT_iiiiiiiiiiiiiiiiiiPS4_ --------------------------
	.section	.nv.constant0._ZN2at6native14vol2col_kernelIN3c104HalfEEEvlPKT_iiiiiiiiiiiiiiiiiiPS4_,"a",@progbits
	.sectionflags	@""
	.align	4
.nv.constant0._ZN2at6native14vol2col_kernelIN3c104HalfEEEvlPKT_iiiiiiiiiiiiiiiiiiPS4_:
	.zero		624


//--------------------- .nv.constant0._ZN2at6native14vol2col_kernelIfEEvlPKT_iiiiiiiiiiiiiiiiiiPS2_ --------------------------
	.section	.nv.constant0._ZN2at6native14vol2col_kernelIfEEvlPKT_iiiiiiiiiiiiiiiiiiPS2_,"a",@progbits
	.sectionflags	@""
	.align	4
.nv.constant0._ZN2at6native14vol2col_kernelIfEEvlPKT_iiiiiiiiiiiiiiiiiiPS2_:
	.zero		624


//--------------------- .nv.constant0._ZN2at6native14vol2col_kernelIdEEvlPKT_iiiiiiiiiiiiiiiiiiPS2_ --------------------------
	.section	.nv.constant0._ZN2at6native14vol2col_kernelIdEEvlPKT_iiiiiiiiiiiiiiiiiiPS2_,"a",@progbits
	.sectionflags	@""
	.align	4
.nv.constant0._ZN2at6native14vol2col_kernelIdEEvlPKT_iiiiiiiiiiiiiiiiiiPS2_:
	.zero		624


//--------------------- .nv.constant0._ZN2at6native13vol2im_kernelIN3c108BFloat16EfEEvlPKT_jjjjjjjjjjjjjjjjjjjPS4_ --------------------------
	.section	.nv.constant0._ZN2at6native13vol2im_kernelIN3c108BFloat16EfEEvlPKT_jjjjjjjjjjjjjjjjjjjPS4_,"a",@progbits
	.sectionflags	@""
	.align	4
.nv.constant0._ZN2at6native13vol2im_kernelIN3c108BFloat16EfEEvlPKT_jjjjjjjjjjjjjjjjjjjPS4_:
	.zero		632


//--------------------- .nv.constant0._ZN2at6native13vol2im_kernelIN3c104HalfEfEEvlPKT_jjjjjjjjjjjjjjjjjjjPS4_ --------------------------
	.section	.nv.constant0._ZN2at6native13vol2im_kernelIN3c104HalfEfEEvlPKT_jjjjjjjjjjjjjjjjjjjPS4_,"a",@progbits
	.sectionflags	@""
	.align	4
.nv.constant0._ZN2at6native13vol2im_kernelIN3c104HalfEfEEvlPKT_jjjjjjjjjjjjjjjjjjjPS4_:
	.zero		632


//--------------------- .nv.constant0._ZN2at6native13vol2im_kernelIffEEvlPKT_jjjjjjjjjjjjjjjjjjjPS2_ --------------------------
	.section	.nv.constant0._ZN2at6native13vol2im_kernelIffEEvlPKT_jjjjjjjjjjjjjjjjjjjPS2_,"a",@progbits
	.sectionflags	@""
	.align	4
.nv.constant0._ZN2at6native13vol2im_kernelIffEEvlPKT_jjjjjjjjjjjjjjjjjjjPS2_:
	.zero		632


//--------------------- .nv.constant0._ZN2at6native13vol2im_kernelIddEEvlPKT_jjjjjjjjjjjjjjjjjjjPS2_ --------------------------
	.section	.nv.constant0._ZN2at6native13vol2im_kernelIddEEvlPKT_jjjjjjjjjjjjjjjjjjjPS2_,"a",@progbits
	.sectionflags	@""
	.align	4
.nv.constant0._ZN2at6native13vol2im_kernelIddEEvlPKT_jjjjjjjjjjjjjjjjjjjPS2_:
	.zero		632


//--------------------- SYMBOLS --------------------------

	.type		.nv.reservedSmem.offset0,@object
	.size		.nv.reservedSmem.offset0,0x4
